	.target	sm_100a

	.elftype	@"ET_EXEC"


//--------------------- .note.nv.tkinfo           --------------------------
	.section	.note.nv.tkinfo,"",@"SHT_NOTE"
	.sectionflags	@"SHF_NOTE_NV_TKINFO"
	.tkinfo
        /*0018*/ 	.word	0x00000002
        /*0030*/ 	.string	""
        /*0030*/ 	.string	"ptxas"
        /*0030*/ 	.string	"Cuda compilation tools, release 13.0, V13.0.88"
        /*0030*/ 	.string	"Build cuda_13.0.r13.0/compiler.36424714_0"
        /*0030*/ 	.string	"-arch sm_100a -m 64 "



//--------------------- .note.nv.cuinfo           --------------------------
	.section	.note.nv.cuinfo,"",@"SHT_NOTE"
	.sectionflags	@"SHF_NOTE_NV_CUINFO"
        /*0018*/ 	.short	0x0002
        /*001a*/ 	.short	0x0064
        /*001c*/ 	.short	0x0082
	.zero		2


//--------------------- .nv.info                  --------------------------
	.section	.nv.info,"",@"SHT_CUDA_INFO"
	.align	4


	//----- nvinfo : EIATTR_REGCOUNT
	.align		4
        /*0000*/ 	.byte	0x04, 0x2f
        /*0002*/ 	.short	(.L_19 - .L_18)
	.align		4
.L_18:
        /*0004*/ 	.word	index@(_ZN7cutlass13device_kernelINS_4gemm6kernel13GemmUniversalIN4cute5tupleIJiiiiEEENS1_10collective13CollectiveMmaINS1_35MainloopSm100TmaUmmaWarpSpecializedILi5ELi2ELi4ENS5_IJNS4_1CILi2EEESB_NSA_ILi1EEEEEEEENS5_IJNSA_ILi128EEENSA_ILi256EEENSA_ILi32EEEEEENS_10tfloat32_tENS5_IJlSC_lEEESJ_SK_NS4_8TiledMMAINS4_8MMA_AtomIJNS4_23SM100_MMA_TF32_2x1SM_SSISJ_SJ_fLi128ELi256ELNS4_4UMMA5MajorE0ELSP_0ELNSO_7ScaleInE0ELSQ_0EEEEEENS4_6LayoutINS5_IJSC_SC_SC_EEENS5_IJNSA_ILi0EEESV_SV_EEEEENS5_IJNS4_10UnderscoreESY_SY_EEEEENS4_28SM100_TMA_2SM_LOAD_MULTICASTENS4_14ComposedLayoutINS4_7SwizzleILi3ELi4ELi3EEENS4_18smem_ptr_flag_bitsILi32EEENST_INS5_IJNSA_ILi8EEESH_EEENS5_IJSH_SC_EEEEEEEvNS4_8identityENS4_18SM100_TMA_2SM_LOADES1B_vS1C_EENS_8epilogue10collective18CollectiveEpilogueINS1F_23Sm100TmaWarpSpecializedILi4ELi2ELi16ELb1ELb0EEEJNS5_IJNSA_ILi64EEESG_SH_EEENS5_IJNST_IS1K_SC_EENST_INS5_IJNSA_ILi16EEESB_EEENS5_IJSC_SF_EEEEEEEESJ_SK_SJ_SK_NS1F_6fusion15FusionCallbacksIS1J_NS1S_17LinearCombinationISJ_fSJ_fLNS_15FloatRoundStyleE2EEES1L_S1R_JEEENS4_5SM1004TMEM4LOAD26SM100_TMEM_LOAD_32dp32b16xENS4_13SM90_TMA_LOADENS12_INS13_ILi2ELi4ELi3EEES16_NST_INS5_IJS17_S1N_EEENS5_IJS1N_SC_EEEEEEENS4_39AutoVectorizingCopyWithAssumedAlignmentILi128EEENS4_14SM90_TMA_STOREES27_S29_S29_EEEvvEEEEvNT_6ParamsE)
        /*0008*/ 	.word	0x00000050


	//----- nvinfo : EIATTR_FRAME_SIZE
	.align		4
.L_19:
        /*000c*/ 	.byte	0x04, 0x11
        /*000e*/ 	.short	(.L_21 - .L_20)
	.align		4
.L_20:
        /*0010*/ 	.word	index@($__internal_2_$__cuda_sm10x_tcgen05_guardrail_trap_unallocated_columns_being_dealloced)
        /*0014*/ 	.word	0x00000000


	//----- nvinfo : EIATTR_FRAME_SIZE
	.align		4
.L_21:
        /*0018*/ 	.byte	0x04, 0x11
        /*001a*/ 	.short	(.L_23 - .L_22)
	.align		4
.L_22:
        /*001c*/ 	.word	index@($__internal_1_$__cuda_sm10x_tcgen05_guardrail_trap_phase_invalid_during_alloc)
        /*0020*/ 	.word	0x00000000


	//----- nvinfo : EIATTR_FRAME_SIZE
	.align		4
.L_23:
        /*0024*/ 	.byte	0x04, 0x11
        /*0026*/ 	.short	(.L_25 - .L_24)
	.align		4
.L_24:
        /*0028*/ 	.word	index@($__internal_0_$__cuda_sm10x_tcgen05_guardrail_trap_col_being_dealloced_not_returned_by_alloc)
        /*002c*/ 	.word	0x00000000


	//----- nvinfo : EIATTR_FRAME_SIZE
	.align		4
.L_25:
        /*0030*/ 	.byte	0x04, 0x11
        /*0032*/ 	.short	(.L_27 - .L_26)
	.align		4
.L_26:
        /*0034*/ 	.word	index@(_ZN7cutlass13device_kernelINS_4gemm6kernel13GemmUniversalIN4cute5tupleIJiiiiEEENS1_10collective13CollectiveMmaINS1_35MainloopSm100TmaUmmaWarpSpecializedILi5ELi2ELi4ENS5_IJNS4_1CILi2EEESB_NSA_ILi1EEEEEEEENS5_IJNSA_ILi128EEENSA_ILi256EEENSA_ILi32EEEEEENS_10tfloat32_tENS5_IJlSC_lEEESJ_SK_NS4_8TiledMMAINS4_8MMA_AtomIJNS4_23SM100_MMA_TF32_2x1SM_SSISJ_SJ_fLi128ELi256ELNS4_4UMMA5MajorE0ELSP_0ELNSO_7ScaleInE0ELSQ_0EEEEEENS4_6LayoutINS5_IJSC_SC_SC_EEENS5_IJNSA_ILi0EEESV_SV_EEEEENS5_IJNS4_10UnderscoreESY_SY_EEEEENS4_28SM100_TMA_2SM_LOAD_MULTICASTENS4_14ComposedLayoutINS4_7SwizzleILi3ELi4ELi3EEENS4_18smem_ptr_flag_bitsILi32EEENST_INS5_IJNSA_ILi8EEESH_EEENS5_IJSH_SC_EEEEEEEvNS4_8identityENS4_18SM100_TMA_2SM_LOADES1B_vS1C_EENS_8epilogue10collective18CollectiveEpilogueINS1F_23Sm100TmaWarpSpecializedILi4ELi2ELi16ELb1ELb0EEEJNS5_IJNSA_ILi64EEESG_SH_EEENS5_IJNST_IS1K_SC_EENST_INS5_IJNSA_ILi16EEESB_EEENS5_IJSC_SF_EEEEEEEESJ_SK_SJ_SK_NS1F_6fusion15FusionCallbacksIS1J_NS1S_17LinearCombinationISJ_fSJ_fLNS_15FloatRoundStyleE2EEES1L_S1R_JEEENS4_5SM1004TMEM4LOAD26SM100_TMEM_LOAD_32dp32b16xENS4_13SM90_TMA_LOADENS12_INS13_ILi2ELi4ELi3EEES16_NST_INS5_IJS17_S1N_EEENS5_IJS1N_SC_EEEEEEENS4_39AutoVectorizingCopyWithAssumedAlignmentILi128EEENS4_14SM90_TMA_STOREES27_S29_S29_EEEvvEEEEvNT_6ParamsE)
        /*0038*/ 	.word	0x00000000


	//----- nvinfo : EIATTR_MIN_STACK_SIZE
	.align		4
.L_27:
        /*003c*/ 	.byte	0x04, 0x12
        /*003e*/ 	.short	(.L_29 - .L_28)
	.align		4
.L_28:
        /*0040*/ 	.word	index@(_ZN7cutlass13device_kernelINS_4gemm6kernel13GemmUniversalIN4cute5tupleIJiiiiEEENS1_10collective13CollectiveMmaINS1_35MainloopSm100TmaUmmaWarpSpecializedILi5ELi2ELi4ENS5_IJNS4_1CILi2EEESB_NSA_ILi1EEEEEEEENS5_IJNSA_ILi128EEENSA_ILi256EEENSA_ILi32EEEEEENS_10tfloat32_tENS5_IJlSC_lEEESJ_SK_NS4_8TiledMMAINS4_8MMA_AtomIJNS4_23SM100_MMA_TF32_2x1SM_SSISJ_SJ_fLi128ELi256ELNS4_4UMMA5MajorE0ELSP_0ELNSO_7ScaleInE0ELSQ_0EEEEEENS4_6LayoutINS5_IJSC_SC_SC_EEENS5_IJNSA_ILi0EEESV_SV_EEEEENS5_IJNS4_10UnderscoreESY_SY_EEEEENS4_28SM100_TMA_2SM_LOAD_MULTICASTENS4_14ComposedLayoutINS4_7SwizzleILi3ELi4ELi3EEENS4_18smem_ptr_flag_bitsILi32EEENST_INS5_IJNSA_ILi8EEESH_EEENS5_IJSH_SC_EEEEEEEvNS4_8identityENS4_18SM100_TMA_2SM_LOADES1B_vS1C_EENS_8epilogue10collective18CollectiveEpilogueINS1F_23Sm100TmaWarpSpecializedILi4ELi2ELi16ELb1ELb0EEEJNS5_IJNSA_ILi64EEESG_SH_EEENS5_IJNST_IS1K_SC_EENST_INS5_IJNSA_ILi16EEESB_EEENS5_IJSC_SF_EEEEEEEESJ_SK_SJ_SK_NS1F_6fusion15FusionCallbacksIS1J_NS1S_17LinearCombinationISJ_fSJ_fLNS_15FloatRoundStyleE2EEES1L_S1R_JEEENS4_5SM1004TMEM4LOAD26SM100_TMEM_LOAD_32dp32b16xENS4_13SM90_TMA_LOADENS12_INS13_ILi2ELi4ELi3EEES16_NST_INS5_IJS17_S1N_EEENS5_IJS1N_SC_EEEEEEENS4_39AutoVectorizingCopyWithAssumedAlignmentILi128EEENS4_14SM90_TMA_STOREES27_S29_S29_EEEvvEEEEvNT_6ParamsE)
        /*0044*/ 	.word	0x00000000
.L_29:


//--------------------- .nv.compat                --------------------------
	.section	.nv.compat,"",@"SHT_CUDA_COMPAT_INFO"
	.align	4
        /*0000*/ 	.byte	0x02, 0x09, 0x01, 0x00, 0x02, 0x02, 0x02, 0x00, 0x02, 0x05, 0x05, 0x00, 0x03, 0x07, 0x01, 0x01
        /*0010*/ 	.byte	0x02, 0x03, 0x01, 0x00, 0x02, 0x06, 0x01, 0x00, 0x04, 0x0b, 0x08, 0x00, 0x09, 0x00, 0x00, 0x00
        /*0020*/ 	.byte	0x00, 0x00, 0x00, 0x00


//--------------------- .nv.info._ZN7cutlass13device_kernelINS_4gemm6kernel13GemmUniversalIN4cute5tupleIJiiiiEEENS1_10collective13CollectiveMmaINS1_35MainloopSm100TmaUmmaWarpSpecializedILi5ELi2ELi4ENS5_IJNS4_1CILi2EEESB_NSA_ILi1EEEEEEEENS5_IJNSA_ILi128EEENSA_ILi256EEENSA_ILi32EEEEEENS_10tfloat32_tENS5_IJlSC_lEEESJ_SK_NS4_8TiledMMAINS4_8MMA_AtomIJNS4_23SM100_MMA_TF32_2x1SM_SSISJ_SJ_fLi128ELi256ELNS4_4UMMA5MajorE0ELSP_0ELNSO_7ScaleInE0ELSQ_0EEEEEENS4_6LayoutINS5_IJSC_SC_SC_EEENS5_IJNSA_ILi0EEESV_SV_EEEEENS5_IJNS4_10UnderscoreESY_SY_EEEEENS4_28SM100_TMA_2SM_LOAD_MULTICASTENS4_14ComposedLayoutINS4_7SwizzleILi3ELi4ELi3EEENS4_18smem_ptr_flag_bitsILi32EEENST_INS5_IJNSA_ILi8EEESH_EEENS5_IJSH_SC_EEEEEEEvNS4_8identityENS4_18SM100_TMA_2SM_LOADES1B_vS1C_EENS_8epilogue10collective18CollectiveEpilogueINS1F_23Sm100TmaWarpSpecializedILi4ELi2ELi16ELb1ELb0EEEJNS5_IJNSA_ILi64EEESG_SH_EEENS5_IJNST_IS1K_SC_EENST_INS5_IJNSA_ILi16EEESB_EEENS5_IJSC_SF_EEEEEEEESJ_SK_SJ_SK_NS1F_6fusion15FusionCallbacksIS1J_NS1S_17LinearCombinationISJ_fSJ_fLNS_15FloatRoundStyleE2EEES1L_S1R_JEEENS4_5SM1004TMEM4LOAD26SM100_TMEM_LOAD_32dp32b16xENS4_13SM90_TMA_LOADENS12_INS13_ILi2ELi4ELi3EEES16_NST_INS5_IJS17_S1N_EEENS5_IJS1N_SC_EEEEEEENS4_39AutoVectorizingCopyWithAssumedAlignmentILi128EEENS4_14SM90_TMA_STOREES27_S29_S29_EEEvvEEEEvNT_6ParamsE --------------------------
	.section	.nv.info._ZN7cutlass13device_kernelINS_4gemm6kernel13GemmUniversalIN4cute5tupleIJiiiiEEENS1_10collective13CollectiveMmaINS1_35MainloopSm100TmaUmmaWarpSpecializedILi5ELi2ELi4ENS5_IJNS4_1CILi2EEESB_NSA_ILi1EEEEEEEENS5_IJNSA_ILi128EEENSA_ILi256EEENSA_ILi32EEEEEENS_10tfloat32_tENS5_IJlSC_lEEESJ_SK_NS4_8TiledMMAINS4_8MMA_AtomIJNS4_23SM100_MMA_TF32_2x1SM_SSISJ_SJ_fLi128ELi256ELNS4_4UMMA5MajorE0ELSP_0ELNSO_7ScaleInE0ELSQ_0EEEEEENS4_6LayoutINS5_IJSC_SC_SC_EEENS5_IJNSA_ILi0EEESV_SV_EEEEENS5_IJNS4_10UnderscoreESY_SY_EEEEENS4_28SM100_TMA_2SM_LOAD_MULTICASTENS4_14ComposedLayoutINS4_7SwizzleILi3ELi4ELi3EEENS4_18smem_ptr_flag_bitsILi32EEENST_INS5_IJNSA_ILi8EEESH_EEENS5_IJSH_SC_EEEEEEEvNS4_8identityENS4_18SM100_TMA_2SM_LOADES1B_vS1C_EENS_8epilogue10collective18CollectiveEpilogueINS1F_23Sm100TmaWarpSpecializedILi4ELi2ELi16ELb1ELb0EEEJNS5_IJNSA_ILi64EEESG_SH_EEENS5_IJNST_IS1K_SC_EENST_INS5_IJNSA_ILi16EEESB_EEENS5_IJSC_SF_EEEEEEEESJ_SK_SJ_SK_NS1F_6fusion15FusionCallbacksIS1J_NS1S_17LinearCombinationISJ_fSJ_fLNS_15FloatRoundStyleE2EEES1L_S1R_JEEENS4_5SM1004TMEM4LOAD26SM100_TMEM_LOAD_32dp32b16xENS4_13SM90_TMA_LOADENS12_INS13_ILi2ELi4ELi3EEES16_NST_INS5_IJS17_S1N_EEENS5_IJS1N_SC_EEEEEEENS4_39AutoVectorizingCopyWithAssumedAlignmentILi128EEENS4_14SM90_TMA_STOREES27_S29_S29_EEEvvEEEEvNT_6ParamsE,"",@"SHT_CUDA_INFO"
	.sectionflags	@""
	.align	4


	//----- nvinfo : EIATTR_CUDA_API_VERSION
	.align		4
        /*0000*/ 	.byte	0x04, 0x37
        /*0002*/ 	.short	(.L_31 - .L_30)
.L_30:
        /*0004*/ 	.word	0x00000082


	//----- nvinfo : EIATTR_KPARAM_INFO
	.align		4
.L_31:
        /*0008*/ 	.byte	0x04, 0x17
        /*000a*/ 	.short	(.L_33 - .L_32)
.L_32:
        /*000c*/ 	.word	0x00000000
        /*0010*/ 	.short	0x0000
        /*0012*/ 	.short	0x0000
        /*0014*/ 	.byte	0x00, 0xf0, 0x01, 0x20


	//----- nvinfo : EIATTR_AT_ENTRY_FRAGMENTS
	.align		4
.L_33:
        /*0018*/ 	.byte	0x04, 0x4f
        /*001a*/ 	.short	(.L_35 - .L_34)


	//   ....[0]....
.L_34:
        /*001c*/ 	.word	0x00000007


	//----- nvinfo : EIATTR_RESERVED_SMEM_USED
	.align		4
.L_35:
        /*0020*/ 	.byte	0x01, 0x41
	.zero		2


	//----- nvinfo : EIATTR_SPARSE_MMA_MASK
	.align		4
        /*0024*/ 	.byte	0x03, 0x50
        /*0026*/ 	.short	0x0000


	//----- nvinfo : EIATTR_TCGEN05_2CTA_USED
	.align		4
        /*0028*/ 	.byte	0x01, 0x52
	.zero		2


	//----- nvinfo : EIATTR_MAXREG_COUNT
	.align		4
        /*002c*/ 	.byte	0x03, 0x1b
        /*002e*/ 	.short	0x00ff


	//----- nvinfo : EIATTR_NUM_BARRIERS
	.align		4
        /*0030*/ 	.byte	0x02, 0x4c
        /*0032*/ 	.byte	0x07
	.zero		1


	//----- nvinfo : EIATTR_EXTERNS
	.align		4
        /*0034*/ 	.byte	0x04, 0x0f
        /*0036*/ 	.short	(.L_37 - .L_36)


	//   ....[0]....
	.align		4
.L_36:
        /*0038*/ 	.word	index@(__assertfail)


	//----- nvinfo : EIATTR_MERCURY_ISA_VERSION
	.align		4
.L_37:
        /*003c*/ 	.byte	0x03, 0x5f
        /*003e*/ 	.short	0x0101


	//----- nvinfo : EIATTR_INT_WARP_WIDE_INSTR_OFFSETS
	.align		4
        /*0040*/ 	.byte	0x04, 0x31
        /*0042*/ 	.short	(.L_39 - .L_38)


	//   ....[0]....
.L_38:
        /*0044*/ 	.word	0x00000e00


	//   ....[1]....
        /*0048*/ 	.word	0x00000eb0


	//   ....[2]....
        /*004c*/ 	.word	0x00004460


	//   ....[3]....
        /*0050*/ 	.word	0x00004490


	//   ....[4]....
        /*0054*/ 	.word	0x000044b0


	//   ....[5]....
        /*0058*/ 	.word	0x00005030


	//   ....[6]....
        /*005c*/ 	.word	0x000050c0


	//   ....[7]....
        /*0060*/ 	.word	0x00005170


	//   ....[8]....
        /*0064*/ 	.word	0x000051e0


	//   ....[9]....
        /*0068*/ 	.word	0x00005290


	//   ....[10]....
        /*006c*/ 	.word	0x00005340


	//   ....[11]....
        /*0070*/ 	.word	0x000053b0


	//   ....[12]....
        /*0074*/ 	.word	0x00005460


	//   ....[13]....
        /*0078*/ 	.word	0x00005500


	//   ....[14]....
        /*007c*/ 	.word	0x00005570


	//   ....[15]....
        /*0080*/ 	.word	0x00005620


	//   ....[16]....
        /*0084*/ 	.word	0x000056e0


	//   ....[17]....
        /*0088*/ 	.word	0x00005750


	//   ....[18]....
        /*008c*/ 	.word	0x00005810


	//   ....[19]....
        /*0090*/ 	.word	0x000058c0


	//   ....[20]....
        /*0094*/ 	.word	0x00005930


	//   ....[21]....
        /*0098*/ 	.word	0x000059f0


	//   ....[22]....
        /*009c*/ 	.word	0x00005aa0


	//   ....[23]....
        /*00a0*/ 	.word	0x00005b10


	//   ....[24]....
        /*00a4*/ 	.word	0x00005bd0


	//   ....[25]....
        /*00a8*/ 	.word	0x00005c70


	//   ....[26]....
        /*00ac*/ 	.word	0x00005d00


	//   ....[27]....
        /*00b0*/ 	.word	0x00005dd0


	//   ....[28]....
        /*00b4*/ 	.word	0x00005ed0


	//----- nvinfo : EIATTR_COOP_GROUP_MASK_REGIDS
	.align		4
.L_39:
        /*00b8*/ 	.byte	0x04, 0x29
        /*00ba*/ 	.short	(.L_41 - .L_40)


	//   ....[0]....
.L_40:
        /*00bc*/ 	.word	0xffffffff


	//   ....[1]....
        /*00c0*/ 	.word	0xffffffff


	//   ....[2]....
        /*00c4*/ 	.word	0xffffffff


	//   ....[3]....
        /*00c8*/ 	.word	0xffffffff


	//   ....[4]....
        /*00cc*/ 	.word	0xffffffff


	//   ....[5]....
        /*00d0*/ 	.word	0xffffffff


	//   ....[6]....
        /*00d4*/ 	.word	0xffffffff


	//   ....[7]....
        /*00d8*/ 	.word	0xffffffff


	//   ....[8]....
        /*00dc*/ 	.word	0xffffffff


	//   ....[9]....
        /*00e0*/ 	.word	0xffffffff


	//   ....[10]....
        /*00e4*/ 	.word	0xffffffff


	//   ....[11]....
        /*00e8*/ 	.word	0xffffffff


	//   ....[12]....
        /*00ec*/ 	.word	0xffffffff


	//   ....[13]....
        /*00f0*/ 	.word	0xffffffff


	//----- nvinfo : EIATTR_COOP_GROUP_INSTR_OFFSETS
	.align		4
.L_41:
        /*00f4*/ 	.byte	0x04, 0x28
        /*00f6*/ 	.short	(.L_43 - .L_42)


	//   ....[0]....
.L_42:
        /*00f8*/ 	.word	0x000000b0


	//   ....[1]....
        /*00fc*/ 	.word	0x00000520


	//   ....[2]....
        /*0100*/ 	.word	0x00000710


	//   ....[3]....
        /*0104*/ 	.word	0x000008b0


	//   ....[4]....
        /*0108*/ 	.word	0x000009b0


	//   ....[5]....
        /*010c*/ 	.word	0x00000b20


	//   ....[6]....
        /*0110*/ 	.word	0x00000cc0


	//   ....[7]....
        /*0114*/ 	.word	0x00000f20


	//   ....[8]....
        /*0118*/ 	.word	0x000022c0


	//   ....[9]....
        /*011c*/ 	.word	0x00003240


	//   ....[10]....
        /*0120*/ 	.word	0x00003710


	//   ....[11]....
        /*0124*/ 	.word	0x00003740


	//   ....[12]....
        /*0128*/ 	.word	0x00004360


	//   ....[13]....
        /*012c*/ 	.word	0x00004570


	//----- nvinfo : EIATTR_VRC_CTA_INIT_COUNT
	.align		4
.L_43:
        /*0130*/ 	.byte	0x02, 0x4a
        /*0132*/ 	.byte	0x80
	.zero		1


	//----- nvinfo : EIATTR_SYSCALL_OFFSETS
	.align		4
        /*0134*/ 	.byte	0x04, 0x46
        /*0136*/ 	.short	(.L_45 - .L_44)


	//   ....[0]....
.L_44:
        /*0138*/ 	.word	0x00006ab0


	//   ....[1]....
        /*013c*/ 	.word	0x00006ba0


	//   ....[2]....
        /*0140*/ 	.word	0x00007360


	//   ....[3]....
        /*0144*/ 	.word	0x00007d20


	//   ....[4]....
        /*0148*/ 	.word	0x000086c0


	//   ....[5]....
        /*014c*/ 	.word	0x000090a0


	//   ....[6]....
        /*0150*/ 	.word	0x00009a80


	//   ....[7]....
        /*0154*/ 	.word	0x0000a480


	//   ....[8]....
        /*0158*/ 	.word	0x0000ae60


	//   ....[9]....
        /*015c*/ 	.word	0x0000b7f0


	//----- nvinfo : EIATTR_MBARRIER_INSTR_OFFSETS
	.align		4
.L_45:
        /*0160*/ 	.byte	0x04, 0x39
        /*0162*/ 	.short	(.L_47 - .L_46)


	//   ....[0]....
.L_46:
        /*0164*/ 	.word	0x00000660
        /*0168*/ 	.word	0x000000ff
        /*016c*/ 	.word	0x00000000
        /*0170*/ 	.short	0x0100
        /*0172*/ 	.byte	0x04
	.zero		1


	//   ....[1]....
        /*0174*/ 	.word	0x00000670
        /*0178*/ 	.word	0x000000ff
        /*017c*/ 	.word	0x00000028
        /*0180*/ 	.short	0x0100
        /*0182*/ 	.byte	0x04
	.zero		1


	//   ....[2]....
        /*0184*/ 	.word	0x00000680
        /*0188*/ 	.word	0x000000ff
        /*018c*/ 	.word	0x00000008
        /*0190*/ 	.short	0x0100
        /*0192*/ 	.byte	0x04
	.zero		1


	//   ....[3]....
        /*0194*/ 	.word	0x00000690
        /*0198*/ 	.word	0x000000ff
        /*019c*/ 	.word	0x00000030
        /*01a0*/ 	.short	0x0100
        /*01a2*/ 	.byte	0x04
	.zero		1


	//   ....[4]....
        /*01a4*/ 	.word	0x000006a0
        /*01a8*/ 	.word	0x000000ff
        /*01ac*/ 	.word	0x00000010
        /*01b0*/ 	.short	0x0100
        /*01b2*/ 	.byte	0x04
	.zero		1


	//   ....[5]....
        /*01b4*/ 	.word	0x000006b0
        /*01b8*/ 	.word	0x000000ff
        /*01bc*/ 	.word	0x00000038
        /*01c0*/ 	.short	0x0100
        /*01c2*/ 	.byte	0x04
	.zero		1


	//   ....[6]....
        /*01c4*/ 	.word	0x000006c0
        /*01c8*/ 	.word	0x000000ff
        /*01cc*/ 	.word	0x00000018
        /*01d0*/ 	.short	0x0100
        /*01d2*/ 	.byte	0x04
	.zero		1


	//   ....[7]....
        /*01d4*/ 	.word	0x000006d0
        /*01d8*/ 	.word	0x000000ff
        /*01dc*/ 	.word	0x00000040
        /*01e0*/ 	.short	0x0100
        /*01e2*/ 	.byte	0x04
	.zero		1


	//   ....[8]....
        /*01e4*/ 	.word	0x000006e0
        /*01e8*/ 	.word	0x000000ff
        /*01ec*/ 	.word	0x00000020
        /*01f0*/ 	.short	0x0100
        /*01f2*/ 	.byte	0x04
	.zero		1


	//   ....[9]....
        /*01f4*/ 	.word	0x000006f0
        /*01f8*/ 	.word	0x000000ff
        /*01fc*/ 	.word	0x00000048
        /*0200*/ 	.short	0x0100
        /*0202*/ 	.byte	0x04
	.zero		1


	//   ....[10]....
        /*0204*/ 	.word	0x00000820
        /*0208*/ 	.word	0x000000ff
        /*020c*/ 	.word	0x00000050
        /*0210*/ 	.short	0x0100
        /*0212*/ 	.byte	0x04
	.zero		1


	//   ....[11]....
        /*0214*/ 	.word	0x00000830
        /*0218*/ 	.word	0x000000ff
        /*021c*/ 	.word	0x00000070
        /*0220*/ 	.short	0x0100
        /*0222*/ 	.byte	0x04
	.zero		1


	//   ....[12]....
        /*0224*/ 	.word	0x00000840
        /*0228*/ 	.word	0x000000ff
        /*022c*/ 	.word	0x00000058
        /*0230*/ 	.short	0x0100
        /*0232*/ 	.byte	0x04
	.zero		1


	//   ....[13]....
        /*0234*/ 	.word	0x00000850
        /*0238*/ 	.word	0x000000ff
        /*023c*/ 	.word	0x00000078
        /*0240*/ 	.short	0x0100
        /*0242*/ 	.byte	0x04
	.zero		1


	//   ....[14]....
        /*0244*/ 	.word	0x00000860
        /*0248*/ 	.word	0x000000ff
        /*024c*/ 	.word	0x00000060
        /*0250*/ 	.short	0x0100
        /*0252*/ 	.byte	0x04
	.zero		1


	//   ....[15]....
        /*0254*/ 	.word	0x00000870
        /*0258*/ 	.word	0x000000ff
        /*025c*/ 	.word	0x00000080
        /*0260*/ 	.short	0x0100
        /*0262*/ 	.byte	0x04
	.zero		1


	//   ....[16]....
        /*0264*/ 	.word	0x00000880
        /*0268*/ 	.word	0x000000ff
        /*026c*/ 	.word	0x00000068
        /*0270*/ 	.short	0x0100
        /*0272*/ 	.byte	0x04
	.zero		1


	//   ....[17]....
        /*0274*/ 	.word	0x00000890
        /*0278*/ 	.word	0x000000ff
        /*027c*/ 	.word	0x00000088
        /*0280*/ 	.short	0x0100
        /*0282*/ 	.byte	0x04
	.zero		1


	//   ....[18]....
        /*0284*/ 	.word	0x00000980
        /*0288*/ 	.word	0x000000ff
        /*028c*/ 	.word	0x00000090
        /*0290*/ 	.short	0x0100
        /*0292*/ 	.byte	0x06
	.zero		1


	//   ....[19]....
        /*0294*/ 	.word	0x00000990
        /*0298*/ 	.word	0x000000ff
        /*029c*/ 	.word	0x00000098
        /*02a0*/ 	.short	0x0100
        /*02a2*/ 	.byte	0x06
	.zero		1


	//   ....[20]....
        /*02a4*/ 	.word	0x00000ad0
        /*02a8*/ 	.word	0x000000ff
        /*02ac*/ 	.word	0x000000a0
        /*02b0*/ 	.short	0x0100
        /*02b2*/ 	.byte	0x06
	.zero		1


	//   ....[21]....
        /*02b4*/ 	.word	0x00000ae0
        /*02b8*/ 	.word	0x000000ff
        /*02bc*/ 	.word	0x000000b0
        /*02c0*/ 	.short	0x0100
        /*02c2*/ 	.byte	0x06
	.zero		1


	//   ....[22]....
        /*02c4*/ 	.word	0x00000af0
        /*02c8*/ 	.word	0x000000ff
        /*02cc*/ 	.word	0x000000a8
        /*02d0*/ 	.short	0x0100
        /*02d2*/ 	.byte	0x06
	.zero		1


	//   ....[23]....
        /*02d4*/ 	.word	0x00000b00
        /*02d8*/ 	.word	0x000000ff
        /*02dc*/ 	.word	0x000000b8
        /*02e0*/ 	.short	0x0100
        /*02e2*/ 	.byte	0x06
	.zero		1


	//   ....[24]....
        /*02e4*/ 	.word	0x00000c30
        /*02e8*/ 	.word	0x000000ff
        /*02ec*/ 	.word	0x000000c0
        /*02f0*/ 	.short	0x0100
        /*02f2*/ 	.byte	0x04
	.zero		1


	//   ....[25]....
        /*02f4*/ 	.word	0x00000c40
        /*02f8*/ 	.word	0x000000ff
        /*02fc*/ 	.word	0x000000e0
        /*0300*/ 	.short	0x0100
        /*0302*/ 	.byte	0x04
	.zero		1


	//   ....[26]....
        /*0304*/ 	.word	0x00000c50
        /*0308*/ 	.word	0x000000ff
        /*030c*/ 	.word	0x000000c8
        /*0310*/ 	.short	0x0100
        /*0312*/ 	.byte	0x04
	.zero		1


	//   ....[27]....
        /*0314*/ 	.word	0x00000c60
        /*0318*/ 	.word	0x000000ff
        /*031c*/ 	.word	0x000000e8
        /*0320*/ 	.short	0x0100
        /*0322*/ 	.byte	0x04
	.zero		1


	//   ....[28]....
        /*0324*/ 	.word	0x00000c70
        /*0328*/ 	.word	0x000000ff
        /*032c*/ 	.word	0x000000d0
        /*0330*/ 	.short	0x0100
        /*0332*/ 	.byte	0x04
	.zero		1


	//   ....[29]....
        /*0334*/ 	.word	0x00000c80
        /*0338*/ 	.word	0x000000ff
        /*033c*/ 	.word	0x000000f0
        /*0340*/ 	.short	0x0100
        /*0342*/ 	.byte	0x04
	.zero		1


	//   ....[30]....
        /*0344*/ 	.word	0x00000c90
        /*0348*/ 	.word	0x000000ff
        /*034c*/ 	.word	0x000000d8
        /*0350*/ 	.short	0x0100
        /*0352*/ 	.byte	0x04
	.zero		1


	//   ....[31]....
        /*0354*/ 	.word	0x00000ca0
        /*0358*/ 	.word	0x000000ff
        /*035c*/ 	.word	0x000000f8
        /*0360*/ 	.short	0x0100
        /*0362*/ 	.byte	0x04
	.zero		1


	//   ....[32]....
        /*0364*/ 	.word	0x00000da0
        /*0368*/ 	.word	0x000000ff
        /*036c*/ 	.word	0x00000100
        /*0370*/ 	.short	0x0100
        /*0372*/ 	.byte	0x04
	.zero		1


	//   ....[33]....
        /*0374*/ 	.word	0x00000db0
        /*0378*/ 	.word	0x000000ff
        /*037c*/ 	.word	0x00000110
        /*0380*/ 	.short	0x0100
        /*0382*/ 	.byte	0x04
	.zero		1


	//   ....[34]....
        /*0384*/ 	.word	0x00000dc0
        /*0388*/ 	.word	0x000000ff
        /*038c*/ 	.word	0x00000108
        /*0390*/ 	.short	0x0100
        /*0392*/ 	.byte	0x04
	.zero		1


	//   ....[35]....
        /*0394*/ 	.word	0x00000dd0
        /*0398*/ 	.word	0x000000ff
        /*039c*/ 	.word	0x00000118
        /*03a0*/ 	.short	0x0100
        /*03a2*/ 	.byte	0x04
	.zero		1


	//   ....[36]....
        /*03a4*/ 	.word	0x00000ed0
        /*03a8*/ 	.word	0x000000ff
        /*03ac*/ 	.word	0x00000120
        /*03b0*/ 	.short	0x0100
        /*03b2*/ 	.byte	0x06
	.zero		1


	//   ....[37]....
        /*03b4*/ 	.word	0x00001b00
        /*03b8*/ 	.word	0x00000000
        /*03bc*/ 	.word	0x00000110
        /*03c0*/ 	.short	0x010a
        /*03c2*/ 	.byte	0xff
	.zero		1


	//   ....[38]....
        /*03c4*/ 	.word	0x00001b30
        /*03c8*/ 	.word	0x00000000
        /*03cc*/ 	.word	0x00000100
        /*03d0*/ 	.short	0x0101
        /*03d2*/ 	.byte	0xff
	.zero		1


	//   ....[39]....
        /*03d4*/ 	.word	0x00001bd0
        /*03d8*/ 	.word	0x000000ff
        /*03dc*/ 	.word	0x00000028
        /*03e0*/ 	.short	0x010a
        /*03e2*/ 	.byte	0x04
	.zero		1


	//   ....[40]....
        /*03e4*/ 	.word	0x00001ca0
        /*03e8*/ 	.word	0x000000ff
        /*03ec*/ 	.word	0x00000028
        /*03f0*/ 	.short	0x010a
        /*03f2*/ 	.byte	0x21
	.zero		1


	//   ....[41]....
        /*03f4*/ 	.word	0x00001e50
        /*03f8*/ 	.word	0x000000ff
        /*03fc*/ 	.word	0x00000028
        /*0400*/ 	.short	0x010a
        /*0402*/ 	.byte	0x05
	.zero		1


	//   ....[42]....
        /*0404*/ 	.word	0x00001f70
        /*0408*/ 	.word	0x000000ff
        /*040c*/ 	.word	0x00000098
        /*0410*/ 	.short	0x0101
        /*0412*/ 	.byte	0x0d
	.zero		1


	//   ....[43]....
        /*0414*/ 	.word	0x00001f90
        /*0418*/ 	.word	0x000000ff
        /*041c*/ 	.word	0x00000028
        /*0420*/ 	.short	0x010a
        /*0422*/ 	.byte	0x04
	.zero		1


	//   ....[44]....
        /*0424*/ 	.word	0x00002010
        /*0428*/ 	.word	0x000000ff
        /*042c*/ 	.word	0x00000028
        /*0430*/ 	.short	0x010a
        /*0432*/ 	.byte	0x11
	.zero		1


	//   ....[45]....
        /*0434*/ 	.word	0x000021b0
        /*0438*/ 	.word	0x000000ff
        /*043c*/ 	.word	0x00000028
        /*0440*/ 	.short	0x010a
        /*0442*/ 	.byte	0x05
	.zero		1


	//   ....[46]....
        /*0444*/ 	.word	0x000022f0
        /*0448*/ 	.word	0x00000003
        /*044c*/ 	.word	0x000000a0
        /*0450*/ 	.short	0x010a
        /*0452*/ 	.byte	0xff
	.zero		1


	//   ....[47]....
        /*0454*/ 	.word	0x00002440
        /*0458*/ 	.word	0x00000000
        /*045c*/ 	.word	0x00000000
        /*0460*/ 	.short	0x0101
        /*0462*/ 	.byte	0xff
	.zero		1


	//   ....[48]....
        /*0464*/ 	.word	0x00002a00
        /*0468*/ 	.word	0x000000ff
        /*046c*/ 	.word	0x00000000
        /*0470*/ 	.short	0x010a
        /*0472*/ 	.byte	0x04
	.zero		1


	//   ....[49]....
        /*0474*/ 	.word	0x00002a90
        /*0478*/ 	.word	0x000000ff
        /*047c*/ 	.word	0x00000000
        /*0480*/ 	.short	0x010a
        /*0482*/ 	.byte	0x05
	.zero		1


	//   ....[50]....
        /*0484*/ 	.word	0x00002b20
        /*0488*/ 	.word	0x000000ff
        /*048c*/ 	.word	0x00000000
        /*0490*/ 	.short	0x010a
        /*0492*/ 	.byte	0x05
	.zero		1


	//   ....[51]....
        /*0494*/ 	.word	0x00002bb0
        /*0498*/ 	.word	0x000000ff
        /*049c*/ 	.word	0x00000000
        /*04a0*/ 	.short	0x010a
        /*04a2*/ 	.byte	0x05
	.zero		1


	//   ....[52]....
        /*04a4*/ 	.word	0x00002c50
        /*04a8*/ 	.word	0x00000000
        /*04ac*/ 	.word	0x00000000
        /*04b0*/ 	.short	0x010a
        /*04b2*/ 	.byte	0xff
	.zero		1


	//   ....[53]....
        /*04b4*/ 	.word	0x00002d90
        /*04b8*/ 	.word	0x00000000
        /*04bc*/ 	.word	0x00000100
        /*04c0*/ 	.short	0x010a
        /*04c2*/ 	.byte	0xff
	.zero		1


	//   ....[54]....
        /*04c4*/ 	.word	0x00002e00
        /*04c8*/ 	.word	0x00000000
        /*04cc*/ 	.word	0x00000000
        /*04d0*/ 	.short	0x0101
        /*04d2*/ 	.byte	0xff
	.zero		1


	//   ....[55]....
        /*04d4*/ 	.word	0x00002e20
        /*04d8*/ 	.word	0x000000ff
        /*04dc*/ 	.word	0x000000b0
        /*04e0*/ 	.short	0x010a
        /*04e2*/ 	.byte	0x04
	.zero		1


	//   ....[56]....
        /*04e4*/ 	.word	0x00002f40
        /*04e8*/ 	.word	0x00000000
        /*04ec*/ 	.word	0x000000a0
        /*04f0*/ 	.short	0x010a
        /*04f2*/ 	.byte	0xff
	.zero		1


	//   ....[57]....
        /*04f4*/ 	.word	0x00003040
        /*04f8*/ 	.word	0x00000000
        /*04fc*/ 	.word	0x00000000
        /*0500*/ 	.short	0x0101
        /*0502*/ 	.byte	0xff
	.zero		1


	//   ....[58]....
        /*0504*/ 	.word	0x000030d0
        /*0508*/ 	.word	0x000000ff
        /*050c*/ 	.word	0x000000b0
        /*0510*/ 	.short	0x0106
        /*0512*/ 	.byte	0x04
	.zero		1


	//   ....[59]....
        /*0514*/ 	.word	0x000030f0
        /*0518*/ 	.word	0x000000ff
        /*051c*/ 	.word	0x000000b0
        /*0520*/ 	.short	0x010a
        /*0522*/ 	.byte	0x04
	.zero		1


	//   ....[60]....
        /*0524*/ 	.word	0x00003180
        /*0528*/ 	.word	0x000000ff
        /*052c*/ 	.word	0x000000b0
        /*0530*/ 	.short	0x0106
        /*0532*/ 	.byte	0x07
	.zero		1


	//   ....[61]....
        /*0534*/ 	.word	0x000031c0
        /*0538*/ 	.word	0x00000000
        /*053c*/ 	.word	0x000000b0
        /*0540*/ 	.short	0x010a
        /*0542*/ 	.byte	0xff
	.zero		1


	//   ....[62]....
        /*0544*/ 	.word	0x00003410
        /*0548*/ 	.word	0x000000ff
        /*054c*/ 	.word	0x00000008
        /*0550*/ 	.short	0x010a
        /*0552*/ 	.byte	0x05
	.zero		1


	//   ....[63]....
        /*0554*/ 	.word	0x00003430
        /*0558*/ 	.word	0x000000ff
        /*055c*/ 	.word	0x00000008
        /*0560*/ 	.short	0x010a
        /*0562*/ 	.byte	0x05
	.zero		1


	//   ....[64]....
        /*0564*/ 	.word	0x000035c0
        /*0568*/ 	.word	0x000000ff
        /*056c*/ 	.word	0x00000008
        /*0570*/ 	.short	0x010a
        /*0572*/ 	.byte	0x05
	.zero		1


	//   ....[65]....
        /*0574*/ 	.word	0x000035e0
        /*0578*/ 	.word	0x000000ff
        /*057c*/ 	.word	0x00000008
        /*0580*/ 	.short	0x010a
        /*0582*/ 	.byte	0x05
	.zero		1


	//   ....[66]....
        /*0584*/ 	.word	0x000036a0
        /*0588*/ 	.word	0x000000ff
        /*058c*/ 	.word	0x00000000
        /*0590*/ 	.short	0x0101
        /*0592*/ 	.byte	0x04
	.zero		1


	//   ....[67]....
        /*0594*/ 	.word	0x000039e0
        /*0598*/ 	.word	0x00000000
        /*059c*/ 	.word	0x000000a0
        /*05a0*/ 	.short	0x010a
        /*05a2*/ 	.byte	0xff
	.zero		1


	//   ....[68]....
        /*05a4*/ 	.word	0x00003aa0
        /*05a8*/ 	.word	0x00000000
        /*05ac*/ 	.word	0x00000000
        /*05b0*/ 	.short	0x0101
        /*05b2*/ 	.byte	0xff
	.zero		1


	//   ....[69]....
        /*05b4*/ 	.word	0x00003b60
        /*05b8*/ 	.word	0x000000ff
        /*05bc*/ 	.word	0x00000000
        /*05c0*/ 	.short	0x010a
        /*05c2*/ 	.byte	0x04
	.zero		1


	//   ....[70]....
        /*05c4*/ 	.word	0x00003b70
        /*05c8*/ 	.word	0x000000ff
        /*05cc*/ 	.word	0x000000e0
        /*05d0*/ 	.short	0x010a
        /*05d2*/ 	.byte	0x1f
	.zero		1


	//   ....[71]....
        /*05d4*/ 	.word	0x00003c20
        /*05d8*/ 	.word	0x000000ff
        /*05dc*/ 	.word	0x00000000
        /*05e0*/ 	.short	0x010a
        /*05e2*/ 	.byte	0x05
	.zero		1


	//   ....[72]....
        /*05e4*/ 	.word	0x00003d50
        /*05e8*/ 	.word	0x000000ff
        /*05ec*/ 	.word	0x00000000
        /*05f0*/ 	.short	0x010a
        /*05f2*/ 	.byte	0x04
	.zero		1


	//   ....[73]....
        /*05f4*/ 	.word	0x00004050
        /*05f8*/ 	.word	0x000000ff
        /*05fc*/ 	.word	0x00000000
        /*0600*/ 	.short	0x010a
        /*0602*/ 	.byte	0x04
	.zero		1


	//   ....[74]....
        /*0604*/ 	.word	0x000040e0
        /*0608*/ 	.word	0x000000ff
        /*060c*/ 	.word	0x00000000
        /*0610*/ 	.short	0x010a
        /*0612*/ 	.byte	0x05
	.zero		1


	//   ....[75]....
        /*0614*/ 	.word	0x00004170
        /*0618*/ 	.word	0x000000ff
        /*061c*/ 	.word	0x00000000
        /*0620*/ 	.short	0x010a
        /*0622*/ 	.byte	0x05
	.zero		1


	//   ....[76]....
        /*0624*/ 	.word	0x00004210
        /*0628*/ 	.word	0x00000000
        /*062c*/ 	.word	0x00000000
        /*0630*/ 	.short	0x010a
        /*0632*/ 	.byte	0xff
	.zero		1


	//   ....[77]....
        /*0634*/ 	.word	0x00004250
        /*0638*/ 	.word	0x00000000
        /*063c*/ 	.word	0x00000000
        /*0640*/ 	.short	0x010a
        /*0642*/ 	.byte	0xff
	.zero		1


	//   ....[78]....
        /*0644*/ 	.word	0x000042c0
        /*0648*/ 	.word	0x000000ff
        /*064c*/ 	.word	0x00000000
        /*0650*/ 	.short	0x0101
        /*0652*/ 	.byte	0x04
	.zero		1


	//   ....[79]....
        /*0654*/ 	.word	0x00004300
        /*0658*/ 	.word	0x000000ff
        /*065c*/ 	.word	0x00000120
        /*0660*/ 	.short	0x010a
        /*0662*/ 	.byte	0x1a
	.zero		1


	//   ....[80]....
        /*0664*/ 	.word	0x00004350
        /*0668*/ 	.word	0x000000ff
        /*066c*/ 	.word	0x00000000
        /*0670*/ 	.short	0x0101
        /*0672*/ 	.byte	0x04
	.zero		1


	//   ....[81]....
        /*0674*/ 	.word	0x00004820
        /*0678*/ 	.word	0x0000000c
        /*067c*/ 	.word	0x000000a0
        /*0680*/ 	.short	0x010a
        /*0682*/ 	.byte	0xff
	.zero		1


	//   ....[82]....
        /*0684*/ 	.word	0x00004990
        /*0688*/ 	.word	0x00000000
        /*068c*/ 	.word	0x00000000
        /*0690*/ 	.short	0x0101
        /*0692*/ 	.byte	0xff
	.zero		1


	//   ....[83]....
        /*0694*/ 	.word	0x00004e30
        /*0698*/ 	.word	0x000000ff
        /*069c*/ 	.word	0x00000098
        /*06a0*/ 	.short	0x010a
        /*06a2*/ 	.byte	0x15
	.zero		1


	//   ....[84]....
        /*06a4*/ 	.word	0x00004fb0
        /*06a8*/ 	.word	0x000000ff
        /*06ac*/ 	.word	0x00000070
        /*06b0*/ 	.short	0x010a
        /*06b2*/ 	.byte	0x15
	.zero		1


	//   ....[85]....
        /*06b4*/ 	.word	0x00005190
        /*06b8*/ 	.word	0x000000ff
        /*06bc*/ 	.word	0x00000050
        /*06c0*/ 	.short	0x010b
        /*06c2*/ 	.byte	0x15
	.zero		1


	//   ....[86]....
        /*06c4*/ 	.word	0x000051a0
        /*06c8*/ 	.word	0x000000ff
        /*06cc*/ 	.word	0x00000000
        /*06d0*/ 	.short	0x0101
        /*06d2*/ 	.byte	0x25
	.zero		1


	//   ....[87]....
        /*06d4*/ 	.word	0x000051b0
        /*06d8*/ 	.word	0x000000ff
        /*06dc*/ 	.word	0x00000078
        /*06e0*/ 	.short	0x010a
        /*06e2*/ 	.byte	0x15
	.zero		1


	//   ....[88]....
        /*06e4*/ 	.word	0x00005360
        /*06e8*/ 	.word	0x000000ff
        /*06ec*/ 	.word	0x00000058
        /*06f0*/ 	.short	0x010b
        /*06f2*/ 	.byte	0x15
	.zero		1


	//   ....[89]....
        /*06f4*/ 	.word	0x00005370
        /*06f8*/ 	.word	0x000000ff
        /*06fc*/ 	.word	0x00000000
        /*0700*/ 	.short	0x0101
        /*0702*/ 	.byte	0x1f
	.zero		1


	//   ....[90]....
        /*0704*/ 	.word	0x00005380
        /*0708*/ 	.word	0x000000ff
        /*070c*/ 	.word	0x00000080
        /*0710*/ 	.short	0x010a
        /*0712*/ 	.byte	0x15
	.zero		1


	//   ....[91]....
        /*0714*/ 	.word	0x00005520
        /*0718*/ 	.word	0x000000ff
        /*071c*/ 	.word	0x00000060
        /*0720*/ 	.short	0x010b
        /*0722*/ 	.byte	0x15
	.zero		1


	//   ....[92]....
        /*0724*/ 	.word	0x00005530
        /*0728*/ 	.word	0x000000ff
        /*072c*/ 	.word	0x00000000
        /*0730*/ 	.short	0x0101
        /*0732*/ 	.byte	0x1e
	.zero		1


	//   ....[93]....
        /*0734*/ 	.word	0x00005540
        /*0738*/ 	.word	0x000000ff
        /*073c*/ 	.word	0x00000088
        /*0740*/ 	.short	0x010a
        /*0742*/ 	.byte	0x15
	.zero		1


	//   ....[94]....
        /*0744*/ 	.word	0x00005700
        /*0748*/ 	.word	0x000000ff
        /*074c*/ 	.word	0x00000068
        /*0750*/ 	.short	0x010b
        /*0752*/ 	.byte	0x15
	.zero		1


	//   ....[95]....
        /*0754*/ 	.word	0x00005710
        /*0758*/ 	.word	0x000000ff
        /*075c*/ 	.word	0x00000000
        /*0760*/ 	.short	0x0101
        /*0762*/ 	.byte	0x1d
	.zero		1


	//   ....[96]....
        /*0764*/ 	.word	0x00005720
        /*0768*/ 	.word	0x000000ff
        /*076c*/ 	.word	0x00000070
        /*0770*/ 	.short	0x010a
        /*0772*/ 	.byte	0x15
	.zero		1


	//   ....[97]....
        /*0774*/ 	.word	0x000058e0
        /*0778*/ 	.word	0x000000ff
        /*077c*/ 	.word	0x00000050
        /*0780*/ 	.short	0x010b
        /*0782*/ 	.byte	0x15
	.zero		1


	//   ....[98]....
        /*0784*/ 	.word	0x000058f0
        /*0788*/ 	.word	0x000000ff
        /*078c*/ 	.word	0x00000000
        /*0790*/ 	.short	0x0101
        /*0792*/ 	.byte	0x25
	.zero		1


	//   ....[99]....
        /*0794*/ 	.word	0x00005900
        /*0798*/ 	.word	0x000000ff
        /*079c*/ 	.word	0x00000078
        /*07a0*/ 	.short	0x010a
        /*07a2*/ 	.byte	0x15
	.zero		1


	//   ....[100]....
        /*07a4*/ 	.word	0x00005ac0
        /*07a8*/ 	.word	0x000000ff
        /*07ac*/ 	.word	0x00000058
        /*07b0*/ 	.short	0x010b
        /*07b2*/ 	.byte	0x15
	.zero		1


	//   ....[101]....
        /*07b4*/ 	.word	0x00005ad0
        /*07b8*/ 	.word	0x000000ff
        /*07bc*/ 	.word	0x00000000
        /*07c0*/ 	.short	0x0101
        /*07c2*/ 	.byte	0x1f
	.zero		1


	//   ....[102]....
        /*07c4*/ 	.word	0x00005ae0
        /*07c8*/ 	.word	0x000000ff
        /*07cc*/ 	.word	0x00000080
        /*07d0*/ 	.short	0x010a
        /*07d2*/ 	.byte	0x15
	.zero		1


	//   ....[103]....
        /*07d4*/ 	.word	0x00005c90
        /*07d8*/ 	.word	0x000000ff
        /*07dc*/ 	.word	0x00000060
        /*07e0*/ 	.short	0x010b
        /*07e2*/ 	.byte	0x15
	.zero		1


	//   ....[104]....
        /*07e4*/ 	.word	0x00005ca0
        /*07e8*/ 	.word	0x000000ff
        /*07ec*/ 	.word	0x00000000
        /*07f0*/ 	.short	0x0101
        /*07f2*/ 	.byte	0x1e
	.zero		1


	//   ....[105]....
        /*07f4*/ 	.word	0x00005cb0
        /*07f8*/ 	.word	0x000000ff
        /*07fc*/ 	.word	0x00000088
        /*0800*/ 	.short	0x010a
        /*0802*/ 	.byte	0x15
	.zero		1


	//   ....[106]....
        /*0804*/ 	.word	0x00005ef0
        /*0808*/ 	.word	0x000000ff
        /*080c*/ 	.word	0x00000068
        /*0810*/ 	.short	0x010b
        /*0812*/ 	.byte	0x15
	.zero		1


	//   ....[107]....
        /*0814*/ 	.word	0x00005f00
        /*0818*/ 	.word	0x000000ff
        /*081c*/ 	.word	0x00000000
        /*0820*/ 	.short	0x0101
        /*0822*/ 	.byte	0x1d
	.zero		1


	//   ....[108]....
        /*0824*/ 	.word	0x00005f30
        /*0828*/ 	.word	0x000000ff
        /*082c*/ 	.word	0x00000070
        /*0830*/ 	.short	0x010a
        /*0832*/ 	.byte	0x15
	.zero		1


	//   ....[109]....
        /*0834*/ 	.word	0x00005f50
        /*0838*/ 	.word	0x000000ff
        /*083c*/ 	.word	0x00000078
        /*0840*/ 	.short	0x010a
        /*0842*/ 	.byte	0x15
	.zero		1


	//   ....[110]....
        /*0844*/ 	.word	0x00005f70
        /*0848*/ 	.word	0x000000ff
        /*084c*/ 	.word	0x00000080
        /*0850*/ 	.short	0x010a
        /*0852*/ 	.byte	0x15
	.zero		1


	//   ....[111]....
        /*0854*/ 	.word	0x00005fc0
        /*0858*/ 	.word	0x00000002
        /*085c*/ 	.word	0x00000088
        /*0860*/ 	.short	0x010a
        /*0862*/ 	.byte	0xff
	.zero		1


	//   ....[112]....
        /*0864*/ 	.word	0x00006340
        /*0868*/ 	.word	0x00000003
        /*086c*/ 	.word	0x000000a0
        /*0870*/ 	.short	0x010a
        /*0872*/ 	.byte	0xff
	.zero		1


	//   ....[113]....
        /*0874*/ 	.word	0x000064c0
        /*0878*/ 	.word	0x00000000
        /*087c*/ 	.word	0x00000000
        /*0880*/ 	.short	0x0101
        /*0882*/ 	.byte	0xff
	.zero		1


	//   ....[114]....
        /*0884*/ 	.word	0x00007030
        /*0888*/ 	.word	0x000000ff
        /*088c*/ 	.word	0x00000050
        /*0890*/ 	.short	0x010a
        /*0892*/ 	.byte	0x2b
	.zero		1


	//   ....[115]....
        /*0894*/ 	.word	0x00007060
        /*0898*/ 	.word	0x00000048
        /*089c*/ 	.word	0x000000c0
        /*08a0*/ 	.short	0x010a
        /*08a2*/ 	.byte	0xff
	.zero		1


	//   ....[116]....
        /*08a4*/ 	.word	0x00007150
        /*08a8*/ 	.word	0x000000ff
        /*08ac*/ 	.word	0x00000050
        /*08b0*/ 	.short	0x010a
        /*08b2*/ 	.byte	0x2b
	.zero		1


	//   ....[117]....
        /*08b4*/ 	.word	0x00007240
        /*08b8*/ 	.word	0x00000048
        /*08bc*/ 	.word	0x000000c0
        /*08c0*/ 	.short	0x010a
        /*08c2*/ 	.byte	0xff
	.zero		1


	//   ....[118]....
        /*08c4*/ 	.word	0x00007a50
        /*08c8*/ 	.word	0x00000000
        /*08cc*/ 	.word	0x00000000
        /*08d0*/ 	.short	0x0101
        /*08d2*/ 	.byte	0xff
	.zero		1


	//   ....[119]....
        /*08d4*/ 	.word	0x00007a60
        /*08d8*/ 	.word	0x00000002
        /*08dc*/ 	.word	0x00000050
        /*08e0*/ 	.short	0x010a
        /*08e2*/ 	.byte	0xff
	.zero		1


	//   ....[120]....
        /*08e4*/ 	.word	0x00007b40
        /*08e8*/ 	.word	0x00000002
        /*08ec*/ 	.word	0x00000050
        /*08f0*/ 	.short	0x010a
        /*08f2*/ 	.byte	0xff
	.zero		1


	//   ....[121]....
        /*08f4*/ 	.word	0x000083f0
        /*08f8*/ 	.word	0x00000000
        /*08fc*/ 	.word	0x00000000
        /*0900*/ 	.short	0x0101
        /*0902*/ 	.byte	0xff
	.zero		1


	//   ....[122]....
        /*0904*/ 	.word	0x00008410
        /*0908*/ 	.word	0x00000006
        /*090c*/ 	.word	0x00000050
        /*0910*/ 	.short	0x010a
        /*0912*/ 	.byte	0xff
	.zero		1


	//   ....[123]....
        /*0914*/ 	.word	0x000084e0
        /*0918*/ 	.word	0x00000006
        /*091c*/ 	.word	0x00000050
        /*0920*/ 	.short	0x010a
        /*0922*/ 	.byte	0xff
	.zero		1


	//   ....[124]....
        /*0924*/ 	.word	0x00008d90
        /*0928*/ 	.word	0x0000000e
        /*092c*/ 	.word	0x00000000
        /*0930*/ 	.short	0x0101
        /*0932*/ 	.byte	0xff
	.zero		1


	//   ....[125]....
        /*0934*/ 	.word	0x00008db0
        /*0938*/ 	.word	0x00000000
        /*093c*/ 	.word	0x00000050
        /*0940*/ 	.short	0x010a
        /*0942*/ 	.byte	0xff
	.zero		1


	//   ....[126]....
        /*0944*/ 	.word	0x00008e80
        /*0948*/ 	.word	0x00000000
        /*094c*/ 	.word	0x00000050
        /*0950*/ 	.short	0x010a
        /*0952*/ 	.byte	0xff
	.zero		1


	//   ....[127]....
        /*0954*/ 	.word	0x00009760
        /*0958*/ 	.word	0x0000000e
        /*095c*/ 	.word	0x00000000
        /*0960*/ 	.short	0x0101
        /*0962*/ 	.byte	0xff
	.zero		1


	//   ....[128]....
        /*0964*/ 	.word	0x00009780
        /*0968*/ 	.word	0x00000006
        /*096c*/ 	.word	0x00000050
        /*0970*/ 	.short	0x010a
        /*0972*/ 	.byte	0xff
	.zero		1


	//   ....[129]....
        /*0974*/ 	.word	0x00009850
        /*0978*/ 	.word	0x00000006
        /*097c*/ 	.word	0x00000050
        /*0980*/ 	.short	0x010a
        /*0982*/ 	.byte	0xff
	.zero		1


	//   ....[130]....
        /*0984*/ 	.word	0x0000a160
        /*0988*/ 	.word	0x0000000e
        /*098c*/ 	.word	0x00000000
        /*0990*/ 	.short	0x0101
        /*0992*/ 	.byte	0xff
	.zero		1


	//   ....[131]....
        /*0994*/ 	.word	0x0000a180
        /*0998*/ 	.word	0x00000006
        /*099c*/ 	.word	0x00000050
        /*09a0*/ 	.short	0x010a
        /*09a2*/ 	.byte	0xff
	.zero		1


	//   ....[132]....
        /*09a4*/ 	.word	0x0000a250
        /*09a8*/ 	.word	0x00000006
        /*09ac*/ 	.word	0x00000050
        /*09b0*/ 	.short	0x010a
        /*09b2*/ 	.byte	0xff
	.zero		1


	//   ....[133]....
        /*09b4*/ 	.word	0x0000ab40
        /*09b8*/ 	.word	0x0000000e
        /*09bc*/ 	.word	0x00000000
        /*09c0*/ 	.short	0x0101
        /*09c2*/ 	.byte	0xff
	.zero		1


	//   ....[134]....
        /*09c4*/ 	.word	0x0000ab60
        /*09c8*/ 	.word	0x00000006
        /*09cc*/ 	.word	0x00000050
        /*09d0*/ 	.short	0x010a
        /*09d2*/ 	.byte	0xff
	.zero		1


	//   ....[135]....
        /*09d4*/ 	.word	0x0000ac30
        /*09d8*/ 	.word	0x00000006
        /*09dc*/ 	.word	0x00000050
        /*09e0*/ 	.short	0x010a
        /*09e2*/ 	.byte	0xff
	.zero		1


	//   ....[136]....
        /*09e4*/ 	.word	0x0000b520
        /*09e8*/ 	.word	0x0000000e
        /*09ec*/ 	.word	0x00000000
        /*09f0*/ 	.short	0x0101
        /*09f2*/ 	.byte	0xff
	.zero		1


	//   ....[137]....
        /*09f4*/ 	.word	0x0000b540
        /*09f8*/ 	.word	0x00000000
        /*09fc*/ 	.word	0x00000050
        /*0a00*/ 	.short	0x010a
        /*0a02*/ 	.byte	0xff
	.zero		1


	//   ....[138]....
        /*0a04*/ 	.word	0x0000b610
        /*0a08*/ 	.word	0x00000000
        /*0a0c*/ 	.word	0x00000050
        /*0a10*/ 	.short	0x010a
        /*0a12*/ 	.byte	0xff
	.zero		1


	//   ....[139]....
        /*0a14*/ 	.word	0x0000b920
        /*0a18*/ 	.word	0x00000048
        /*0a1c*/ 	.word	0x00000000
        /*0a20*/ 	.short	0x0101
        /*0a22*/ 	.byte	0xff
	.zero		1


	//   ....[140]....
        /*0a24*/ 	.word	0x0000bf00
        /*0a28*/ 	.word	0x00000000
        /*0a2c*/ 	.word	0x00000000
        /*0a30*/ 	.short	0x0101
        /*0a32*/ 	.byte	0xff
	.zero		1


	//   ....[141]....
        /*0a34*/ 	.word	0x0000c1c0
        /*0a38*/ 	.word	0x000000ff
        /*0a3c*/ 	.word	0x00000000
        /*0a40*/ 	.short	0x0101
        /*0a42*/ 	.byte	0x04
	.zero		1


	//   ....[142]....
        /*0a44*/ 	.word	0x0000c1e0
        /*0a48*/ 	.word	0x00000000
        /*0a4c*/ 	.word	0x00000110
        /*0a50*/ 	.short	0x010a
        /*0a52*/ 	.byte	0xff
	.zero		1


	//   ....[143]....
        /*0a54*/ 	.word	0x0000c240
        /*0a58*/ 	.word	0x00000000
        /*0a5c*/ 	.word	0x00000028
        /*0a60*/ 	.short	0x010a
        /*0a62*/ 	.byte	0xff
	.zero		1


	//   ....[144]....
        /*0a64*/ 	.word	0x0000c2a0
        /*0a68*/ 	.word	0x00000000
        /*0a6c*/ 	.word	0x00000028
        /*0a70*/ 	.short	0x010a
        /*0a72*/ 	.byte	0xff
	.zero		1


	//   ....[145]....
        /*0a74*/ 	.word	0x0000c2f0
        /*0a78*/ 	.word	0x00000003
        /*0a7c*/ 	.word	0x000000a0
        /*0a80*/ 	.short	0x010a
        /*0a82*/ 	.byte	0xff
	.zero		1


	//   ....[146]....
        /*0a84*/ 	.word	0x0000c350
        /*0a88*/ 	.word	0x00000000
        /*0a8c*/ 	.word	0x00000000
        /*0a90*/ 	.short	0x010a
        /*0a92*/ 	.byte	0xff
	.zero		1


	//   ....[147]....
        /*0a94*/ 	.word	0x0000c3b0
        /*0a98*/ 	.word	0x00000000
        /*0a9c*/ 	.word	0x00000000
        /*0aa0*/ 	.short	0x010a
        /*0aa2*/ 	.byte	0xff
	.zero		1


	//   ....[148]....
        /*0aa4*/ 	.word	0x0000c410
        /*0aa8*/ 	.word	0x00000000
        /*0aac*/ 	.word	0x00000000
        /*0ab0*/ 	.short	0x010a
        /*0ab2*/ 	.byte	0xff
	.zero		1


	//   ....[149]....
        /*0ab4*/ 	.word	0x0000c470
        /*0ab8*/ 	.word	0x00000000
        /*0abc*/ 	.word	0x00000000
        /*0ac0*/ 	.short	0x010a
        /*0ac2*/ 	.byte	0xff
	.zero		1


	//   ....[150]....
        /*0ac4*/ 	.word	0x0000c4c0
        /*0ac8*/ 	.word	0x00000000
        /*0acc*/ 	.word	0x00000100
        /*0ad0*/ 	.short	0x010a
        /*0ad2*/ 	.byte	0xff
	.zero		1


	//   ....[151]....
        /*0ad4*/ 	.word	0x0000c520
        /*0ad8*/ 	.word	0x00000000
        /*0adc*/ 	.word	0x000000b0
        /*0ae0*/ 	.short	0x010a
        /*0ae2*/ 	.byte	0xff
	.zero		1


	//   ....[152]....
        /*0ae4*/ 	.word	0x0000c570
        /*0ae8*/ 	.word	0x00000000
        /*0aec*/ 	.word	0x000000a0
        /*0af0*/ 	.short	0x010a
        /*0af2*/ 	.byte	0xff
	.zero		1


	//   ....[153]....
        /*0af4*/ 	.word	0x0000c5d0
        /*0af8*/ 	.word	0x00000000
        /*0afc*/ 	.word	0x000000b0
        /*0b00*/ 	.short	0x010a
        /*0b02*/ 	.byte	0xff
	.zero		1


	//   ....[154]....
        /*0b04*/ 	.word	0x0000c630
        /*0b08*/ 	.word	0x00000005
        /*0b0c*/ 	.word	0x00000008
        /*0b10*/ 	.short	0x010a
        /*0b12*/ 	.byte	0xff
	.zero		1


	//   ....[155]....
        /*0b14*/ 	.word	0x0000c720
        /*0b18*/ 	.word	0x00000003
        /*0b1c*/ 	.word	0x00000008
        /*0b20*/ 	.short	0x010a
        /*0b22*/ 	.byte	0xff
	.zero		1


	//   ....[156]....
        /*0b24*/ 	.word	0x0000c770
        /*0b28*/ 	.word	0x00000000
        /*0b2c*/ 	.word	0x000000a0
        /*0b30*/ 	.short	0x010a
        /*0b32*/ 	.byte	0xff
	.zero		1


	//   ....[157]....
        /*0b34*/ 	.word	0x0000c7d0
        /*0b38*/ 	.word	0x00000000
        /*0b3c*/ 	.word	0x000000e0
        /*0b40*/ 	.short	0x010a
        /*0b42*/ 	.byte	0xff
	.zero		1


	//   ....[158]....
        /*0b44*/ 	.word	0x0000c830
        /*0b48*/ 	.word	0x00000000
        /*0b4c*/ 	.word	0x00000000
        /*0b50*/ 	.short	0x010a
        /*0b52*/ 	.byte	0xff
	.zero		1


	//   ....[159]....
        /*0b54*/ 	.word	0x0000c890
        /*0b58*/ 	.word	0x00000000
        /*0b5c*/ 	.word	0x00000000
        /*0b60*/ 	.short	0x010a
        /*0b62*/ 	.byte	0xff
	.zero		1


	//   ....[160]....
        /*0b64*/ 	.word	0x0000c8f0
        /*0b68*/ 	.word	0x00000000
        /*0b6c*/ 	.word	0x00000000
        /*0b70*/ 	.short	0x010a
        /*0b72*/ 	.byte	0xff
	.zero		1


	//   ....[161]....
        /*0b74*/ 	.word	0x0000c950
        /*0b78*/ 	.word	0x00000000
        /*0b7c*/ 	.word	0x00000000
        /*0b80*/ 	.short	0x010a
        /*0b82*/ 	.byte	0xff
	.zero		1


	//   ....[162]....
        /*0b84*/ 	.word	0x0000c9b0
        /*0b88*/ 	.word	0x00000000
        /*0b8c*/ 	.word	0x00000120
        /*0b90*/ 	.short	0x010a
        /*0b92*/ 	.byte	0xff
	.zero		1


	//   ....[163]....
        /*0b94*/ 	.word	0x0000ca00
        /*0b98*/ 	.word	0x0000000c
        /*0b9c*/ 	.word	0x000000a0
        /*0ba0*/ 	.short	0x010a
        /*0ba2*/ 	.byte	0xff
	.zero		1


	//   ....[164]....
        /*0ba4*/ 	.word	0x0000ca60
        /*0ba8*/ 	.word	0x00000000
        /*0bac*/ 	.word	0x00000098
        /*0bb0*/ 	.short	0x010a
        /*0bb2*/ 	.byte	0xff
	.zero		1


	//   ....[165]....
        /*0bb4*/ 	.word	0x0000cac0
        /*0bb8*/ 	.word	0x00000000
        /*0bbc*/ 	.word	0x00000070
        /*0bc0*/ 	.short	0x010a
        /*0bc2*/ 	.byte	0xff
	.zero		1


	//   ....[166]....
        /*0bc4*/ 	.word	0x0000cb20
        /*0bc8*/ 	.word	0x00000000
        /*0bcc*/ 	.word	0x00000078
        /*0bd0*/ 	.short	0x010a
        /*0bd2*/ 	.byte	0xff
	.zero		1


	//   ....[167]....
        /*0bd4*/ 	.word	0x0000cb80
        /*0bd8*/ 	.word	0x00000000
        /*0bdc*/ 	.word	0x00000080
        /*0be0*/ 	.short	0x010a
        /*0be2*/ 	.byte	0xff
	.zero		1


	//   ....[168]....
        /*0be4*/ 	.word	0x0000cbe0
        /*0be8*/ 	.word	0x00000000
        /*0bec*/ 	.word	0x00000088
        /*0bf0*/ 	.short	0x010a
        /*0bf2*/ 	.byte	0xff
	.zero		1


	//   ....[169]....
        /*0bf4*/ 	.word	0x0000cc40
        /*0bf8*/ 	.word	0x00000000
        /*0bfc*/ 	.word	0x00000070
        /*0c00*/ 	.short	0x010a
        /*0c02*/ 	.byte	0xff
	.zero		1


	//   ....[170]....
        /*0c04*/ 	.word	0x0000cca0
        /*0c08*/ 	.word	0x00000000
        /*0c0c*/ 	.word	0x00000078
        /*0c10*/ 	.short	0x010a
        /*0c12*/ 	.byte	0xff
	.zero		1


	//   ....[171]....
        /*0c14*/ 	.word	0x0000cd00
        /*0c18*/ 	.word	0x00000000
        /*0c1c*/ 	.word	0x00000080
        /*0c20*/ 	.short	0x010a
        /*0c22*/ 	.byte	0xff
	.zero		1


	//   ....[172]....
        /*0c24*/ 	.word	0x0000cd60
        /*0c28*/ 	.word	0x00000000
        /*0c2c*/ 	.word	0x00000088
        /*0c30*/ 	.short	0x010a
        /*0c32*/ 	.byte	0xff
	.zero		1


	//   ....[173]....
        /*0c34*/ 	.word	0x0000cdc0
        /*0c38*/ 	.word	0x00000000
        /*0c3c*/ 	.word	0x00000070
        /*0c40*/ 	.short	0x010a
        /*0c42*/ 	.byte	0xff
	.zero		1


	//   ....[174]....
        /*0c44*/ 	.word	0x0000ce20
        /*0c48*/ 	.word	0x00000000
        /*0c4c*/ 	.word	0x00000078
        /*0c50*/ 	.short	0x010a
        /*0c52*/ 	.byte	0xff
	.zero		1


	//   ....[175]....
        /*0c54*/ 	.word	0x0000ce80
        /*0c58*/ 	.word	0x00000002
        /*0c5c*/ 	.word	0x00000080
        /*0c60*/ 	.short	0x010a
        /*0c62*/ 	.byte	0xff
	.zero		1


	//   ....[176]....
        /*0c64*/ 	.word	0x0000ced0
        /*0c68*/ 	.word	0x00000003
        /*0c6c*/ 	.word	0x000000a0
        /*0c70*/ 	.short	0x010a
        /*0c72*/ 	.byte	0xff
	.zero		1


	//   ....[177]....
        /*0c74*/ 	.word	0x0000cf30
        /*0c78*/ 	.word	0x00000002
        /*0c7c*/ 	.word	0x00000050
        /*0c80*/ 	.short	0x010a
        /*0c82*/ 	.byte	0xff
	.zero		1


	//   ....[178]....
        /*0c84*/ 	.word	0x0000cf80
        /*0c88*/ 	.word	0x00000048
        /*0c8c*/ 	.word	0x000000c0
        /*0c90*/ 	.short	0x010a
        /*0c92*/ 	.byte	0xff
	.zero		1


	//   ....[179]....
        /*0c94*/ 	.word	0x0000cfd0
        /*0c98*/ 	.word	0x00000002
        /*0c9c*/ 	.word	0x00000050
        /*0ca0*/ 	.short	0x010a
        /*0ca2*/ 	.byte	0xff
	.zero		1


	//   ....[180]....
        /*0ca4*/ 	.word	0x0000d020
        /*0ca8*/ 	.word	0x00000006
        /*0cac*/ 	.word	0x00000050
        /*0cb0*/ 	.short	0x010a
        /*0cb2*/ 	.byte	0xff
	.zero		1


	//   ....[181]....
        /*0cb4*/ 	.word	0x0000d070
        /*0cb8*/ 	.word	0x00000000
        /*0cbc*/ 	.word	0x00000050
        /*0cc0*/ 	.short	0x010a
        /*0cc2*/ 	.byte	0xff
	.zero		1


	//   ....[182]....
        /*0cc4*/ 	.word	0x0000d0c0
        /*0cc8*/ 	.word	0x00000006
        /*0ccc*/ 	.word	0x00000050
        /*0cd0*/ 	.short	0x010a
        /*0cd2*/ 	.byte	0xff
	.zero		1


	//   ....[183]....
        /*0cd4*/ 	.word	0x0000d110
        /*0cd8*/ 	.word	0x00000006
        /*0cdc*/ 	.word	0x00000050
        /*0ce0*/ 	.short	0x010a
        /*0ce2*/ 	.byte	0xff
	.zero		1


	//   ....[184]....
        /*0ce4*/ 	.word	0x0000d160
        /*0ce8*/ 	.word	0x00000006
        /*0cec*/ 	.word	0x00000050
        /*0cf0*/ 	.short	0x010a
        /*0cf2*/ 	.byte	0xff
	.zero		1


	//   ....[185]....
        /*0cf4*/ 	.word	0x0000d1b0
        /*0cf8*/ 	.word	0x00000000
        /*0cfc*/ 	.word	0x00000050
        /*0d00*/ 	.short	0x010a
        /*0d02*/ 	.byte	0xff
	.zero		1


	//----- nvinfo : EIATTR_NUM_MBARRIERS
	.align		4
.L_47:
        /*0d04*/ 	.byte	0x03, 0x38
        /*0d06*/ 	.short	0x0025


	//----- nvinfo : EIATTR_EXIT_INSTR_OFFSETS
	.align		4
        /*0d08*/ 	.byte	0x04, 0x1c
        /*0d0a*/ 	.short	(.L_49 - .L_48)


	//   ....[0]....
.L_48:
        /*0d0c*/ 	.word	0x00002c80


	//   ....[1]....
        /*0d10*/ 	.word	0x00003190


	//   ....[2]....
        /*0d14*/ 	.word	0x000031f0


	//   ....[3]....
        /*0d18*/ 	.word	0x00004580


	//   ....[4]....
        /*0d1c*/ 	.word	0x00005ff0


	//   ....[5]....
        /*0d20*/ 	.word	0x00006030


	//   ....[6]....
        /*0d24*/ 	.word	0x0000c0a0


	//   ....[7]....
        /*0d28*/ 	.word	0x0000c120


	//   ....[8]....
        /*0d2c*/ 	.word	0x0000c150


	//   ....[9]....
        /*0d30*/ 	.word	0x0000c1d0


	//----- nvinfo : EIATTR_MAX_THREADS
	.align		4
.L_49:
        /*0d34*/ 	.byte	0x04, 0x05
        /*0d36*/ 	.short	(.L_51 - .L_50)
.L_50:
        /*0d38*/ 	.word	0x00000100
        /*0d3c*/ 	.word	0x00000001
        /*0d40*/ 	.word	0x00000001


	//----- nvinfo : EIATTR_CRS_STACK_SIZE
	.align		4
.L_51:
        /*0d44*/ 	.byte	0x04, 0x1e
        /*0d46*/ 	.short	(.L_53 - .L_52)
.L_52:
        /*0d48*/ 	.word	0x00000000


	//----- nvinfo : EIATTR_CBANK_PARAM_SIZE
	.align		4
.L_53:
        /*0d4c*/ 	.byte	0x03, 0x19
        /*0d4e*/ 	.short	0x0800


	//----- nvinfo : EIATTR_PARAM_CBANK
	.align		4
        /*0d50*/ 	.byte	0x04, 0x0a
        /*0d52*/ 	.short	(.L_55 - .L_54)
	.align		4
.L_54:
        /*0d54*/ 	.word	index@(.nv.constant0._ZN7cutlass13device_kernelINS_4gemm6kernel13GemmUniversalIN4cute5tupleIJiiiiEEENS1_10collective13CollectiveMmaINS1_35MainloopSm100TmaUmmaWarpSpecializedILi5ELi2ELi4ENS5_IJNS4_1CILi2EEESB_NSA_ILi1EEEEEEEENS5_IJNSA_ILi128EEENSA_ILi256EEENSA_ILi32EEEEEENS_10tfloat32_tENS5_IJlSC_lEEESJ_SK_NS4_8TiledMMAINS4_8MMA_AtomIJNS4_23SM100_MMA_TF32_2x1SM_SSISJ_SJ_fLi128ELi256ELNS4_4UMMA5MajorE0ELSP_0ELNSO_7ScaleInE0ELSQ_0EEEEEENS4_6LayoutINS5_IJSC_SC_SC_EEENS5_IJNSA_ILi0EEESV_SV_EEEEENS5_IJNS4_10UnderscoreESY_SY_EEEEENS4_28SM100_TMA_2SM_LOAD_MULTICASTENS4_14ComposedLayoutINS4_7SwizzleILi3ELi4ELi3EEENS4_18smem_ptr_flag_bitsILi32EEENST_INS5_IJNSA_ILi8EEESH_EEENS5_IJSH_SC_EEEEEEEvNS4_8identityENS4_18SM100_TMA_2SM_LOADES1B_vS1C_EENS_8epilogue10collective18CollectiveEpilogueINS1F_23Sm100TmaWarpSpecializedILi4ELi2ELi16ELb1ELb0EEEJNS5_IJNSA_ILi64EEESG_SH_EEENS5_IJNST_IS1K_SC_EENST_INS5_IJNSA_ILi16EEESB_EEENS5_IJSC_SF_EEEEEEEESJ_SK_SJ_SK_NS1F_6fusion15FusionCallbacksIS1J_NS1S_17LinearCombinationISJ_fSJ_fLNS_15FloatRoundStyleE2EEES1L_S1R_JEEENS4_5SM1004TMEM4LOAD26SM100_TMEM_LOAD_32dp32b16xENS4_13SM90_TMA_LOADENS12_INS13_ILi2ELi4ELi3EEES16_NST_INS5_IJS17_S1N_EEENS5_IJS1N_SC_EEEEEEENS4_39AutoVectorizingCopyWithAssumedAlignmentILi128EEENS4_14SM90_TMA_STOREES27_S29_S29_EEEvvEEEEvNT_6ParamsE)
        /*0d58*/ 	.short	0x0380
        /*0d5a*/ 	.short	0x0800


	//----- nvinfo : EIATTR_SW_WAR
	.align		4
.L_55:
        /*0d5c*/ 	.byte	0x04, 0x36
        /*0d5e*/ 	.short	(.L_57 - .L_56)
.L_56:
        /*0d60*/ 	.word	0x00000008
.L_57:


//--------------------- .nv.callgraph             --------------------------
	.section	.nv.callgraph,"",@"SHT_CUDA_CALLGRAPH"
	.align	4
	.sectionentsize	8
	.align		4
        /*0000*/ 	.word	0x00000000
	.align		4
        /*0004*/ 	.word	0xffffffff
	.align		4
        /*0008*/ 	.word	index@(_ZN7cutlass13device_kernelINS_4gemm6kernel13GemmUniversalIN4cute5tupleIJiiiiEEENS1_10collective13CollectiveMmaINS1_35MainloopSm100TmaUmmaWarpSpecializedILi5ELi2ELi4ENS5_IJNS4_1CILi2EEESB_NSA_ILi1EEEEEEEENS5_IJNSA_ILi128EEENSA_ILi256EEENSA_ILi32EEEEEENS_10tfloat32_tENS5_IJlSC_lEEESJ_SK_NS4_8TiledMMAINS4_8MMA_AtomIJNS4_23SM100_MMA_TF32_2x1SM_SSISJ_SJ_fLi128ELi256ELNS4_4UMMA5MajorE0ELSP_0ELNSO_7ScaleInE0ELSQ_0EEEEEENS4_6LayoutINS5_IJSC_SC_SC_EEENS5_IJNSA_ILi0EEESV_SV_EEEEENS5_IJNS4_10UnderscoreESY_SY_EEEEENS4_28SM100_TMA_2SM_LOAD_MULTICASTENS4_14ComposedLayoutINS4_7SwizzleILi3ELi4ELi3EEENS4_18smem_ptr_flag_bitsILi32EEENST_INS5_IJNSA_ILi8EEESH_EEENS5_IJSH_SC_EEEEEEEvNS4_8identityENS4_18SM100_TMA_2SM_LOADES1B_vS1C_EENS_8epilogue10collective18CollectiveEpilogueINS1F_23Sm100TmaWarpSpecializedILi4ELi2ELi16ELb1ELb0EEEJNS5_IJNSA_ILi64EEESG_SH_EEENS5_IJNST_IS1K_SC_EENST_INS5_IJNSA_ILi16EEESB_EEENS5_IJSC_SF_EEEEEEEESJ_SK_SJ_SK_NS1F_6fusion15FusionCallbacksIS1J_NS1S_17LinearCombinationISJ_fSJ_fLNS_15FloatRoundStyleE2EEES1L_S1R_JEEENS4_5SM1004TMEM4LOAD26SM100_TMEM_LOAD_32dp32b16xENS4_13SM90_TMA_LOADENS12_INS13_ILi2ELi4ELi3EEES16_NST_INS5_IJS17_S1N_EEENS5_IJS1N_SC_EEEEEEENS4_39AutoVectorizingCopyWithAssumedAlignmentILi128EEENS4_14SM90_TMA_STOREES27_S29_S29_EEEvvEEEEvNT_6ParamsE)
	.align		4
        /*000c*/ 	.word	index@(__assertfail)
	.align		4
        /*0010*/ 	.word	0x00000000
	.align		4
        /*0014*/ 	.word	0xfffffffe
	.align		4
        /*0018*/ 	.word	0x00000000
	.align		4
        /*001c*/ 	.word	0xfffffffd
	.align		4
        /*0020*/ 	.word	0x00000000
	.align		4
        /*0024*/ 	.word	0xfffffffc


//--------------------- .nv.constant4             --------------------------
	.section	.nv.constant4,"a",@progbits
	.align	8
	.align		8
.nv.constant4:
        /*0000*/ 	.dword	__assertfail
	.align		8
        /*0008*/ 	.dword	__unnamed_1
	.align		8
        /*0010*/ 	.dword	__unnamed_2
	.align		8
        /*0018*/ 	.dword	_ZN40_INTERNAL_35da63ce_4_k_cu_be65f936_105984cuda3std3__45__cpo5beginE
	.align		8
        /*0020*/ 	.dword	_ZN40_INTERNAL_35da63ce_4_k_cu_be65f936_105984cuda3std3__45__cpo3endE
	.align		8
        /*0028*/ 	.dword	_ZN40_INTERNAL_35da63ce_4_k_cu_be65f936_105984cuda3std3__45__cpo6cbeginE
	.align		8
        /*0030*/ 	.dword	_ZN40_INTERNAL_35da63ce_4_k_cu_be65f936_105984cuda3std3__45__cpo4cendE
	.align		8
        /*0038*/ 	.dword	_ZN40_INTERNAL_35da63ce_4_k_cu_be65f936_105984cuda3std3__442_GLOBAL__N__35da63ce_4_k_cu_be65f936_105986ignoreE
	.align		8
        /*0040*/ 	.dword	_ZN40_INTERNAL_35da63ce_4_k_cu_be65f936_105984cuda3std3__419piecewise_constructE
	.align		8
        /*0048*/ 	.dword	_ZN40_INTERNAL_35da63ce_4_k_cu_be65f936_105984cuda3std3__48in_placeE
	.align		8
        /*0050*/ 	.dword	_ZN40_INTERNAL_35da63ce_4_k_cu_be65f936_105984cuda3std6ranges3__45__cpo4swapE
	.align		8
        /*0058*/ 	.dword	_ZN40_INTERNAL_35da63ce_4_k_cu_be65f936_105984cuda3std6ranges3__45__cpo9iter_moveE
	.align		8
        /*0060*/ 	.dword	_ZN40_INTERNAL_35da63ce_4_k_cu_be65f936_105984cute7productE
	.align		8
        /*0068*/ 	.dword	_ZN40_INTERNAL_35da63ce_4_k_cu_be65f936_105984cute1_E
	.align		8
        /*0070*/ 	.dword	$str$25
	.align		8
        /*0078*/ 	.dword	$str$26
	.align		8
        /*0080*/ 	.dword	$str$27
	.align		8
        /*0088*/ 	.dword	$str$28


//--------------------- .text._ZN7cutlass13device_kernelINS_4gemm6kernel13GemmUniversalIN4cute5tupleIJiiiiEEENS1_10collective13CollectiveMmaINS1_35MainloopSm100TmaUmmaWarpSpecializedILi5ELi2ELi4ENS5_IJNS4_1CILi2EEESB_NSA_ILi1EEEEEEEENS5_IJNSA_ILi128EEENSA_ILi256EEENSA_ILi32EEEEEENS_10tfloat32_tENS5_IJlSC_lEEESJ_SK_NS4_8TiledMMAINS4_8MMA_AtomIJNS4_23SM100_MMA_TF32_2x1SM_SSISJ_SJ_fLi128ELi256ELNS4_4UMMA5MajorE0ELSP_0ELNSO_7ScaleInE0ELSQ_0EEEEEENS4_6LayoutINS5_IJSC_SC_SC_EEENS5_IJNSA_ILi0EEESV_SV_EEEEENS5_IJNS4_10UnderscoreESY_SY_EEEEENS4_28SM100_TMA_2SM_LOAD_MULTICASTENS4_14ComposedLayoutINS4_7SwizzleILi3ELi4ELi3EEENS4_18smem_ptr_flag_bitsILi32EEENST_INS5_IJNSA_ILi8EEESH_EEENS5_IJSH_SC_EEEEEEEvNS4_8identityENS4_18SM100_TMA_2SM_LOADES1B_vS1C_EENS_8epilogue10collective18CollectiveEpilogueINS1F_23Sm100TmaWarpSpecializedILi4ELi2ELi16ELb1ELb0EEEJNS5_IJNSA_ILi64EEESG_SH_EEENS5_IJNST_IS1K_SC_EENST_INS5_IJNSA_ILi16EEESB_EEENS5_IJSC_SF_EEEEEEEESJ_SK_SJ_SK_NS1F_6fusion15FusionCallbacksIS1J_NS1S_17LinearCombinationISJ_fSJ_fLNS_15FloatRoundStyleE2EEES1L_S1R_JEEENS4_5SM1004TMEM4LOAD26SM100_TMEM_LOAD_32dp32b16xENS4_13SM90_TMA_LOADENS12_INS13_ILi2ELi4ELi3EEES16_NST_INS5_IJS17_S1N_EEENS5_IJS1N_SC_EEEEEEENS4_39AutoVectorizingCopyWithAssumedAlignmentILi128EEENS4_14SM90_TMA_STOREES27_S29_S29_EEEvvEEEEvNT_6ParamsE --------------------------
	.section	.text._ZN7cutlass13device_kernelINS_4gemm6kernel13GemmUniversalIN4cute5tupleIJiiiiEEENS1_10collective13CollectiveMmaINS1_35MainloopSm100TmaUmmaWarpSpecializedILi5ELi2ELi4ENS5_IJNS4_1CILi2EEESB_NSA_ILi1EEEEEEEENS5_IJNSA_ILi128EEENSA_ILi256EEENSA_ILi32EEEEEENS_10tfloat32_tENS5_IJlSC_lEEESJ_SK_NS4_8TiledMMAINS4_8MMA_AtomIJNS4_23SM100_MMA_TF32_2x1SM_SSISJ_SJ_fLi128ELi256ELNS4_4UMMA5MajorE0ELSP_0ELNSO_7ScaleInE0ELSQ_0EEEEEENS4_6LayoutINS5_IJSC_SC_SC_EEENS5_IJNSA_ILi0EEESV_SV_EEEEENS5_IJNS4_10UnderscoreESY_SY_EEEEENS4_28SM100_TMA_2SM_LOAD_MULTICASTENS4_14ComposedLayoutINS4_7SwizzleILi3ELi4ELi3EEENS4_18smem_ptr_flag_bitsILi32EEENST_INS5_IJNSA_ILi8EEESH_EEENS5_IJSH_SC_EEEEEEEvNS4_8identityENS4_18SM100_TMA_2SM_LOADES1B_vS1C_EENS_8epilogue10collective18CollectiveEpilogueINS1F_23Sm100TmaWarpSpecializedILi4ELi2ELi16ELb1ELb0EEEJNS5_IJNSA_ILi64EEESG_SH_EEENS5_IJNST_IS1K_SC_EENST_INS5_IJNSA_ILi16EEESB_EEENS5_IJSC_SF_EEEEEEEESJ_SK_SJ_SK_NS1F_6fusion15FusionCallbacksIS1J_NS1S_17LinearCombinationISJ_fSJ_fLNS_15FloatRoundStyleE2EEES1L_S1R_JEEENS4_5SM1004TMEM4LOAD26SM100_TMEM_LOAD_32dp32b16xENS4_13SM90_TMA_LOADENS12_INS13_ILi2ELi4ELi3EEES16_NST_INS5_IJS17_S1N_EEENS5_IJS1N_SC_EEEEEEENS4_39AutoVectorizingCopyWithAssumedAlignmentILi128EEENS4_14SM90_TMA_STOREES27_S29_S29_EEEvvEEEEvNT_6ParamsE,"ax",@progbits
	.align	128
.text._ZN7cutlass13device_kernelINS_4gemm6kernel13GemmUniversalIN4cute5tupleIJiiiiEEENS1_10collective13CollectiveMmaINS1_35MainloopSm100TmaUmmaWarpSpecializedILi5ELi2ELi4ENS5_IJNS4_1CILi2EEESB_NSA_ILi1EEEEEEEENS5_IJNSA_ILi128EEENSA_ILi256EEENSA_ILi32EEEEEENS_10tfloat32_tENS5_IJlSC_lEEESJ_SK_NS4_8TiledMMAINS4_8MMA_AtomIJNS4_23SM100_MMA_TF32_2x1SM_SSISJ_SJ_fLi128ELi256ELNS4_4UMMA5MajorE0ELSP_0ELNSO_7ScaleInE0ELSQ_0EEEEEENS4_6LayoutINS5_IJSC_SC_SC_EEENS5_IJNSA_ILi0EEESV_SV_EEEEENS5_IJNS4_10UnderscoreESY_SY_EEEEENS4_28SM100_TMA_2SM_LOAD_MULTICASTENS4_14ComposedLayoutINS4_7SwizzleILi3ELi4ELi3EEENS4_18smem_ptr_flag_bitsILi32EEENST_INS5_IJNSA_ILi8EEESH_EEENS5_IJSH_SC_EEEEEEEvNS4_8identityENS4_18SM100_TMA_2SM_LOADES1B_vS1C_EENS_8epilogue10collective18CollectiveEpilogueINS1F_23Sm100TmaWarpSpecializedILi4ELi2ELi16ELb1ELb0EEEJNS5_IJNSA_ILi64EEESG_SH_EEENS5_IJNST_IS1K_SC_EENST_INS5_IJNSA_ILi16EEESB_EEENS5_IJSC_SF_EEEEEEEESJ_SK_SJ_SK_NS1F_6fusion15FusionCallbacksIS1J_NS1S_17LinearCombinationISJ_fSJ_fLNS_15FloatRoundStyleE2EEES1L_S1R_JEEENS4_5SM1004TMEM4LOAD26SM100_TMEM_LOAD_32dp32b16xENS4_13SM90_TMA_LOADENS12_INS13_ILi2ELi4ELi3EEES16_NST_INS5_IJS17_S1N_EEENS5_IJS1N_SC_EEEEEEENS4_39AutoVectorizingCopyWithAssumedAlignmentILi128EEENS4_14SM90_TMA_STOREES27_S29_S29_EEEvvEEEEvNT_6ParamsE:
        .type           _ZN7cutlass13device_kernelINS_4gemm6kernel13GemmUniversalIN4cute5tupleIJiiiiEEENS1_10collective13CollectiveMmaINS1_35MainloopSm100TmaUmmaWarpSpecializedILi5ELi2ELi4ENS5_IJNS4_1CILi2EEESB_NSA_ILi1EEEEEEEENS5_IJNSA_ILi128EEENSA_ILi256EEENSA_ILi32EEEEEENS_10tfloat32_tENS5_IJlSC_lEEESJ_SK_NS4_8TiledMMAINS4_8MMA_AtomIJNS4_23SM100_MMA_TF32_2x1SM_SSISJ_SJ_fLi128ELi256ELNS4_4UMMA5MajorE0ELSP_0ELNSO_7ScaleInE0ELSQ_0EEEEEENS4_6LayoutINS5_IJSC_SC_SC_EEENS5_IJNSA_ILi0EEESV_SV_EEEEENS5_IJNS4_10UnderscoreESY_SY_EEEEENS4_28SM100_TMA_2SM_LOAD_MULTICASTENS4_14ComposedLayoutINS4_7SwizzleILi3ELi4ELi3EEENS4_18smem_ptr_flag_bitsILi32EEENST_INS5_IJNSA_ILi8EEESH_EEENS5_IJSH_SC_EEEEEEEvNS4_8identityENS4_18SM100_TMA_2SM_LOADES1B_vS1C_EENS_8epilogue10collective18CollectiveEpilogueINS1F_23Sm100TmaWarpSpecializedILi4ELi2ELi16ELb1ELb0EEEJNS5_IJNSA_ILi64EEESG_SH_EEENS5_IJNST_IS1K_SC_EENST_INS5_IJNSA_ILi16EEESB_EEENS5_IJSC_SF_EEEEEEEESJ_SK_SJ_SK_NS1F_6fusion15FusionCallbacksIS1J_NS1S_17LinearCombinationISJ_fSJ_fLNS_15FloatRoundStyleE2EEES1L_S1R_JEEENS4_5SM1004TMEM4LOAD26SM100_TMEM_LOAD_32dp32b16xENS4_13SM90_TMA_LOADENS12_INS13_ILi2ELi4ELi3EEES16_NST_INS5_IJS17_S1N_EEENS5_IJS1N_SC_EEEEEEENS4_39AutoVectorizingCopyWithAssumedAlignmentILi128EEENS4_14SM90_TMA_STOREES27_S29_S29_EEEvvEEEEvNT_6ParamsE,@function
        .size           _ZN7cutlass13device_kernelINS_4gemm6kernel13GemmUniversalIN4cute5tupleIJiiiiEEENS1_10collective13CollectiveMmaINS1_35MainloopSm100TmaUmmaWarpSpecializedILi5ELi2ELi4ENS5_IJNS4_1CILi2EEESB_NSA_ILi1EEEEEEEENS5_IJNSA_ILi128EEENSA_ILi256EEENSA_ILi32EEEEEENS_10tfloat32_tENS5_IJlSC_lEEESJ_SK_NS4_8TiledMMAINS4_8MMA_AtomIJNS4_23SM100_MMA_TF32_2x1SM_SSISJ_SJ_fLi128ELi256ELNS4_4UMMA5MajorE0ELSP_0ELNSO_7ScaleInE0ELSQ_0EEEEEENS4_6LayoutINS5_IJSC_SC_SC_EEENS5_IJNSA_ILi0EEESV_SV_EEEEENS5_IJNS4_10UnderscoreESY_SY_EEEEENS4_28SM100_TMA_2SM_LOAD_MULTICASTENS4_14ComposedLayoutINS4_7SwizzleILi3ELi4ELi3EEENS4_18smem_ptr_flag_bitsILi32EEENST_INS5_IJNSA_ILi8EEESH_EEENS5_IJSH_SC_EEEEEEEvNS4_8identityENS4_18SM100_TMA_2SM_LOADES1B_vS1C_EENS_8epilogue10collective18CollectiveEpilogueINS1F_23Sm100TmaWarpSpecializedILi4ELi2ELi16ELb1ELb0EEEJNS5_IJNSA_ILi64EEESG_SH_EEENS5_IJNST_IS1K_SC_EENST_INS5_IJNSA_ILi16EEESB_EEENS5_IJSC_SF_EEEEEEEESJ_SK_SJ_SK_NS1F_6fusion15FusionCallbacksIS1J_NS1S_17LinearCombinationISJ_fSJ_fLNS_15FloatRoundStyleE2EEES1L_S1R_JEEENS4_5SM1004TMEM4LOAD26SM100_TMEM_LOAD_32dp32b16xENS4_13SM90_TMA_LOADENS12_INS13_ILi2ELi4ELi3EEES16_NST_INS5_IJS17_S1N_EEENS5_IJS1N_SC_EEEEEEENS4_39AutoVectorizingCopyWithAssumedAlignmentILi128EEENS4_14SM90_TMA_STOREES27_S29_S29_EEEvvEEEEvNT_6ParamsE,(.L_x_244 - _ZN7cutlass13device_kernelINS_4gemm6kernel13GemmUniversalIN4cute5tupleIJiiiiEEENS1_10collective13CollectiveMmaINS1_35MainloopSm100TmaUmmaWarpSpecializedILi5ELi2ELi4ENS5_IJNS4_1CILi2EEESB_NSA_ILi1EEEEEEEENS5_IJNSA_ILi128EEENSA_ILi256EEENSA_ILi32EEEEEENS_10tfloat32_tENS5_IJlSC_lEEESJ_SK_NS4_8TiledMMAINS4_8MMA_AtomIJNS4_23SM100_MMA_TF32_2x1SM_SSISJ_SJ_fLi128ELi256ELNS4_4UMMA5MajorE0ELSP_0ELNSO_7ScaleInE0ELSQ_0EEEEEENS4_6LayoutINS5_IJSC_SC_SC_EEENS5_IJNSA_ILi0EEESV_SV_EEEEENS5_IJNS4_10UnderscoreESY_SY_EEEEENS4_28SM100_TMA_2SM_LOAD_MULTICASTENS4_14ComposedLayoutINS4_7SwizzleILi3ELi4ELi3EEENS4_18smem_ptr_flag_bitsILi32EEENST_INS5_IJNSA_ILi8EEESH_EEENS5_IJSH_SC_EEEEEEEvNS4_8identityENS4_18SM100_TMA_2SM_LOADES1B_vS1C_EENS_8epilogue10collective18CollectiveEpilogueINS1F_23Sm100TmaWarpSpecializedILi4ELi2ELi16ELb1ELb0EEEJNS5_IJNSA_ILi64EEESG_SH_EEENS5_IJNST_IS1K_SC_EENST_INS5_IJNSA_ILi16EEESB_EEENS5_IJSC_SF_EEEEEEEESJ_SK_SJ_SK_NS1F_6fusion15FusionCallbacksIS1J_NS1S_17LinearCombinationISJ_fSJ_fLNS_15FloatRoundStyleE2EEES1L_S1R_JEEENS4_5SM1004TMEM4LOAD26SM100_TMEM_LOAD_32dp32b16xENS4_13SM90_TMA_LOADENS12_INS13_ILi2ELi4ELi3EEES16_NST_INS5_IJS17_S1N_EEENS5_IJS1N_SC_EEEEEEENS4_39AutoVectorizingCopyWithAssumedAlignmentILi128EEENS4_14SM90_TMA_STOREES27_S29_S29_EEEvvEEEEvNT_6ParamsE)
        .other          _ZN7cutlass13device_kernelINS_4gemm6kernel13GemmUniversalIN4cute5tupleIJiiiiEEENS1_10collective13CollectiveMmaINS1_35MainloopSm100TmaUmmaWarpSpecializedILi5ELi2ELi4ENS5_IJNS4_1CILi2EEESB_NSA_ILi1EEEEEEEENS5_IJNSA_ILi128EEENSA_ILi256EEENSA_ILi32EEEEEENS_10tfloat32_tENS5_IJlSC_lEEESJ_SK_NS4_8TiledMMAINS4_8MMA_AtomIJNS4_23SM100_MMA_TF32_2x1SM_SSISJ_SJ_fLi128ELi256ELNS4_4UMMA5MajorE0ELSP_0ELNSO_7ScaleInE0ELSQ_0EEEEEENS4_6LayoutINS5_IJSC_SC_SC_EEENS5_IJNSA_ILi0EEESV_SV_EEEEENS5_IJNS4_10UnderscoreESY_SY_EEEEENS4_28SM100_TMA_2SM_LOAD_MULTICASTENS4_14ComposedLayoutINS4_7SwizzleILi3ELi4ELi3EEENS4_18smem_ptr_flag_bitsILi32EEENST_INS5_IJNSA_ILi8EEESH_EEENS5_IJSH_SC_EEEEEEEvNS4_8identityENS4_18SM100_TMA_2SM_LOADES1B_vS1C_EENS_8epilogue10collective18CollectiveEpilogueINS1F_23Sm100TmaWarpSpecializedILi4ELi2ELi16ELb1ELb0EEEJNS5_IJNSA_ILi64EEESG_SH_EEENS5_IJNST_IS1K_SC_EENST_INS5_IJNSA_ILi16EEESB_EEENS5_IJSC_SF_EEEEEEEESJ_SK_SJ_SK_NS1F_6fusion15FusionCallbacksIS1J_NS1S_17LinearCombinationISJ_fSJ_fLNS_15FloatRoundStyleE2EEES1L_S1R_JEEENS4_5SM1004TMEM4LOAD26SM100_TMEM_LOAD_32dp32b16xENS4_13SM90_TMA_LOADENS12_INS13_ILi2ELi4ELi3EEES16_NST_INS5_IJS17_S1N_EEENS5_IJS1N_SC_EEEEEEENS4_39AutoVectorizingCopyWithAssumedAlignmentILi128EEENS4_14SM90_TMA_STOREES27_S29_S29_EEEvvEEEEvNT_6ParamsE,@"STO_CUDA_ENTRY STV_DEFAULT"
_ZN7cutlass13device_kernelINS_4gemm6kernel13GemmUniversalIN4cute5tupleIJiiiiEEENS1_10collective13CollectiveMmaINS1_35MainloopSm100TmaUmmaWarpSpecializedILi5ELi2ELi4ENS5_IJNS4_1CILi2EEESB_NSA_ILi1EEEEEEEENS5_IJNSA_ILi128EEENSA_ILi256EEENSA_ILi32EEEEEENS_10tfloat32_tENS5_IJlSC_lEEESJ_SK_NS4_8TiledMMAINS4_8MMA_AtomIJNS4_23SM100_MMA_TF32_2x1SM_SSISJ_SJ_fLi128ELi256ELNS4_4UMMA5MajorE0ELSP_0ELNSO_7ScaleInE0ELSQ_0EEEEEENS4_6LayoutINS5_IJSC_SC_SC_EEENS5_IJNSA_ILi0EEESV_SV_EEEEENS5_IJNS4_10UnderscoreESY_SY_EEEEENS4_28SM100_TMA_2SM_LOAD_MULTICASTENS4_14ComposedLayoutINS4_7SwizzleILi3ELi4ELi3EEENS4_18smem_ptr_flag_bitsILi32EEENST_INS5_IJNSA_ILi8EEESH_EEENS5_IJSH_SC_EEEEEEEvNS4_8identityENS4_18SM100_TMA_2SM_LOADES1B_vS1C_EENS_8epilogue10collective18CollectiveEpilogueINS1F_23Sm100TmaWarpSpecializedILi4ELi2ELi16ELb1ELb0EEEJNS5_IJNSA_ILi64EEESG_SH_EEENS5_IJNST_IS1K_SC_EENST_INS5_IJNSA_ILi16EEESB_EEENS5_IJSC_SF_EEEEEEEESJ_SK_SJ_SK_NS1F_6fusion15FusionCallbacksIS1J_NS1S_17LinearCombinationISJ_fSJ_fLNS_15FloatRoundStyleE2EEES1L_S1R_JEEENS4_5SM1004TMEM4LOAD26SM100_TMEM_LOAD_32dp32b16xENS4_13SM90_TMA_LOADENS12_INS13_ILi2ELi4ELi3EEES16_NST_INS5_IJS17_S1N_EEENS5_IJS1N_SC_EEEEEEENS4_39AutoVectorizingCopyWithAssumedAlignmentILi128EEENS4_14SM90_TMA_STOREES27_S29_S29_EEEvvEEEEvNT_6ParamsE:
[----:B------:R-:W1:Y:S01]  /*0000*/  LDC R1, c[0x0][0x37c] ;  /* 0x0000df00ff017b82 */ /* 0x000e620000000800 */
[----:B------:R-:W2:Y:S01]  /*0010*/  S2R R66, SR_TID.X ;  /* 0x0000000000427919 */ /* 0x000ea20000002100 */
[----:B------:R-:W3:Y:S06]  /*0020*/  LDCU.64 UR8, c[0x0][0x890] ;  /* 0x00011200ff0877ac */ /* 0x000eec0008000a00 */
[----:B------:R-:W4:Y:S01]  /*0030*/  S2UR UR4, SR_CgaCtaId ;  /* 0x00000000000479c3 */ /* 0x000f220000008800 */
[----:B------:R-:W-:Y:S02]  /*0040*/  PRMT R52, RZ, 0x7610, R52 ;  /* 0x00007610ff347816 */ /* 0x000fe40000000034 */
[----:B------:R-:W-:Y:S01]  /*0050*/  ELECT P1, URZ, PT ;  /* 0x0000000000ff782f */ /* 0x000fe20003820000 */
[----:B---3--:R-:W-:-:S04]  /*0060*/  UISETP.NE.U32.AND UP0, UPT, UR8, URZ, UPT ;  /* 0x000000ff0800728c */ /* 0x008fc8000bf05070 */
[----:B------:R-:W-:Y:S02]  /*0070*/  UISETP.NE.AND.EX UP0, UPT, UR9, URZ, UPT, UP0 ;  /* 0x000000ff0900728c */ /* 0x000fe4000bf05300 */
[----:B----4-:R-:W-:Y:S02]  /*0080*/  ULOP3.LUT UR47, UR4, 0x1, URZ, 0xc0, !UPT ;  /* 0x00000001042f7892 */ /* 0x010fe4000f8ec0ff */
[----:B------:R-:W-:Y:S01]  /*0090*/  ULOP3.LUT UR46, UR4, 0x1, URZ, 0x3c, !UPT ;  /* 0x00000001042e7892 */ /* 0x000fe2000f8e3cff */
[----:B--2---:R-:W-:-:S05]  /*00a0*/  SHF.R.U32.HI R53, RZ, 0x5, R66 ;  /* 0x00000005ff357819 */ /* 0x004fca0000011642 */
[----:B------:R-:W2:Y:S02]  /*00b0*/  SHFL.IDX PT, R0, R53, RZ, 0x1f ;  /* 0x00001fff35007589 */ /* 0x000ea400000e0000 */
[----:B--2---:R-:W-:Y:S01]  /*00c0*/  R2UR UR13, R0 ;  /* 0x00000000000d72ca */ /* 0x004fe200000e0000 */
[----:B-1----:R-:W-:-:S14]  /*00d0*/  BRA.U UP0, `(.L_x_0) ;  /* 0x0000000100307547 */ /* 0x002fdc000b800000 */
[----:B------:R-:W1:Y:S02]  /*00e0*/  LDCU.64 UR4, c[0x0][0x888] ;  /* 0x00011100ff0477ac */ /* 0x000e640008000a00 */
[----:B-1----:R-:W-:-:S04]  /*00f0*/  UISETP.NE.U32.AND UP0, UPT, UR4, URZ, UPT ;  /* 0x000000ff0400728c */ /* 0x002fc8000bf05070 */
[----:B------:R-:W-:-:S09]  /*0100*/  UISETP.NE.AND.EX UP0, UPT, UR5, URZ, UPT, UP0 ;  /* 0x000000ff0500728c */ /* 0x000fd2000bf05300 */
[----:B------:R-:W-:Y:S05]  /*0110*/  BRA.U !UP0, `(.L_x_1) ;  /* 0x0000000108147547 */ /* 0x000fea000b800000 */
[----:B------:R-:W1:Y:S01]  /*0120*/  LDC.64 R2, c[0x0][0x888] ;  /* 0x00022200ff027b82 */ /* 0x000e620000000a00 */
[----:B------:R-:W1:Y:S02]  /*0130*/  LDCU.64 UR4, c[0x0][0x358] ;  /* 0x00006b00ff0477ac */ /* 0x000e640008000a00 */
[----:B-1----:R1:W5:Y:S01]  /*0140*/  LDG.E R27, desc[UR4][R2.64] ;  /* 0x00000004021b7981 */ /* 0x002362000c1e1900 */
[----:B------:R-:W-:Y:S01]  /*0150*/  HFMA2 R52, -RZ, RZ, 0, 5.9604644775390625e-08 ;  /* 0x00000001ff347431 */ /* 0x000fe200000001ff */
[----:B------:R-:W-:Y:S05]  /*0160*/  BRA `(.L_x_0) ;  /* 0x00000000000c7947 */ /* 0x000fea0003800000 */
.L_x_1:
[----:B------:R-:W1:Y:S01]  /*0170*/  LDCU UR4, c[0x0][0x880] ;  /* 0x00011000ff0477ac */ /* 0x000e620008000800 */
[----:B------:R-:W-:Y:S01]  /*0180*/  HFMA2 R52, -RZ, RZ, 0, 5.9604644775390625e-08 ;  /* 0x00000001ff347431 */ /* 0x000fe200000001ff */
[----:B-1----:R-:W-:-:S07]  /*0190*/  MOV R27, UR4 ;  /* 0x00000004001b7c02 */ /* 0x002fce0008000f00 */
.L_x_0:
[----:B------:R-:W2:Y:S02]  /*01a0*/  LDCU.64 UR4, c[0x0][0x8b0] ;  /* 0x00011600ff0477ac */ /* 0x000ea40008000a00 */
[----:B--2---:R-:W-:-:S04]  /*01b0*/  UISETP.NE.U32.AND UP0, UPT, UR4, URZ, UPT ;  /* 0x000000ff0400728c */ /* 0x004fc8000bf05070 */
[----:B------:R-:W-:-:S09]  /*01c0*/  UISETP.NE.AND.EX UP0, UPT, UR5, URZ, UPT, UP0 ;  /* 0x000000ff0500728c */ /* 0x000fd2000bf05300 */
[----:B------:R-:W-:Y:S05]  /*01d0*/  BRA.U UP0, `(.L_x_2) ;  /* 0x0000000100287547 */ /* 0x000fea000b800000 */
[----:B------:R-:W2:Y:S02]  /*01e0*/  LDCU.64 UR4, c[0x0][0x8a8] ;  /* 0x00011500ff0477ac */ /* 0x000ea40008000a00 */
[----:B--2---:R-:W-:-:S04]  /*01f0*/  UISETP.NE.U32.AND UP0, UPT, UR4, URZ, UPT ;  /* 0x000000ff0400728c */ /* 0x004fc8000bf05070 */
[----:B------:R-:W-:-:S09]  /*0200*/  UISETP.NE.AND.EX UP0, UPT, UR5, URZ, UPT, UP0 ;  /* 0x000000ff0500728c */ /* 0x000fd2000bf05300 */
[----:B------:R-:W-:Y:S05]  /*0210*/  BRA.U !UP0, `(.L_x_3) ;  /* 0x0000000108107547 */ /* 0x000fea000b800000 */
[----:B------:R-:W2:Y:S01]  /*0220*/  LDC.64 R24, c[0x0][0x8a8] ;  /* 0x00022a00ff187b82 */ /* 0x000ea20000000a00 */
[----:B------:R-:W2:Y:S02]  /*0230*/  LDCU.64 UR4, c[0x0][0x358] ;  /* 0x00006b00ff0477ac */ /* 0x000ea40008000a00 */
[----:B--2---:R2:W5:Y:S01]  /*0240*/  LDG.E R24, desc[UR4][R24.64] ;  /* 0x0000000418187981 */ /* 0x004562000c1e1900 */
[----:B------:R-:W-:Y:S05]  /*0250*/  BRA `(.L_x_2) ;  /* 0x0000000000087947 */ /* 0x000fea0003800000 */
.L_x_3:
[----:B------:R-:W2:Y:S02]  /*0260*/  LDCU UR4, c[0x0][0x8a0] ;  /* 0x00011400ff0477ac */ /* 0x000ea40008000800 */
[----:B--2---:R-:W-:Y:S02]  /*0270*/  MOV R24, UR4 ;  /* 0x0000000400187c02 */ /* 0x004fe40008000f00 */
.L_x_2:
[----:B------:R-:W-:Y:S01]  /*0280*/  IMAD.U32 R0, RZ, RZ, UR13 ;  /* 0x0000000dff007e24 */ /* 0x000fe2000f8e00ff */
[----:B------:R-:W-:Y:S04]  /*0290*/  BSSY.RECONVERGENT B0, `(.L_x_4) ;  /* 0x000000c000007945 */ /* 0x000fe80003800200 */
[C---:B------:R-:W-:Y:S02]  /*02a0*/  ISETP.NE.OR P2, PT, R0.reuse, 0x1, !P1 ;  /* 0x000000010000780c */ /* 0x040fe40004f45670 */
[----:B------:R-:W-:-:S11]  /*02b0*/  ISETP.NE.OR P0, PT, R0, 0x3, !P1 ;  /* 0x000000030000780c */ /* 0x000fd60004f05670 */
[----:B------:R-:W-:Y:S05]  /*02c0*/  @P2 BRA `(.L_x_5) ;  /* 0x0000000000202947 */ /* 0x000fea0003800000 */
[----:B------:R-:W3:Y:S02]  /*02d0*/  LDCU.64 UR4, c[0x0][0x348] ;  /* 0x00006900ff0477ac */ /* 0x000ee40008000a00 */
[----:B---3--:R-:W-:Y:S02]  /*02e0*/  UIADD3 UR6, UP1, UPT, UR4, 0x80, URZ ;  /* 0x0000008004067890 */ /* 0x008fe4000ff3e0ff */
[----:B------:R-:W-:Y:S02]  /*02f0*/  UIADD3 UR4, UP0, UPT, UR4, 0x180, URZ ;  /* 0x0000018004047890 */ /* 0x000fe4000ff1e0ff */
[----:B------:R-:W-:Y:S02]  /*0300*/  UIADD3.X UR7, UPT, UPT, URZ, UR5, URZ, UP1, !UPT ;  /* 0x00000005ff077290 */ /* 0x000fe40008ffe4ff */
[----:B------:R-:W-:-:S07]  /*0310*/  UIADD3.X UR5, UPT, UPT, URZ, UR5, URZ, UP0, !UPT ;  /* 0x00000005ff057290 */ /* 0x000fce00087fe4ff */
[----:B------:R3:W-:Y:S02]  /*0320*/  UTMACCTL.PF [UR6] ;  /* 0x00000000060079b9 */ /* 0x0007e40008040000 */
[----:B------:R3:W-:Y:S02]  /*0330*/  UTMACCTL.PF [UR4] ;  /* 0x00000000040079b9 */ /* 0x0007e40008040000 */
[----:B---3--:R-:W-:Y:S01]  /*0340*/  NOP ;  /* 0x0000000000007918 */ /* 0x008fe20000000000 */
.L_x_5:
[----:B------:R-:W-:Y:S05]  /*0350*/  BSYNC.RECONVERGENT B0 ;  /* 0x0000000000007941 */ /* 0x000fea0003800200 */
.L_x_4:
[----:B------:R-:W-:Y:S04]  /*0360*/  BSSY.RECONVERGENT B0, `(.L_x_6) ;  /* 0x000000a000007945 */ /* 0x000fe80003800200 */
        /* <DEDUP_REMOVED lines=9> */
.L_x_7:
[----:B------:R-:W-:Y:S05]  /*0400*/  BSYNC.RECONVERGENT B0 ;  /* 0x0000000000007941 */ /* 0x000fea0003800200 */
.L_x_6:
[----:B------:R-:W3:Y:S01]  /*0410*/  LDCU.64 UR4, c[0x0][0x888] ;  /* 0x00011100ff0477ac */ /* 0x000ee20008000a00 */
[----:B------:R-:W-:Y:S02]  /*0420*/  UISETP.EQ.U32.AND UP1, UPT, UR8, URZ, UPT ;  /* 0x000000ff0800728c */ /* 0x000fe4000bf22070 */
[----:B------:R-:W-:Y:S02]  /*0430*/  UPLOP3.LUT UP3, UPT, UPT, UPT, UPT, 0x80, 0x8 ;  /* 0x000000000008789c */ /* 0x000fe40003f6f070 */
[----:B---3--:R-:W-:-:S04]  /*0440*/  UISETP.NE.U32.AND UP0, UPT, UR4, URZ, UPT ;  /* 0x000000ff0400728c */ /* 0x008fc8000bf05070 */
[----:B------:R-:W-:-:S04]  /*0450*/  UISETP.NE.AND.EX UP0, UPT, UR5, URZ, UPT, UP0 ;  /* 0x000000ff0500728c */ /* 0x000fc8000bf05300 */
[----:B------:R-:W-:-:S04]  /*0460*/  UISETP.EQ.OR.EX UP2, UPT, UR9, URZ, !UP0, UP1 ;  /* 0x000000ff0900728c */ /* 0x000fc8000c742710 */
[----:B------:R-:W-:-:S06]  /*0470*/  UP2UR UR4, UPR, URZ, 0x4 ;  /* 0x00000004ff047883 */ /* 0x000fcc0008000000 */
[----:B------:R-:W-:Y:S01]  /*0480*/  MOV R56, UR4 ;  /* 0x0000000400387c02 */ /* 0x000fe20008000f00 */
[----:B------:R-:W-:Y:S06]  /*0490*/  BRA.U !UP2, `(.L_x_8) ;  /* 0x000000010a207547 */ /* 0x000fec000b800000 */
[----:B------:R-:W-:Y:S01]  /*04a0*/  UISETP.NE.U32.AND UP1, UPT, UR8, URZ, UPT ;  /* 0x000000ff0800728c */ /* 0x000fe2000bf25070 */
[----:B-----5:R-:W-:Y:S01]  /*04b0*/  FSETP.NEU.AND P0, PT, R27, RZ, PT ;  /* 0x000000ff1b00720b */ /* 0x020fe20003f0d000 */
[----:B------:R-:W-:Y:S02]  /*04c0*/  USEL UR4, URZ, 0xffffffff, UP0 ;  /* 0xffffffffff047887 */ /* 0x000fe40008000000 */
[----:B------:R-:W-:-:S10]  /*04d0*/  UISETP.NE.AND.EX UP1, UPT, UR9, URZ, UPT, UP1 ;  /* 0x000000ff0900728c */ /* 0x000fd4000bf25310 */
[----:B------:R-:W-:Y:S01]  /*04e0*/  VOTEU.ANY UP0, P0 ;  /* 0x0000000000ff7886 */ /* 0x000fe20000000100 */
[----:B------:R-:W-:-:S04]  /*04f0*/  @!UP1 USEL UR4, URZ, 0xffffffff, UP0 ;  /* 0xffffffffff049887 */ /* 0x000fc80008000000 */
[----:B------:R-:W-:-:S04]  /*0500*/  ULOP3.LUT UR4, UR4, 0x1, URZ, 0xc0, !UPT ;  /* 0x0000000104047892 */ /* 0x000fc8000f8ec0ff */
[----:B------:R-:W-:-:S11]  /*0510*/  UISETP.NE.U32.AND UP3, UPT, UR4, 0x1, UPT ;  /* 0x000000010400788c */ /* 0x000fd6000bf65070 */
.L_x_8:
[----:B------:R-:W3:Y:S01]  /*0520*/  SHFL.IDX PT, R0, R53, RZ, 0x1f ;  /* 0x00001fff35007589 */ /* 0x000ee200000e0000 */
[----:B------:R-:W-:-:S04]  /*0530*/  UISETP.NE.AND UP0, UPT, UR13, 0x2, UPT ;  /* 0x000000020d00788c */ /* 0x000fc8000bf05270 */
[----:B------:R-:W-:Y:S02]  /*0540*/  UISETP.EQ.AND UP1, UPT, UR47, URZ, !UP0 ;  /* 0x000000ff2f00728c */ /* 0x000fe4000c722270 */
[----:B------:R-:W-:-:S04]  /*0550*/  USEL UR54, URZ, 0x1, UP0 ;  /* 0x00000001ff367887 */ /* 0x000fc80008000000 */
[----:B------:R-:W-:Y:S02]  /*0560*/  PLOP3.LUT P3, PT, P1, PT, UP1, 0x80, 0x8 ;  /* 0x000000000008781c */ /* 0x000fe40000f6f018 */
[----:B---3--:R-:W-:-:S13]  /*0570*/  ISETP.NE.AND P0, PT, R0, RZ, PT ;  /* 0x000000ff0000720c */ /* 0x008fda0003f05270 */
[----:B------:R-:W-:Y:S05]  /*0580*/  @P0 BRA `(.L_x_9) ;  /* 0x0000000000600947 */ /* 0x000fea0003800000 */
[----:B------:R-:W3:Y:S01]  /*0590*/  S2UR UR5, SR_CgaCtaId ;  /* 0x00000000000579c3 */ /* 0x000ee20000008800 */
[----:B------:R-:W-:Y:S01]  /*05a0*/  UMOV UR4, 0x400 ;  /* 0x0000040000047882 */ /* 0x000fe20000000000 */
[----:B------:R-:W-:Y:S01]  /*05b0*/  UMOV UR8, 0x1 ;  /* 0x0000000100087882 */ /* 0x000fe20000000000 */
[----:B------:R-:W-:Y:S01]  /*05c0*/  UMOV UR6, 0x2 ;  /* 0x0000000200067882 */ /* 0x000fe20000000000 */
[----:B------:R-:W-:-:S04]  /*05d0*/  UIADD3 UR8, UPT, UPT, -UR8, 0x100000, URZ ;  /* 0x0010000008087890 */ /* 0x000fc8000fffe1ff */
[----:B------:R-:W-:Y:S02]  /*05e0*/  USHF.L.U32 UR9, UR8, 0xb, URZ ;  /* 0x0000000b08097899 */ /* 0x000fe400080006ff */
[----:B------:R-:W-:Y:S02]  /*05f0*/  USHF.L.U32 UR8, UR8, 0x1, URZ ;  /* 0x0000000108087899 */ /* 0x000fe400080006ff */
[----:B------:R-:W-:-:S04]  /*0600*/  UIADD3 UR6, UPT, UPT, -UR6, 0x100000, URZ ;  /* 0x0010000006067890 */ /* 0x000fc8000fffe1ff */
[----:B------:R-:W-:Y:S02]  /*0610*/  USHF.L.U32 UR7, UR6, 0xb, URZ ;  /* 0x0000000b06077899 */ /* 0x000fe400080006ff */
[----:B------:R-:W-:Y:S01]  /*0620*/  USHF.L.U32 UR6, UR6, 0x1, URZ ;  /* 0x0000000106067899 */ /* 0x000fe200080006ff */
[----:B------:R-:W-:Y:S01]  /*0630*/  ELECT P0, URZ, PT ;  /* 0x0000000000ff782f */ /* 0x000fe20003800000 */
[----:B---3--:R-:W-:Y:S01]  /*0640*/  ULEA UR4, UR5, UR4, 0x18 ;  /* 0x0000000405047291 */ /* 0x008fe2000f8ec0ff */
[----:B------:R-:W3:Y:S11]  /*0650*/  FENCE.VIEW.ASYNC.S ;  /* 0x00000000000073c6 */ /* 0x000ef60000000000 */
[----:B---3--:R3:W4:Y:S01]  /*0660*/  SYNCS.EXCH.64 URZ, [UR4], UR8 ;  /* 0x0000000804ff75b2 */ /* 0x0087220008000100 */
[----:B------:R3:W1:Y:S01]  /*0670*/  SYNCS.EXCH.64 URZ, [UR4+0x28], UR6 ;  /* 0x0000280604ff75b2 */ /* 0x0006620008000100 */
        /* <DEDUP_REMOVED lines=8> */
[----:B------:R-:W-:Y:S01]  /*0700*/  NOP ;  /* 0x0000000000007918 */ /* 0x000fe20000000000 */
.L_x_9:
[----:B------:R-:W2:Y:S01]  /*0710*/  SHFL.IDX PT, R0, R53, RZ, 0x1f ;  /* 0x00001fff35007589 */ /* 0x000ea200000e0000 */
[----:B------:R-:W-:Y:S01]  /*0720*/  NOP ;  /* 0x0000000000007918 */ /* 0x000fe20000000000 */
[----:B--2---:R-:W-:-:S13]  /*0730*/  ISETP.NE.AND P0, PT, R0, 0x1, PT ;  /* 0x000000010000780c */ /* 0x004fda0003f05270 */
[----:B------:R-:W-:Y:S05]  /*0740*/  @P0 BRA `(.L_x_10) ;  /* 0x0000000000580947 */ /* 0x000fea0003800000 */
[----:B------:R-:W2:Y:S01]  /*0750*/  S2UR UR5, SR_CgaCtaId ;  /* 0x00000000000579c3 */ /* 0x000ea20000008800 */
[----:B---3--:R-:W-:Y:S01]  /*0760*/  UMOV UR4, 0x400 ;  /* 0x0000040000047882 */ /* 0x008fe20000000000 */
        /* <DEDUP_REMOVED lines=9> */
[----:B--2---:R-:W-:Y:S01]  /*0800*/  ULEA UR4, UR5, UR4, 0x18 ;  /* 0x0000000405047291 */ /* 0x004fe2000f8ec0ff */
[----:B------:R-:W2:Y:S11]  /*0810*/  FENCE.VIEW.ASYNC.S ;  /* 0x00000000000073c6 */ /* 0x000eb60000000000 */
[----:B--2---:R2:W3:Y:S01]  /*0820*/  SYNCS.EXCH.64 URZ, [UR4+0x50], UR8 ;  /* 0x0000500804ff75b2 */ /* 0x0044e20008000100 */
        /* <DEDUP_REMOVED lines=8> */
.L_x_10:
[----:B------:R-:W4:Y:S01]  /*08b0*/  SHFL.IDX PT, R0, R53, RZ, 0x1f ;  /* 0x00001fff35007589 */ /* 0x000f2200000e0000 */
[----:B------:R-:W-:Y:S01]  /*08c0*/  NOP ;  /* 0x0000000000007918 */ /* 0x000fe20000000000 */
[----:B----4-:R-:W-:-:S13]  /*08d0*/  ISETP.NE.AND P0, PT, R0, 0x3, PT ;  /* 0x000000030000780c */ /* 0x010fda0003f05270 */
[----:B------:R-:W-:Y:S05]  /*08e0*/  @P0 BRA `(.L_x_11) ;  /* 0x0000000000300947 */ /* 0x000fea0003800000 */
[----:B--23--:R-:W2:Y:S01]  /*08f0*/  S2UR UR6, SR_CgaCtaId ;  /* 0x00000000000679c3 */ /* 0x00cea20000008800 */
[----:B------:R-:W-:Y:S01]  /*0900*/  UMOV UR4, 0x400 ;  /* 0x0000040000047882 */ /* 0x000fe20000000000 */
[----:B------:R-:W-:Y:S01]  /*0910*/  UMOV UR5, 0x20 ;  /* 0x0000002000057882 */ /* 0x000fe20000000000 */
[----:B------:R-:W-:Y:S01]  /*0920*/  ELECT P0, URZ, PT ;  /* 0x0000000000ff782f */ /* 0x000fe20003800000 */
[----:B--2---:R-:W-:Y:S02]  /*0930*/  ULEA UR6, UR6, UR4, 0x18 ;  /* 0x0000000406067291 */ /* 0x004fe4000f8ec0ff */
[----:B------:R-:W-:-:S04]  /*0940*/  UIADD3 UR4, UPT, UPT, -UR5, 0x100000, URZ ;  /* 0x0010000005047890 */ /* 0x000fc8000fffe1ff */
[----:B------:R-:W-:Y:S02]  /*0950*/  USHF.L.U32 UR5, UR4, 0xb, URZ ;  /* 0x0000000b04057899 */ /* 0x000fe400080006ff */
[----:B------:R-:W-:Y:S01]  /*0960*/  USHF.L.U32 UR4, UR4, 0x1, URZ ;  /* 0x0000000104047899 */ /* 0x000fe200080006ff */
[----:B------:R-:W2:Y:S11]  /*0970*/  FENCE.VIEW.ASYNC.S ;  /* 0x00000000000073c6 */ /* 0x000eb60000000000 */
[----:B--2---:R4:W2:Y:S01]  /*0980*/  SYNCS.EXCH.64 URZ, [UR6+0x90], UR4 ;  /* 0x0000900406ff75b2 */ /* 0x0048a20008000100 */
[----:B------:R4:W3:Y:S02]  /*0990*/  SYNCS.EXCH.64 URZ, [UR6+0x98], UR4 ;  /* 0x0000980406ff75b2 */ /* 0x0008e40008000100 */
[----:B----4-:R-:W-:Y:S01]  /*09a0*/  NOP ;  /* 0x0000000000007918 */ /* 0x010fe20000000000 */
.L_x_11:
[----:B------:R-:W4:Y:S01]  /*09b0*/  SHFL.IDX PT, R0, R53, RZ, 0x1f ;  /* 0x00001fff35007589 */ /* 0x000f2200000e0000 */
[----:B------:R-:W-:Y:S01]  /*09c0*/  NOP ;  /* 0x0000000000007918 */ /* 0x000fe20000000000 */
[----:B----4-:R-:W-:-:S13]  /*09d0*/  ISETP.NE.AND P0, PT, R0, 0x4, PT ;  /* 0x000000040000780c */ /* 0x010fda0003f05270 */
[----:B------:R-:W-:Y:S05]  /*09e0*/  @P0 BRA `(.L_x_12) ;  /* 0x00000000004c0947 */ /* 0x000fea0003800000 */
[----:B------:R-:W4:Y:S01]  /*09f0*/  S2UR UR5, SR_CgaCtaId ;  /* 0x00000000000579c3 */ /* 0x000f220000008800 */
[----:B--23--:R-:W-:Y:S01]  /*0a00*/  UMOV UR4, 0x3a0 ;  /* 0x000003a000047882 */ /* 0x00cfe20000000000 */
[----:B------:R-:W-:Y:S01]  /*0a10*/  UMOV UR6, 0x400 ;  /* 0x0000040000067882 */ /* 0x000fe20000000000 */
[----:B------:R-:W-:Y:S01]  /*0a20*/  USEL UR4, UR4, 0x320, UP3 ;  /* 0x0000032004047887 */ /* 0x000fe20009800000 */
[----:B------:R-:W-:Y:S01]  /*0a30*/  UMOV UR8, 0x1 ;  /* 0x0000000100087882 */ /* 0x000fe20000000000 */
[----:B------:R-:W-:Y:S01]  /*0a40*/  ELECT P0, URZ, PT ;  /* 0x0000000000ff782f */ /* 0x000fe20003800000 */
[----:B------:R-:W-:-:S04]  /*0a50*/  UIADD3 UR8, UPT, UPT, -UR8, 0x100000, URZ ;  /* 0x0010000008087890 */ /* 0x000fc8000fffe1ff */
[----:B------:R-:W-:Y:S02]  /*0a60*/  USHF.L.U32 UR9, UR8, 0xb, URZ ;  /* 0x0000000b08097899 */ /* 0x000fe400080006ff */
[----:B------:R-:W-:Y:S02]  /*0a70*/  USHF.L.U32 UR8, UR8, 0x1, URZ ;  /* 0x0000000108087899 */ /* 0x000fe400080006ff */
[----:B----4-:R-:W-:Y:S02]  /*0a80*/  ULEA UR6, UR5, UR6, 0x18 ;  /* 0x0000000605067291 */ /* 0x010fe4000f8ec0ff */
[----:B------:R-:W-:-:S04]  /*0a90*/  UIADD3 UR4, UPT, UPT, -UR4, 0x100000, URZ ;  /* 0x0010000004047890 */ /* 0x000fc8000fffe1ff */
[----:B------:R-:W-:Y:S02]  /*0aa0*/  USHF.L.U32 UR5, UR4, 0xb, URZ ;  /* 0x0000000b04057899 */ /* 0x000fe400080006ff */
[----:B------:R-:W-:Y:S01]  /*0ab0*/  USHF.L.U32 UR4, UR4, 0x1, URZ ;  /* 0x0000000104047899 */ /* 0x000fe200080006ff */
[----:B------:R-:W2:Y:S03]  /*0ac0*/  FENCE.VIEW.ASYNC.S ;  /* 0x00000000000073c6 */ /* 0x000ea60000000000 */
[----:B--2---:R4:W2:Y:S08]  /*0ad0*/  SYNCS.EXCH.64 URZ, [UR6+0xa0], UR8 ;  /* 0x0000a00806ff75b2 */ /* 0x0048b00008000100 */
[----:B------:R4:W3:Y:S01]  /*0ae0*/  SYNCS.EXCH.64 URZ, [UR6+0xb0], UR4 ;  /* 0x0000b00406ff75b2 */ /* 0x0008e20008000100 */
[----:B------:R4:W1:Y:S01]  /*0af0*/  SYNCS.EXCH.64 URZ, [UR6+0xa8], UR8 ;  /* 0x0000a80806ff75b2 */ /* 0x0008620008000100 */
[----:B------:R4:W1:Y:S02]  /*0b00*/  SYNCS.EXCH.64 URZ, [UR6+0xb8], UR4 ;  /* 0x0000b80406ff75b2 */ /* 0x0008640008000100 */
[----:B----4-:R-:W-:Y:S01]  /*0b10*/  NOP ;  /* 0x0000000000007918 */ /* 0x010fe20000000000 */
.L_x_12:
[----:B------:R-:W4:Y:S01]  /*0b20*/  SHFL.IDX PT, R0, R53, RZ, 0x1f ;  /* 0x00001fff35007589 */ /* 0x000f2200000e0000 */
[----:B------:R-:W-:Y:S01]  /*0b30*/  NOP ;  /* 0x0000000000007918 */ /* 0x000fe20000000000 */
[----:B----4-:R-:W-:-:S13]  /*0b40*/  ISETP.NE.AND P0, PT, R0, 0x5, PT ;  /* 0x000000050000780c */ /* 0x010fda0003f05270 */
[----:B------:R-:W-:Y:S05]  /*0b50*/  @P0 BRA `(.L_x_13) ;  /* 0x0000000000580947 */ /* 0x000fea0003800000 */
[----:B------:R-:W4:Y:S01]  /*0b60*/  S2UR UR5, SR_CgaCtaId ;  /* 0x00000000000579c3 */ /* 0x000f220000008800 */
[----:B--23--:R-:W-:Y:S01]  /*0b70*/  UMOV UR4, 0x400 ;  /* 0x0000040000047882 */ /* 0x00cfe20000000000 */
        /* <DEDUP_REMOVED lines=9> */
[----:B----4-:R-:W-:Y:S01]  /*0c10*/  ULEA UR4, UR5, UR4, 0x18 ;  /* 0x0000000405047291 */ /* 0x010fe2000f8ec0ff */
[----:B------:R-:W2:Y:S11]  /*0c20*/  FENCE.VIEW.ASYNC.S ;  /* 0x00000000000073c6 */ /* 0x000eb60000000000 */
[----:B--2---:R4:W2:Y:S01]  /*0c30*/  SYNCS.EXCH.64 URZ, [UR4+0xc0], UR6 ;  /* 0x0000c00604ff75b2 */ /* 0x0048a20008000100 */
[----:B------:R4:W3:Y:S01]  /*0c40*/  SYNCS.EXCH.64 URZ, [UR4+0xe0], UR8 ;  /* 0x0000e00804ff75b2 */ /* 0x0008e20008000100 */
[----:B------:R4:W1:Y:S01]  /*0c50*/  SYNCS.EXCH.64 URZ, [UR4+0xc8], UR6 ;  /* 0x0000c80604ff75b2 */ /* 0x0008620008000100 */
[----:B------:R4:W1:Y:S01]  /*0c60*/  SYNCS.EXCH.64 URZ, [UR4+0xe8], UR8 ;  /* 0x0000e80804ff75b2 */ /* 0x0008620008000100 */
[----:B------:R4:W1:Y:S01]  /*0c70*/  SYNCS.EXCH.64 URZ, [UR4+0xd0], UR6 ;  /* 0x0000d00604ff75b2 */ /* 0x0008620008000100 */
[----:B------:R4:W1:Y:S01]  /*0c80*/  SYNCS.EXCH.64 URZ, [UR4+0xf0], UR8 ;  /* 0x0000f00804ff75b2 */ /* 0x0008620008000100 */
[----:B------:R4:W1:Y:S01]  /*0c90*/  SYNCS.EXCH.64 URZ, [UR4+0xd8], UR6 ;  /* 0x0000d80604ff75b2 */ /* 0x0008620008000100 */
[----:B------:R4:W1:Y:S02]  /*0ca0*/  SYNCS.EXCH.64 URZ, [UR4+0xf8], UR8 ;  /* 0x0000f80804ff75b2 */ /* 0x0008640008000100 */
[----:B----4-:R-:W-:Y:S01]  /*0cb0*/  NOP ;  /* 0x0000000000007918 */ /* 0x010fe20000000000 */
.L_x_13:
[----:B------:R-:W4:Y:S01]  /*0cc0*/  SHFL.IDX PT, R0, R53, RZ, 0x1f ;  /* 0x00001fff35007589 */ /* 0x000f2200000e0000 */
[----:B------:R-:W-:Y:S01]  /*0cd0*/  ISETP.NE.OR P1, PT, RZ, UR13, !P1 ;  /* 0x0000000dff007c0c */ /* 0x000fe2000cf25670 */
[----:B------:R-:W-:Y:S01]  /*0ce0*/  NOP ;  /* 0x0000000000007918 */ /* 0x000fe20000000000 */
[----:B----4-:R-:W-:-:S13]  /*0cf0*/  ISETP.NE.AND P0, PT, R0, 0x3, PT ;  /* 0x000000030000780c */ /* 0x010fda0003f05270 */
[----:B------:R-:W-:Y:S05]  /*0d00*/  @P0 BRA `(.L_x_14) ;  /* 0x0000000000380947 */ /* 0x000fea0003800000 */
[----:B------:R-:W4:Y:S01]  /*0d10*/  S2UR UR5, SR_CgaCtaId ;  /* 0x00000000000579c3 */ /* 0x000f220000008800 */
[----:B--23--:R-:W-:Y:S01]  /*0d20*/  UMOV UR4, 0x400 ;  /* 0x0000040000047882 */ /* 0x00cfe20000000000 */
[----:B------:R-:W-:Y:S01]  /*0d30*/  UMOV UR6, 0x20 ;  /* 0x0000002000067882 */ /* 0x000fe20000000000 */
[----:B------:R-:W-:Y:S01]  /*0d40*/  ELECT P0, URZ, PT ;  /* 0x0000000000ff782f */ /* 0x000fe20003800000 */
[----:B------:R-:W-:-:S04]  /*0d50*/  UIADD3 UR6, UPT, UPT, -UR6, 0x100000, URZ ;  /* 0x0010000006067890 */ /* 0x000fc8000fffe1ff */
[----:B------:R-:W-:Y:S02]  /*0d60*/  USHF.L.U32 UR7, UR6, 0xb, URZ ;  /* 0x0000000b06077899 */ /* 0x000fe400080006ff */
[----:B------:R-:W-:Y:S02]  /*0d70*/  USHF.L.U32 UR6, UR6, 0x1, URZ ;  /* 0x0000000106067899 */ /* 0x000fe400080006ff */
[----:B----4-:R-:W-:Y:S01]  /*0d80*/  ULEA UR4, UR5, UR4, 0x18 ;  /* 0x0000000405047291 */ /* 0x010fe2000f8ec0ff */
[----:B------:R-:W2:Y:S11]  /*0d90*/  FENCE.VIEW.ASYNC.S ;  /* 0x00000000000073c6 */ /* 0x000eb60000000000 */
[----:B--2---:R4:W2:Y:S01]  /*0da0*/  SYNCS.EXCH.64 URZ, [UR4+0x100], UR6 ;  /* 0x0001000604ff75b2 */ /* 0x0048a20008000100 */
[----:B------:R4:W3:Y:S01]  /*0db0*/  SYNCS.EXCH.64 URZ, [UR4+0x110], UR6 ;  /* 0x0001100604ff75b2 */ /* 0x0008e20008000100 */
[----:B------:R4:W1:Y:S01]  /*0dc0*/  SYNCS.EXCH.64 URZ, [UR4+0x108], UR6 ;  /* 0x0001080604ff75b2 */ /* 0x0008620008000100 */
[----:B------:R4:W1:Y:S02]  /*0dd0*/  SYNCS.EXCH.64 URZ, [UR4+0x118], UR6 ;  /* 0x0001180604ff75b2 */ /* 0x0008640008000100 */
[----:B----4-:R-:W-:Y:S01]  /*0de0*/  NOP ;  /* 0x0000000000007918 */ /* 0x010fe20000000000 */
.L_x_14:
[----:B--23--:R-:W2:Y:S01]  /*0df0*/  S2UR UR7, SR_CgaCtaId ;  /* 0x00000000000779c3 */ /* 0x00cea20000008800 */
[----:B------:R-:W-:Y:S01]  /*0e00*/  VOTEU.ALL UP0, P1 ;  /* 0x0000000000ff7886 */ /* 0x000fe20000800000 */
[----:B------:R-:W-:Y:S01]  /*0e10*/  UMOV UR4, 0x20 ;  /* 0x0000002000047882 */ /* 0x000fe20000000000 */
[----:B------:R-:W-:Y:S01]  /*0e20*/  NOP ;  /* 0x0000000000007918 */ /* 0x000fe20000000000 */
[----:B-1----:R-:W-:Y:S01]  /*0e30*/  LOP3.LUT R3, R66, 0x1f, RZ, 0xc0, !PT ;  /* 0x0000001f42037812 */ /* 0x002fe200078ec0ff */
[----:B------:R-:W-:Y:S01]  /*0e40*/  UISETP.NE.AND UP4, UPT, UR13, URZ, UPT ;  /* 0x000000ff0d00728c */ /* 0x000fe2000bf85270 */
[----:B------:R-:W-:Y:S01]  /*0e50*/  @!UP0 UMOV UR6, 0x400 ;  /* 0x0000040000068882 */ /* 0x000fe20000000000 */
[----:B------:R-:W-:-:S04]  /*0e60*/  @!UP0 UIADD3 UR4, UPT, UPT, -UR4, 0x100000, URZ ;  /* 0x0010000004048890 */ /* 0x000fc8000fffe1ff */
[----:B------:R-:W-:Y:S02]  /*0e70*/  @!UP0 USHF.L.U32 UR5, UR4, 0xb, URZ ;  /* 0x0000000b04058899 */ /* 0x000fe400080006ff */
[----:B------:R-:W-:Y:S02]  /*0e80*/  @!UP0 USHF.L.U32 UR4, UR4, 0x1, URZ ;  /* 0x0000000104048899 */ /* 0x000fe400080006ff */
[----:B--2---:R-:W-:Y:S01]  /*0e90*/  @!UP0 ULEA UR6, UR7, UR6, 0x18 ;  /* 0x0000000607068291 */ /* 0x004fe2000f8ec0ff */
[----:B------:R-:W1:Y:S01]  /*0ea0*/  LDCU UR7, c[0x0][0x36c] ;  /* 0x00006d80ff0777ac */ /* 0x000e620008000800 */
[----:B------:R-:W-:Y:S01]  /*0eb0*/  VOTEU.ALL UP0, P1 ;  /* 0x0000000000ff7886 */ /* 0x000fe20000800000 */
[----:B------:R-:W2:Y:S09]  /*0ec0*/  FENCE.VIEW.ASYNC.S ;  /* 0x00000000000073c6 */ /* 0x000eb20000000000 */
[----:B--2---:R2:W3:Y:S01]  /*0ed0*/  @!UP0 SYNCS.EXCH.64 URZ, [UR6+0x120], UR4 ;  /* 0x0001200406ff85b2 */ /* 0x0044e20008000100 */
[----:B-1----:R-:W-:-:S09]  /*0ee0*/  UISETP.EQ.U32.AND UP5, UPT, UR7, 0x1, UPT ;  /* 0x000000010700788c */ /* 0x002fd2000bfa2070 */
[----:B--2---:R-:W-:Y:S05]  /*0ef0*/  BRA.U !UP5, `(.L_x_15) ;  /* 0x000000010d087547 */ /* 0x004fea000b800000 */
[----:B---3--:R-:W-:Y:S01]  /*0f00*/  UCGABAR_ARV ;  /* 0x00000000000079c7 */ /* 0x008fe20008000000 */
[----:B------:R-:W-:Y:S05]  /*0f10*/  BRA `(.L_x_16) ;  /* 0x0000000000047947 */ /* 0x000fea0003800000 */
.L_x_15:
[----:B---3--:R-:W-:Y:S01]  /*0f20*/  NOP ;  /* 0x0000000000007918 */ /* 0x008fe20000000000 */
.L_x_16:
[----:B------:R-:W1:Y:S01]  /*0f30*/  S2UR UR19, SR_CTAID.X ;  /* 0x00000000001379c3 */ /* 0x000e620000002500 */
[----:B------:R-:W-:-:S05]  /*0f40*/  CS2R.32 R55, SR_CgaSize ;  /* 0x0000000000377805 */ /* 0x000fca0000008a00 */
[----:B------:R-:W-:-:S05]  /*0f50*/  IMAD R55, R55, -0xa0, RZ ;  /* 0xffffff6037377824 */ /* 0x000fca00078e02ff */
[----:B------:R-:W-:-:S14]  /*0f60*/  R2UR UR5, R55 ;  /* 0x00000000370572ca */ /* 0x000fdc00000e0000 */
[----:B------:R-:W2:Y:S01]  /*0f70*/  LDCU UR5, c[0x0][UR5+0x2b0] ;  /* 0x00005600050577ac */ /* 0x000ea20008000800 */
[----:B------:R-:W-:-:S05]  /*0f80*/  CS2R.32 R55, SR_CgaSize ;  /* 0x0000000000377805 */ /* 0x000fca0000008a00 */
[----:B------:R-:W-:-:S05]  /*0f90*/  IMAD R55, R55, -0xa0, RZ ;  /* 0xffffff6037377824 */ /* 0x000fca00078e02ff */
[----:B------:R-:W-:-:S14]  /*0fa0*/  R2UR UR4, R55 ;  /* 0x00000000370472ca */ /* 0x000fdc00000e0000 */
[----:B------:R-:W3:Y:S01]  /*0fb0*/  LDCU UR4, c[0x0][UR4+0x2b4] ;  /* 0x00005680040477ac */ /* 0x000ee20008000800 */
[----:B------:R-:W4:Y:S01]  /*0fc0*/  S2UR UR7, SR_CTAID.Y ;  /* 0x00000000000779c3 */ /* 0x000f220000002600 */
[----:B------:R-:W-:-:S05]  /*0fd0*/  CS2R.32 R55, SR_CgaSize ;  /* 0x0000000000377805 */ /* 0x000fca0000008a00 */
[----:B------:R-:W-:-:S05]  /*0fe0*/  IMAD R55, R55, -0xa0, RZ ;  /* 0xffffff6037377824 */ /* 0x000fca00078e02ff */
[----:B------:R-:W-:-:S14]  /*0ff0*/  R2UR UR8, R55 ;  /* 0x00000000370872ca */ /* 0x000fdc00000e0000 */
[----:B------:R-:W3:Y:S01]  /*1000*/  LDCU UR8, c[0x0][UR8+0x2a0] ;  /* 0x00005400080877ac */ /* 0x000ee20008000800 */
[----:B------:R-:W-:-:S05]  /*1010*/  CS2R.32 R55, SR_CgaSize ;  /* 0x0000000000377805 */ /* 0x000fca0000008a00 */
[----:B------:R-:W-:-:S05]  /*1020*/  IMAD R55, R55, -0xa0, RZ ;  /* 0xffffff6037377824 */ /* 0x000fca00078e02ff */
[----:B------:R-:W-:-:S14]  /*1030*/  R2UR UR9, R55 ;  /* 0x00000000370972ca */ /* 0x000fdc00000e0000 */
[----:B------:R-:W3:Y:S01]  /*1040*/  LDCU UR9, c[0x0][UR9+0x2a4] ;  /* 0x00005480090977ac */ /* 0x000ee20008000800 */
[----:B------:R-:W3:Y:S01]  /*1050*/  S2UR UR10, SR_CgaCtaId ;  /* 0x00000000000a79c3 */ /* 0x000ee20000008800 */
[----:B------:R-:W-:Y:S01]  /*1060*/  UISETP.GT.U32.AND UP0, UPT, UR47, 0xffff, UPT ;  /* 0x0000ffff2f00788c */ /* 0x000fe2000bf04070 */
[----:B------:R-:W3:Y:S01]  /*1070*/  LDCU UR18, c[0x0][0xb24] ;  /* 0x00016480ff1277ac */ /* 0x000ee20008000800 */
[----:B------:R-:W-:Y:S01]  /*1080*/  UMOV UR27, 0x5 ;  /* 0x00000005001b7882 */ /* 0x000fe20000000000 */
[----:B-1----:R-:W-:-:S04]  /*1090*/  I2FP.F32.U32 R2, UR19 ;  /* 0x0000001300027c45 */ /* 0x002fc80008201000 */
[----:B------:R-:W1:Y:S01]  /*10a0*/  S2UR UR36, SR_CTAID.Z ;  /* 0x00000000002479c3 */ /* 0x000e620000002700 */
[----:B------:R-:W1:Y:S01]  /*10b0*/  LDCU UR45, c[0x0][0xb24] ;  /* 0x00016480ff2d77ac */ /* 0x000e620008000800 */
[----:B--2---:R-:W-:Y:S01]  /*10c0*/  FMUL R2, R2, UR5 ;  /* 0x0000000502027c20 */ /* 0x004fe20008400000 */
[----:B------:R-:W-:Y:S01]  /*10d0*/  USEL UR5, UR47, 0xffff, !UP0 ;  /* 0x0000ffff2f057887 */ /* 0x000fe2000c000000 */
[----:B----4-:R-:W-:Y:S01]  /*10e0*/  I2FP.F32.U32 R0, UR7 ;  /* 0x0000000700007c45 */ /* 0x010fe20008201000 */
[----:B------:R-:W2:Y:S03]  /*10f0*/  LDCU UR26, c[0x0][0xb30] ;  /* 0x00016600ff1a77ac */ /* 0x000ea60008000800 */
[----:B------:R-:W4:Y:S01]  /*1100*/  F2I.U32.TRUNC.NTZ R2, R2 ;  /* 0x0000000200027305 */ /* 0x000f22000020f000 */
[----:B---3--:R-:W-:Y:S01]  /*1110*/  FMUL R0, R0, UR4 ;  /* 0x0000000400007c20 */ /* 0x008fe20008400000 */
[----:B------:R-:W-:-:S02]  /*1120*/  ULOP3.LUT UR24, UR5, 0xffff, URZ, 0xc0, !UPT ;  /* 0x0000ffff05187892 */ /* 0x000fc4000f8ec0ff */
[----:B------:R-:W-:Y:S02]  /*1130*/  USHF.L.U32 UR28, UR10, 0x9, URZ ;  /* 0x000000090a1c7899 */ /* 0x000fe400080006ff */
[----:B------:R-:W-:Y:S02]  /*1140*/  UISETP.GE.AND UP2, UPT, UR18, 0x1, UPT ;  /* 0x000000011200788c */ /* 0x000fe4000bf46270 */
[----:B------:R-:W3:Y:S01]  /*1150*/  F2I.U32.TRUNC.NTZ R0, R0 ;  /* 0x0000000000007305 */ /* 0x000ee2000020f000 */
[----:B------:R-:W-:Y:S01]  /*1160*/  UMOV UR32, UR7 ;  /* 0x0000000700207c82 */ /* 0x000fe20008000000 */
[----:B------:R-:W-:Y:S01]  /*1170*/  UMOV UR20, UR19 ;  /* 0x0000001300147c82 */ /* 0x000fe20008000000 */
[----:B----4-:R-:W-:Y:S02]  /*1180*/  R2UR UR4, R2 ;  /* 0x00000000020472ca */ /* 0x010fe400000e0000 */
[----:B------:R-:W-:Y:S02]  /*1190*/  PRMT R2, RZ, 0x7610, R2 ;  /* 0x00007610ff027816 */ /* 0x000fe40000000002 */
[----:B---3--:R-:W-:-:S02]  /*11a0*/  R2UR UR6, R0 ;  /* 0x00000000000672ca */ /* 0x008fc400000e0000 */
[----:B------:R-:W-:-:S07]  /*11b0*/  PRMT R0, RZ, 0x7610, R0 ;  /* 0x00007610ff007816 */ /* 0x000fce0000000000 */
[----:B------:R-:W-:-:S04]  /*11c0*/  UIADD3 UR5, UPT, UPT, -UR4, URZ, URZ ;  /* 0x000000ff04057290 */ /* 0x000fc8000fffe1ff */
[----:B------:R-:W-:Y:S02]  /*11d0*/  UIMAD UR5, UR8, UR5, UR19 ;  /* 0x00000005080572a4 */ /* 0x000fe4000f8e0213 */
[----:B------:R-:W-:-:S04]  /*11e0*/  UIADD3 UR4, UPT, UPT, -UR6, URZ, URZ ;  /* 0x000000ff06047290 */ /* 0x000fc8000fffe1ff */
[----:B------:R-:W-:Y:S01]  /*11f0*/  IMAD.U32 R55, RZ, RZ, UR5 ;  /* 0x00000005ff377e24 */ /* 0x000fe2000f8e00ff */
[----:B------:R-:W-:-:S06]  /*1200*/  UIMAD UR4, UR9, UR4, UR7 ;  /* 0x00000004090472a4 */ /* 0x000fcc000f8e0207 */
[----:B------:R-:W-:Y:S01]  /*1210*/  IMAD.U32 R54, RZ, RZ, UR4 ;  /* 0x00000004ff367e24 */ /* 0x000fe2000f8e00ff */
[----:B-12---:R-:W-:Y:S06]  /*1220*/  BRA.U UP4, `(.L_x_17) ;  /* 0x0000000104447547 */ /* 0x006fec000b800000 */
[----:B------:R-:W-:Y:S02]  /*1230*/  R2UR UR4, R55 ;  /* 0x00000000370472ca */ /* 0x000fe400000e0000 */
[----:B------:R-:W-:-:S11]  /*1240*/  R2UR UR8, R54 ;  /* 0x00000000360872ca */ /* 0x000fd600000e0000 */
[----:B------:R-:W-:Y:S02]  /*1250*/  UISETP.GT.U32.AND UP0, UPT, UR4, 0x1, UPT ;  /* 0x000000010400788c */ /* 0x000fe4000bf04070 */
[----:B------:R-:W-:Y:S02]  /*1260*/  ULOP3.LUT UR4, UR4, 0xfffffffe, URZ, 0xc0, !UPT ;  /* 0xfffffffe04047892 */ /* 0x000fe4000f8ec0ff */
[----:B------:R-:W-:Y:S02]  /*1270*/  UISETP.NE.AND UP1, UPT, UR8, URZ, UP0 ;  /* 0x000000ff0800728c */ /* 0x000fe40008725270 */
[----:B------:R-:W-:Y:S02]  /*1280*/  UISETP.NE.AND UP0, UPT, UR8, 0x1, UP0 ;  /* 0x000000010800788c */ /* 0x000fe40008705270 */
[----:B------:R-:W-:Y:S02]  /*1290*/  USEL UR7, URZ, 0x1, UP1 ;  /* 0x00000001ff077887 */ /* 0x000fe40008800000 */
[----:B------:R-:W-:-:S02]  /*12a0*/  USEL UR6, URZ, 0x4, UP0 ;  /* 0x00000004ff067887 */ /* 0x000fc40008000000 */
[----:B------:R-:W-:Y:S02]  /*12b0*/  USEL UR5, URZ, 0x2, UP1 ;  /* 0x00000002ff057887 */ /* 0x000fe40008800000 */
[----:B------:R-:W-:Y:S02]  /*12c0*/  ULEA UR4, UR8, UR4, 0x1 ;  /* 0x0000000408047291 */ /* 0x000fe4000f8e08ff */
[----:B------:R-:W-:Y:S02]  /*12d0*/  USEL UR8, URZ, 0x8, UP0 ;  /* 0x00000008ff087887 */ /* 0x000fe40008000000 */
[----:B------:R-:W-:-:S03]  /*12e0*/  UIADD3 UR5, UPT, UPT, UR5, UR6, UR7 ;  /* 0x0000000605057290 */ /* 0x000fc6000fffe007 */
[----:B------:R-:W-:Y:S01]  /*12f0*/  UMOV UR6, 0x3 ;  /* 0x0000000300067882 */ /* 0x000fe20000000000 */
[----:B------:R-:W-:Y:S02]  /*1300*/  UIADD3 UR5, UPT, UPT, UR5, UR8, URZ ;  /* 0x0000000805057290 */ /* 0x000fe4000fffe0ff */
[----:B------:R-:W-:-:S04]  /*1310*/  USHF.L.U32 UR4, UR6, UR4, URZ ;  /* 0x0000000406047299 */ /* 0x000fc800080006ff */
[----:B------:R-:W-:Y:S02]  /*1320*/  IMAD.U32 R2, RZ, RZ, UR5 ;  /* 0x00000005ff027e24 */ /* 0x000fe4000f8e00ff */
[----:B------:R-:W-:Y:S02]  /*1330*/  IMAD.U32 R0, RZ, RZ, UR4 ;  /* 0x00000004ff007e24 */ /* 0x000fe4000f8e00ff */
.L_x_17:
[----:B------:R-:W-:Y:S05]  /*1340*/  BRA.U !UP2, `(.L_x_18) ;  /* 0x000000010ad07547 */ /* 0x000fea000b800000 */
[----:B------:R-:W1:Y:S01]  /*1350*/  LDCU.128 UR20, c[0x0][0xb10] ;  /* 0x00016200ff1477ac */ /* 0x000e620008000c00 */
[----:B------:R-:W2:Y:S01]  /*1360*/  LDCU UR12, c[0x0][0x370] ;  /* 0x00006e00ff0c77ac */ /* 0x000ea20008000800 */
[----:B------:R-:W3:Y:S01]  /*1370*/  LDCU UR5, c[0x0][0x374] ;  /* 0x00006e80ff0577ac */ /* 0x000ee20008000800 */
[----:B------:R-:W4:Y:S01]  /*1380*/  LDCU UR25, c[0x0][0xb0c] ;  /* 0x00016180ff1977ac */ /* 0x000f220008000800 */
[----:B------:R-:W4:Y:S01]  /*1390*/  LDCU UR4, c[0x0][0xb20] ;  /* 0x00016400ff0477ac */ /* 0x000f220008000800 */
[----:B------:R-:W4:Y:S01]  /*13a0*/  LDCU.64 UR16, c[0x0][0xb28] ;  /* 0x00016500ff1077ac */ /* 0x000f220008000a00 */
[----:B-1----:R-:W-:Y:S02]  /*13b0*/  UISETP.NE.AND UP0, UPT, UR22, 0x1, UPT ;  /* 0x000000011600788c */ /* 0x002fe4000bf05270 */
[----:B---3--:R-:W-:Y:S02]  /*13c0*/  UIMAD.WIDE.U32 UR6, UR5, UR23, URZ ;  /* 0x00000017050672a5 */ /* 0x008fe4000f8e00ff */
[----:B--2---:R-:W-:-:S02]  /*13d0*/  UIMAD.WIDE.U32 UR8, UR12, UR20, URZ ;  /* 0x000000140c0872a5 */ /* 0x004fc4000f8e00ff */
[----:B----4-:R-:W-:Y:S02]  /*13e0*/  UISETP.NE.AND UP1, UPT, UR25, 0x1, UPT ;  /* 0x000000011900788c */ /* 0x010fe4000bf25270 */
[----:B------:R-:W-:Y:S01]  /*13f0*/  UISETP.NE.AND UP2, UPT, UR18, 0x1, UPT ;  /* 0x000000011200788c */ /* 0x000fe2000bf45270 */
[----:B------:R-:W-:Y:S02]  /*1400*/  UMOV UR6, UR7 ;  /* 0x0000000700067c82 */ /* 0x000fe40008000000 */
[----:B------:R-:W-:Y:S01]  /*1410*/  UMOV UR8, UR9 ;  /* 0x0000000900087c82 */ /* 0x000fe20008000000 */
[----:B------:R-:W-:Y:S02]  /*1420*/  @UP0 USHF.R.U32.HI UR5, URZ, UR4, UR6 ;  /* 0x00000004ff050299 */ /* 0x000fe40008011606 */
[----:B------:R-:W-:Y:S02]  /*1430*/  UIMAD.WIDE.U32 UR14, UR32, UR23, URZ ;  /* 0x00000017200e72a5 */ /* 0x000fe4000f8e00ff */
[----:B------:R-:W-:-:S02]  /*1440*/  UIMAD.WIDE.U32 UR6, UR5, UR16, URZ ;  /* 0x00000010050672a5 */ /* 0x000fc4000f8e00ff */
[----:B------:R-:W-:Y:S02]  /*1450*/  @UP1 USHF.R.U32.HI UR12, URZ, UR21, UR8 ;  /* 0x00000015ff0c1299 */ /* 0x000fe40008011608 */
[----:B------:R-:W-:Y:S02]  /*1460*/  UIMAD.WIDE.U32 UR10, UR19, UR20, URZ ;  /* 0x00000014130a72a5 */ /* 0x000fe4000f8e00ff */
[----:B------:R-:W-:Y:S01]  /*1470*/  UIMAD.WIDE.U32 UR8, UR12, UR16, URZ ;  /* 0x000000100c0872a5 */ /* 0x000fe2000f8e00ff */
[----:B------:R-:W-:Y:S01]  /*1480*/  UMOV UR14, UR15 ;  /* 0x0000000f000e7c82 */ /* 0x000fe20008000000 */
[----:B------:R-:W-:Y:S01]  /*1490*/  UMOV UR6, UR7 ;  /* 0x0000000700067c82 */ /* 0x000fe20008000000 */
[----:B------:R-:W-:Y:S02]  /*14a0*/  USHF.R.U32.HI UR14, URZ, UR4, UR14 ;  /* 0x00000004ff0e7299 */ /* 0x000fe4000801160e */
[----:B------:R-:W-:Y:S01]  /*14b0*/  @UP2 USHF.R.U32.HI UR5, URZ, UR17, UR6 ;  /* 0x00000011ff052299 */ /* 0x000fe20008011606 */
[----:B------:R-:W-:-:S02]  /*14c0*/  UMOV UR10, UR11 ;  /* 0x0000000b000a7c82 */ /* 0x000fc40008000000 */
[----:B------:R-:W-:Y:S01]  /*14d0*/  UMOV UR6, UR9 ;  /* 0x0000000900067c82 */ /* 0x000fe20008000000 */
[----:B------:R-:W-:Y:S02]  /*14e0*/  USHF.R.U32.HI UR10, URZ, UR21, UR10 ;  /* 0x00000015ff0a7299 */ /* 0x000fe4000801160a */
[----:B------:R-:W-:Y:S02]  /*14f0*/  @UP2 USHF.R.U32.HI UR12, URZ, UR17, UR6 ;  /* 0x00000011ff0c2299 */ /* 0x000fe40008011606 */
[----:B------:R-:W-:Y:S02]  /*1500*/  USEL UR4, UR32, UR14, !UP0 ;  /* 0x0000000e20047287 */ /* 0x000fe4000c000000 */
[----:B------:R-:W-:Y:S02]  /*1510*/  UIMAD UR6, UR5, UR18, URZ ;  /* 0x00000012050672a4 */ /* 0x000fe4000f8e02ff */
[----:B------:R-:W-:Y:S02]  /*1520*/  USEL UR5, UR19, UR10, !UP1 ;  /* 0x0000000a13057287 */ /* 0x000fe4000c800000 */
[----:B------:R-:W-:-:S02]  /*1530*/  UIMAD UR8, UR12, UR18, URZ ;  /* 0x000000120c0872a4 */ /* 0x000fc4000f8e02ff */
[----:B------:R-:W-:Y:S02]  /*1540*/  UISETP.GE.AND UP0, UPT, UR4, UR6, UPT ;  /* 0x000000060400728c */ /* 0x000fe4000bf06270 */
[----:B------:R-:W-:Y:S02]  /*1550*/  UIMAD.WIDE.U32 UR6, UR4, UR16, URZ ;  /* 0x00000010040672a5 */ /* 0x000fe4000f8e00ff */
[----:B------:R-:W-:Y:S02]  /*1560*/  UISETP.GE.OR UP0, UPT, UR5, UR8, UP0 ;  /* 0x000000080500728c */ /* 0x000fe40008706670 */
[----:B------:R-:W-:Y:S02]  /*1570*/  UIMAD.WIDE.U32 UR8, UR5, UR16, URZ ;  /* 0x00000010050872a5 */ /* 0x000fe4000f8e00ff */
[----:B------:R-:W-:Y:S02]  /*1580*/  USHF.R.U32.HI UR7, URZ, UR17, UR7 ;  /* 0x00000011ff077299 */ /* 0x000fe40008011607 */
[----:B------:R-:W-:-:S02]  /*1590*/  UIADD3 UR10, UPT, UPT, -UR4, URZ, URZ ;  /* 0x000000ff040a7290 */ /* 0x000fc4000fffe1ff */
[----:B------:R-:W-:Y:S02]  /*15a0*/  USEL UR7, UR4, UR7, !UP2 ;  /* 0x0000000704077287 */ /* 0x000fe4000d000000 */
[----:B------:R-:W-:Y:S01]  /*15b0*/  UIADD3 UR20, UPT, UPT, -UR5, URZ, URZ ;  /* 0x000000ff05147290 */ /* 0x000fe2000fffe1ff */
[----:B------:R-:W-:Y:S01]  /*15c0*/  @!UP0 UMOV UR6, UR9 ;  /* 0x0000000900068c82 */ /* 0x000fe20008000000 */
[----:B------:R-:W-:Y:S02]  /*15d0*/  UIADD3 UR8, UPT, UPT, -UR7, URZ, URZ ;  /* 0x000000ff07087290 */ /* 0x000fe4000fffe1ff */
[----:B------:R-:W-:Y:S02]  /*15e0*/  @!UP0 USHF.R.U32.HI UR6, URZ, UR17, UR6 ;  /* 0x00000011ff068299 */ /* 0x000fe40008011606 */
[----:B------:R-:W-:Y:S02]  /*15f0*/  UIMAD UR8, UR18, UR8, UR4 ;  /* 0x00000008120872a4 */ /* 0x000fe4000f8e0204 */
[----:B------:R-:W-:-:S02]  /*1600*/  @!UP0 USEL UR6, UR5, UR6, !UP2 ;  /* 0x0000000605068287 */ /* 0x000fc4000d000000 */
[----:B------:R-:W-:Y:S02]  /*1610*/  UIMAD UR32, UR22, UR10, UR32 ;  /* 0x0000000a162072a4 */ /* 0x000fe4000f8e0220 */
[----:B------:R-:W-:Y:S02]  /*1620*/  @!UP0 UIADD3 UR7, UPT, UPT, UR7, -UR6, URZ ;  /* 0x8000000607078290 */ /* 0x000fe4000fffe0ff */
[----:B------:R-:W-:Y:S02]  /*1630*/  @!UP0 UIMAD UR6, UR8, UR12, UR6 ;  /* 0x0000000c080682a4 */ /* 0x000fe4000f8e0206 */
[----:B------:R-:W-:Y:S02]  /*1640*/  @!UP0 UIMAD UR4, UR7, UR18, UR5 ;  /* 0x00000012070482a4 */ /* 0x000fe4000f8e0205 */
[----:B------:R-:W-:Y:S02]  /*1650*/  UIMAD UR20, UR25, UR20, UR19 ;  /* 0x00000014191472a4 */ /* 0x000fe4000f8e0213 */
[----:B------:R-:W-:Y:S01]  /*1660*/  UIMAD UR32, UR4, UR22, UR32 ;  /* 0x00000016042072a4 */ /* 0x000fe2000f8e0220 */
[----:B------:R-:W-:-:S02]  /*1670*/  @!UP0 UMOV UR5, UR6 ;  /* 0x0000000600058c82 */ /* 0x000fc40008000000 */
[----:B------:R-:W-:-:S12]  /*1680*/  UIMAD UR20, UR5, UR25, UR20 ;  /* 0x00000019051472a4 */ /* 0x000fd8000f8e0214 */
.L_x_18:
[----:B------:R-:W-:Y:S02]  /*1690*/  UISETP.NE.AND UP0, UPT, UR26, 0x1, UPT ;  /* 0x000000011a00788c */ /* 0x000fe4000bf05270 */
[----:B------:R-:W-:Y:S02]  /*16a0*/  UISETP.NE.AND UP1, UPT, UR13, 0x2, UPT ;  /* 0x000000020d00788c */ /* 0x000fe4000bf25270 */
[----:B------:R-:W-:Y:S02]  /*16b0*/  ULOP3.LUT UR28, UR28, 0x400, URZ, 0xc0, !UPT ;  /* 0x000004001c1c7892 */ /* 0x000fe4000f8ec0ff */
[----:B------:R-:W-:-:S03]  /*16c0*/  USHF.L.U32 UR24, UR27, UR24, URZ ;  /* 0x000000181b187299 */ /* 0x000fc600080006ff */
[----:B------:R-:W-:Y:S09]  /*16d0*/  BRA.U UP0, `(.L_x_19) ;  /* 0x0000000100447547 */ /* 0x000ff2000b800000 */
[----:B------:R-:W1:Y:S01]  /*16e0*/  LDCU.128 UR8, c[0x0][0xb10] ;  /* 0x00016200ff0877ac */ /* 0x000e620008000c00 */
[----:B------:R-:W2:Y:S01]  /*16f0*/  LDCU UR12, c[0x0][0xb0c] ;  /* 0x00016180ff0c77ac */ /* 0x000ea20008000800 */
[----:B------:R-:W3:Y:S01]  /*1700*/  LDCU UR14, c[0x0][0xb20] ;  /* 0x00016400ff0e77ac */ /* 0x000ee20008000800 */
[----:B-1----:R-:W-:Y:S02]  /*1710*/  UIMAD.WIDE.U32 UR6, UR20, UR8, URZ ;  /* 0x00000008140672a5 */ /* 0x002fe4000f8e00ff */
[----:B------:R-:W-:Y:S02]  /*1720*/  UIMAD.WIDE.U32 UR4, UR32, UR11, URZ ;  /* 0x0000000b200472a5 */ /* 0x000fe4000f8e00ff */
[----:B--2---:R-:W-:Y:S02]  /*1730*/  UISETP.NE.AND UP2, UPT, UR12, 0x1, UPT ;  /* 0x000000010c00788c */ /* 0x004fe4000bf45270 */
[----:B------:R-:W-:Y:S01]  /*1740*/  UISETP.NE.AND UP0, UPT, UR10, 0x1, UPT ;  /* 0x000000010a00788c */ /* 0x000fe2000bf05270 */
[----:B------:R-:W-:-:S02]  /*1750*/  UMOV UR6, UR7 ;  /* 0x0000000700067c82 */ /* 0x000fc40008000000 */
[----:B------:R-:W-:Y:S01]  /*1760*/  UMOV UR4, UR5 ;  /* 0x0000000500047c82 */ /* 0x000fe20008000000 */
[----:B------:R-:W-:Y:S02]  /*1770*/  USHF.R.U32.HI UR6, URZ, UR9, UR6 ;  /* 0x00000009ff067299 */ /* 0x000fe40008011606 */
[----:B---3--:R-:W-:Y:S02]  /*1780*/  USHF.R.U32.HI UR4, URZ, UR14, UR4 ;  /* 0x0000000eff047299 */ /* 0x008fe40008011604 */
[----:B------:R-:W-:Y:S02]  /*1790*/  USEL UR5, UR20, UR6, !UP2 ;  /* 0x0000000614057287 */ /* 0x000fe4000d000000 */
[----:B------:R-:W-:-:S04]  /*17a0*/  USEL UR4, UR32, UR4, !UP0 ;  /* 0x0000000420047287 */ /* 0x000fc8000c000000 */
[----:B------:R-:W-:Y:S02]  /*17b0*/  UIADD3 UR6, UPT, UPT, -UR4, UR5, URZ ;  /* 0x0000000504067290 */ /* 0x000fe4000fffe1ff */
[----:B------:R-:W-:Y:S02]  /*17c0*/  UIADD3 UR4, UPT, UPT, UR4, -UR5, URZ ;  /* 0x8000000504047290 */ /* 0x000fe4000fffe0ff */
[----:B------:R-:W-:Y:S02]  /*17d0*/  UIMAD UR32, UR6, UR10, UR32 ;  /* 0x0000000a062072a4 */ /* 0x000fe4000f8e0220 */
[----:B------:R-:W-:-:S12]  /*17e0*/  UIMAD UR20, UR4, UR12, UR20 ;  /* 0x0000000c041472a4 */ /* 0x000fd8000f8e0214 */
.L_x_19:
[----:B------:R-:W-:Y:S05]  /*17f0*/  BRA.U !UP5, `(.L_x_20) ;  /* 0x000000010d0c7547 */ /* 0x000fea000b800000 */
[----:B------:R-:W-:Y:S01]  /*1800*/  UCGABAR_WAIT ;  /* 0x0000000000007dc7 */ /* 0x000fe20008000000 */
[----:B------:R-:W-:Y:S01]  /*1810*/  CCTL.IVALL ;  /* 0x00000000ff00798f */ /* 0x000fe20002000000 */
[----:B------:R-:W-:Y:S05]  /*1820*/  BRA `(.L_x_21) ;  /* 0x0000000000047947 */ /* 0x000fea0003800000 */
.L_x_20:
[----:B------:R-:W-:Y:S06]  /*1830*/  BAR.SYNC.DEFER_BLOCKING 0x0 ;  /* 0x0000000000007b1d */ /* 0x000fec0000010000 */
.L_x_21:
[----:B------:R-:W-:Y:S05]  /*1840*/  BRA.U UP1, `(.L_x_22) ;  /* 0x0000001501147547 */ /* 0x000fea000b800000 */
[----:B------:R-:W1:Y:S01]  /*1850*/  LDCU UR6, c[0x0][0x38c] ;  /* 0x00007180ff0677ac */ /* 0x000e620008000800 */
[----:B------:R-:W2:Y:S01]  /*1860*/  S2UR UR9, SR_CgaCtaId ;  /* 0x00000000000979c3 */ /* 0x000ea20000008800 */
[----:B------:R-:W-:Y:S01]  /*1870*/  PLOP3.LUT P1, PT, PT, PT, UP3, 0x80, 0x8 ;  /* 0x000000000008781c */ /* 0x000fe20003f2f038 */
[----:B------:R-:W-:Y:S01]  /*1880*/  IMAD.MOV.U32 R12, RZ, RZ, 0x1 ;  /* 0x00000001ff0c7424 */ /* 0x000fe200078e00ff */
[----:B------:R-:W-:Y:S01]  /*1890*/  UMOV UR8, 0x400 ;  /* 0x0000040000087882 */ /* 0x000fe20000000000 */
[----:B------:R-:W-:Y:S01]  /*18a0*/  UISETP.NE.AND UP1, UPT, UR13, URZ, UPT ;  /* 0x000000ff0d00728c */ /* 0x000fe2000bf25270 */
[----:B------:R-:W-:Y:S01]  /*18b0*/  ISETP.NE.AND P2, PT, R3, RZ, P3 ;  /* 0x000000ff0300720c */ /* 0x000fe20001f45270 */
[----:B------:R-:W-:Y:S01]  /*18c0*/  USHF.L.U32 UR7, UR19, 0x6, URZ ;  /* 0x0000000613077899 */ /* 0x000fe200080006ff */
[----:B------:R-:W-:Y:S01]  /*18d0*/  PLOP3.LUT P1, PT, P1, PT, PT, 0x8, 0x80 ;  /* 0x000000000080781c */ /* 0x000fe20000f2e170 */
[----:B------:R-:W-:Y:S01]  /*18e0*/  USHF.L.U32 UR46, UR19, 0x7, URZ ;  /* 0x00000007132e7899 */ /* 0x000fe200080006ff */
[----:B------:R-:W-:Y:S01]  /*18f0*/  CS2R R10, SRZ ;  /* 0x00000000000a7805 */ /* 0x000fe2000001ff00 */
[----:B------:R-:W-:Y:S01]  /*1900*/  IMAD.MOV.U32 R9, RZ, RZ, RZ ;  /* 0x000000ffff097224 */ /* 0x000fe200078e00ff */
[----:B------:R-:W3:Y:S01]  /*1910*/  LDCU UR39, c[0x0][0x370] ;  /* 0x00006e00ff2777ac */ /* 0x000ee20008000800 */
[----:B------:R-:W-:Y:S01]  /*1920*/  IMAD.MOV.U32 R8, RZ, RZ, 0x1 ;  /* 0x00000001ff087424 */ /* 0x000fe200078e00ff */
[----:B------:R-:W4:Y:S01]  /*1930*/  LDCU.64 UR26, c[0x0][0x348] ;  /* 0x00006900ff1a77ac */ /* 0x000f220008000a00 */
[----:B-1----:R-:W-:-:S02]  /*1940*/  UIADD3 UR5, UPT, UPT, UR6, 0x1f, URZ ;  /* 0x0000001f06057890 */ /* 0x002fc4000fffe0ff */
[----:B------:R-:W-:Y:S02]  /*1950*/  UIADD3 UR47, UPT, UPT, UR6, 0x3e, URZ ;  /* 0x0000003e062f7890 */ /* 0x000fe4000fffe0ff */
[----:B------:R-:W-:Y:S02]  /*1960*/  USHF.R.S32.HI UR4, URZ, 0x1f, UR5 ;  /* 0x0000001fff047899 */ /* 0x000fe40008011405 */
[----:B--2---:R-:W-:Y:S02]  /*1970*/  ULEA UR13, UR9, UR8, 0x18 ;  /* 0x00000008090d7291 */ /* 0x004fe4000f8ec0ff */
[----:B------:R-:W-:Y:S02]  /*1980*/  ULEA.HI UR4, UR4, UR5, URZ, 0x5 ;  /* 0x0000000504047291 */ /* 0x000fe4000f8f28ff */
[----:B------:R-:W-:Y:S02]  /*1990*/  ULOP3.LUT UR5, UR7, 0x40, URZ, 0xc0, !UPT ;  /* 0x0000004007057892 */ /* 0x000fe4000f8ec0ff */
[----:B------:R-:W-:-:S02]  /*19a0*/  USHF.R.S32.HI UR41, URZ, 0x5, UR4 ;  /* 0x00000005ff297899 */ /* 0x000fc40008011404 */
[----:B------:R-:W-:Y:S02]  /*19b0*/  UIADD3 UR4, UPT, UPT, UR6, -0x1, URZ ;  /* 0xffffffff06047890 */ /* 0x000fe4000fffe0ff */
[----:B------:R-:W-:Y:S02]  /*19c0*/  UISETP.LT.U32.AND UP0, UPT, UR41, 0x5, UPT ;  /* 0x000000052900788c */ /* 0x000fe4000bf01070 */
[----:B------:R-:W-:Y:S02]  /*19d0*/  UISETP.GE.U32.AND UP2, UPT, UR4, -0x3f, UPT ;  /* 0xffffffc10400788c */ /* 0x000fe4000bf46070 */
[----:B------:R-:W-:Y:S02]  /*19e0*/  USEL UR40, UR41, 0x5, UP0 ;  /* 0x0000000529287887 */ /* 0x000fe40008000000 */
[----:B------:R-:W-:Y:S02]  /*19f0*/  ULEA UR30, UR28, UR13, 0x2 ;  /* 0x0000000d1c1e7291 */ /* 0x000fe4000f8e10ff */
[----:B------:R-:W-:Y:S01]  /*1a00*/  UIADD3 UR4, UPT, UPT, UR40, -0x1, URZ ;  /* 0xffffffff28047890 */ /* 0x000fe2000fffe0ff */
[----:B------:R-:W1:Y:S04]  /*1a10*/  LDCU UR38, c[0x0][0x374] ;  /* 0x00006e80ff2677ac */ /* 0x000e680008000800 */
[----:B------:R-:W-:-:S02]  /*1a20*/  @UP2 UIADD3 UR4, UPT, UPT, UR40, URZ, URZ ;  /* 0x000000ff28042290 */ /* 0x000fc4000fffe0ff */
[----:B------:R-:W-:Y:S02]  /*1a30*/  ULOP3.LUT UR46, UR46, 0x80, URZ, 0xc0, !UPT ;  /* 0x000000802e2e7892 */ /* 0x000fe4000f8ec0ff */
[----:B------:R-:W-:Y:S02]  /*1a40*/  USEL UR21, UR54, 0x2, UP1 ;  /* 0x0000000236157887 */ /* 0x000fe40008800000 */
[----:B------:R-:W-:Y:S02]  /*1a50*/  ULEA.HI UR44, UR28, UR5, URZ, 0x1b ;  /* 0x000000051c2c7291 */ /* 0x000fe4000f8fd8ff */
[----:B------:R-:W-:Y:S02]  /*1a60*/  UIADD3 UR30, UPT, UPT, UR30, 0x8400, URZ ;  /* 0x000084001e1e7890 */ /* 0x000fe4000fffe0ff */
[----:B------:R-:W-:Y:S02]  /*1a70*/  UIADD3 UR43, UPT, UPT, UR41, -UR40, URZ ;  /* 0x80000028292b7290 */ /* 0x000fe4000fffe0ff */
[----:B------:R-:W-:-:S02]  /*1a80*/  UIADD3 UR29, UPT, UPT, UR4, 0x1, URZ ;  /* 0x00000001041d7890 */ /* 0x000fc4000fffe0ff */
[----:B------:R-:W-:Y:S01]  /*1a90*/  UIADD3 UR42, UPT, UPT, -UR4, URZ, URZ ;  /* 0x000000ff042a7290 */ /* 0x000fe2000fffe1ff */
[----:B-1-34-:R-:W-:-:S11]  /*1aa0*/  UMOV UR6, URZ ;  /* 0x000000ff00067c82 */ /* 0x01afd60008000000 */
.L_x_42:
[----:B------:R-:W1:Y:S02]  /*1ab0*/  S2UR UR4, SR_CgaCtaId ;  /* 0x00000000000479c3 */ /* 0x000e640000008800 */
[----:B-1----:R-:W-:-:S09]  /*1ac0*/  UISETP.NE.AND UP0, UPT, UR4, URZ, UPT ;  /* 0x000000ff0400728c */ /* 0x002fd2000bf05270 */
[----:B------:R-:W-:Y:S05]  /*1ad0*/  BRA.U UP0, `(.L_x_23) ;  /* 0x0000000100287547 */ /* 0x000fea000b800000 */
[----:B------:R-:W-:Y:S02]  /*1ae0*/  LEA R0, R9, UR13, 0x3 ;  /* 0x0000000d09007c11 */ /* 0x000fe4000f8e18ff */
[----:B------:R-:W-:-:S04]  /*1af0*/  SHF.L.U32 R2, R8, 0x1f, RZ ;  /* 0x0000001f08027819 */ /* 0x000fc800000006ff */
[----:B------:R-:W1:Y:S02]  /*1b00*/  SYNCS.PHASECHK.TRANS64.TRYWAIT P0, [R0+URZ+0x110], R2 ;  /* 0x00011002000075a7 */ /* 0x000e6400080011ff */
[----:B-1----:R-:W-:Y:S05]  /*1b10*/  @!P0 BRA `(.L_x_24) ;  /* 0x000000a400b08947 */ /* 0x002fea0003800000 */
.L_x_186:
[----:B------:R-:W-:Y:S01]  /*1b20*/  VIADD R9, R9, 0x1 ;  /* 0x0000000109097836 */ /* 0x000fe20000000000 */
[----:B------:R1:W-:Y:S04]  /*1b30*/  SYNCS.ARRIVE.TRANS64.A1T0 RZ, [R0+URZ+0x100], RZ ;  /* 0x000100ff00ff79a7 */ /* 0x0003e800081000ff */
[----:B------:R-:W-:-:S04]  /*1b40*/  ISETP.NE.AND P0, PT, R9, 0x2, PT ;  /* 0x000000020900780c */ /* 0x000fc80003f05270 */
[----:B------:R-:W-:Y:S02]  /*1b50*/  SEL R9, R9, RZ, P0 ;  /* 0x000000ff09097207 */ /* 0x000fe40000000000 */
[----:B-1----:R-:W-:-:S04]  /*1b60*/  SEL R0, RZ, 0x1, P0 ;  /* 0x00000001ff007807 */ /* 0x002fc80000000000 */
[----:B------:R-:W-:-:S07]  /*1b70*/  LOP3.LUT R8, R8, R0, RZ, 0x3c, !PT ;  /* 0x0000000008087212 */ /* 0x000fce00078e3cff */
.L_x_23:
[----:B------:R-:W-:Y:S01]  /*1b80*/  ULEA UR4, UR6, UR13, 0x3 ;  /* 0x0000000d06047291 */ /* 0x000fe2000f8e18ff */
[----:B------:R-:W-:Y:S01]  /*1b90*/  SHF.L.U32 R0, R12, 0x1f, RZ ;  /* 0x0000001f0c007819 */ /* 0x000fe200000006ff */
[----:B------:R-:W-:Y:S02]  /*1ba0*/  UISETP.GE.U32.AND UP0, UPT, UR47, 0x3f, UPT ;  /* 0x0000003f2f00788c */ /* 0x000fe4000bf06070 */
[----:B------:R-:W-:Y:S01]  /*1bb0*/  ULEA UR11, UR32, UR46, 0x8 ;  /* 0x0000002e200b7291 */ /* 0x000fe2000f8e40ff */
[----:B------:R-:W-:-:S04]  /*1bc0*/  UMOV UR7, URZ ;  /* 0x000000ff00077c82 */ /* 0x000fc80008000000 */
[----:B------:R1:W2:Y:S01]  /*1bd0*/  SYNCS.PHASECHK.TRANS64.TRYWAIT P0, [UR4+0x28], R0 ;  /* 0x00002800ff0075a7 */ /* 0x0002a20008001104 */
[----:B------:R-:W-:-:S04]  /*1be0*/  ULEA.HI UR4, UR20, UR20, URZ, 0x1 ;  /* 0x0000001414047291 */ /* 0x000fc8000f8f08ff */
[----:B------:R-:W-:-:S04]  /*1bf0*/  USHF.L.U32 UR4, UR4, 0x6, URZ ;  /* 0x0000000604047899 */ /* 0x000fc800080006ff */
[----:B------:R-:W-:-:S04]  /*1c00*/  ULOP3.LUT UR35, UR4, 0xffffff80, URZ, 0xc0, !UPT ;  /* 0xffffff8004237892 */ /* 0x000fc8000f8ec0ff */
[----:B------:R-:W-:Y:S01]  /*1c10*/  UIADD3 UR35, UPT, UPT, UR44, UR35, URZ ;  /* 0x000000232c237290 */ /* 0x000fe2000fffe0ff */
[----:B------:R-:W-:Y:S11]  /*1c20*/  BRA.U !UP0, `(.L_x_25) ;  /* 0x0000000108c87547 */ /* 0x000ff6000b800000 */
[----:B------:R-:W-:Y:S01]  /*1c30*/  UMOV UR16, UR42 ;  /* 0x0000002a00107c82 */ /* 0x000fe20008000000 */
[----:B------:R-:W-:Y:S01]  /*1c40*/  UMOV UR4, UR6 ;  /* 0x0000000600047c82 */ /* 0x000fe20008000000 */
[----:B------:R-:W-:-:S05]  /*1c50*/  UMOV UR34, URZ ;  /* 0x000000ff00227c82 */ /* 0x000fca0008000000 */
.L_x_31:
[----:B------:R-:W-:Y:S01]  /*1c60*/  ULEA UR33, UR4, UR13, 0x3 ;  /* 0x0000000d04217291 */ /* 0x000fe2000f8e18ff */
[----:B------:R-:W-:Y:S01]  /*1c70*/  @P3 MOV R2, 0xc000 ;  /* 0x0000c00000023802 */ /* 0x000fe20000000f00 */
[----:B--234-:R-:W-:Y:S10]  /*1c80*/  @P0 BRA `(.L_x_26) ;  /* 0x00000000000c0947 */ /* 0x01cff40003800000 */
[----:B------:R-:W-:-:S04]  /*1c90*/  SHF.L.U32 R3, R12, 0x1f, RZ ;  /* 0x0000001f0c037819 */ /* 0x000fc800000006ff */
[----:B------:R-:W2:Y:S02]  /*1ca0*/  SYNCS.PHASECHK.TRANS64.TRYWAIT P0, [UR33+0x28], R3 ;  /* 0x00002803ff0075a7 */ /* 0x000ea40008001121 */
[----:B--2---:R-:W-:Y:S05]  /*1cb0*/  @!P0 BRA `(.L_x_27) ;  /* 0x000000a4005c8947 */ /* 0x004fea0003800000 */
.L_x_26:
[----:B------:R2:W-:Y:S01]  /*1cc0*/  @P3 SYNCS.ARRIVE.TRANS64 RZ, [UR33], R2 ;  /* 0x00000002ffff39a7 */ /* 0x0005e20008000021 */
[----:B------:R-:W-:Y:S02]  /*1cd0*/  ULOP3.LUT UR5, UR21, 0x2, URZ, 0xfc, !UPT ;  /* 0x0000000215057892 */ /* 0x000fe4000f8efcff */
[----:B------:R-:W-:Y:S02]  /*1ce0*/  UIADD3 UR16, UPT, UPT, UR16, 0x1, URZ ;  /* 0x0000000110107890 */ /* 0x000fe4000fffe0ff */
[----:B------:R-:W-:Y:S02]  /*1cf0*/  UISETP.NE.AND UP0, UPT, UR5, 0x2, UPT ;  /* 0x000000020500788c */ /* 0x000fe4000bf05270 */
[----:B------:R-:W-:-:S07]  /*1d00*/  UISETP.NE.AND UP2, UPT, UR16, 0x1, UPT ;  /* 0x000000011000788c */ /* 0x000fce000bf45270 */
[----:B------:R-:W-:Y:S05]  /*1d10*/  BRA.U UP0, `(.L_x_28) ;  /* 0x0000000100047547 */ /* 0x000fea000b800000 */
[----:B------:R-:W-:Y:S05]  /*1d20*/  BPT.TRAP 0x1 ;  /* 0x000000040000795c */ /* 0x000fea0000300000 */
.L_x_28:
[----:B------:R-:W-:Y:S04]  /*1d30*/  BSSY.RECONVERGENT B0, `(.L_x_29) ;  /* 0x0000003000007945 */ /* 0x000fe80003800200 */
[----:B------:R-:W-:Y:S05]  /*1d40*/  @!P2 BRA `(.L_x_30) ;  /* 0x000000000004a947 */ /* 0x000fea0003800000 */
[----:B------:R-:W-:Y:S05]  /*1d50*/  BPT.TRAP 0x1 ;  /* 0x000000040000795c */ /* 0x000fea0000300000 */
.L_x_30:
[----:B------:R-:W-:Y:S05]  /*1d60*/  BSYNC.RECONVERGENT B0 ;  /* 0x0000000000007941 */ /* 0x000fea0003800200 */
.L_x_29:
[----:B------:R-:W-:Y:S02]  /*1d70*/  UIADD3 UR5, UPT, UPT, UR4, 0x1, URZ ;  /* 0x0000000104057890 */ /* 0x000fe4000fffe0ff */
[----:B------:R-:W-:Y:S02]  /*1d80*/  ULEA UR32, UR4, UR28, 0xb ;  /* 0x0000001c04207291 */ /* 0x000fe4000f8e58ff */
[----:B------:R-:W-:Y:S02]  /*1d90*/  UISETP.NE.AND UP0, UPT, UR5, 0x5, UPT ;  /* 0x000000050500788c */ /* 0x000fe4000bf05270 */
[----:B------:R-:W-:Y:S02]  /*1da0*/  UIADD3 UR14, UP1, UPT, UR26, 0x80, URZ ;  /* 0x000000801a0e7890 */ /* 0x000fe4000ff3e0ff */
[----:B------:R-:W-:Y:S02]  /*1db0*/  USEL UR7, URZ, 0x1, UP0 ;  /* 0x00000001ff077887 */ /* 0x000fe40008000000 */
[----:B------:R-:W-:-:S02]  /*1dc0*/  USEL UR6, UR5, URZ, UP0 ;  /* 0x000000ff05067287 */ /* 0x000fc40008000000 */
[----:B------:R-:W-:Y:S02]  /*1dd0*/  ULEA UR8, UR4, UR13, 0xe ;  /* 0x0000000d04087291 */ /* 0x000fe4000f8e70ff */
[----:B------:R-:W-:Y:S01]  /*1de0*/  ULEA UR5, UR6, UR13, 0x3 ;  /* 0x0000000d06057291 */ /* 0x000fe2000f8e18ff */
[----:B------:R-:W-:Y:S01]  /*1df0*/  LOP3.LUT R12, R12, UR7, RZ, 0x3c, !PT ;  /* 0x000000070c0c7c12 */ /* 0x000fe2000f8e3cff */
[----:B------:R-:W-:Y:S02]  /*1e00*/  ULEA UR32, UR32, UR13, 0x2 ;  /* 0x0000000d20207291 */ /* 0x000fe4000f8e10ff */
[----:B------:R-:W-:Y:S01]  /*1e10*/  UIADD3 UR4, UP0, UPT, UR26, 0x180, URZ ;  /* 0x000001801a047890 */ /* 0x000fe2000ff1e0ff */
[----:B-1----:R-:W-:Y:S01]  /*1e20*/  SHF.L.U32 R0, R12, 0x1f, RZ ;  /* 0x0000001f0c007819 */ /* 0x002fe200000006ff */
[----:B------:R-:W-:Y:S02]  /*1e30*/  ULOP3.LUT UR33, UR33, 0xfefffff8, URZ, 0xc0, !UPT ;  /* 0xfefffff821217892 */ /* 0x000fe4000f8ec0ff */
[----:B------:R-:W-:Y:S01]  /*1e40*/  UIADD3.X UR15, UPT, UPT, URZ, UR27, URZ, UP1, !UPT ;  /* 0x0000001bff0f7290 */ /* 0x000fe20008ffe4ff */
[----:B------:R3:W4:Y:S01]  /*1e50*/  SYNCS.PHASECHK.TRANS64.TRYWAIT P0, [UR5+0x28], R0 ;  /* 0x00002800ff0075a7 */ /* 0x0007220008001105 */
[----:B------:R-:W-:-:S02]  /*1e60*/  UIADD3 UR32, UPT, UPT, UR32, 0x8400, URZ ;  /* 0x0000840020207890 */ /* 0x000fc4000fffe0ff */
[----:B------:R-:W-:Y:S02]  /*1e70*/  UPRMT UR7, URZ, 0x5410, UR24 ;  /* 0x00005410ff077896 */ /* 0x000fe40008000018 */
[----:B------:R-:W-:Y:S02]  /*1e80*/  UIADD3 UR8, UPT, UPT, UR8, 0x12400, URZ ;  /* 0x0001240008087890 */ /* 0x000fe4000fffe0ff */
[----:B------:R-:W-:Y:S01]  /*1e90*/  UIADD3.X UR5, UPT, UPT, URZ, UR27, URZ, UP0, !UPT ;  /* 0x0000001bff057290 */ /* 0x000fe200087fe4ff */
[----:B------:R-:W-:Y:S01]  /*1ea0*/  UMOV UR18, 0x0 ;  /* 0x0000000000127882 */ /* 0x000fe20000000000 */
[----:B------:R-:W-:Y:S01]  /*1eb0*/  UMOV UR19, 0x10000000 ;  /* 0x1000000000137882 */ /* 0x000fe20000000000 */
[----:B------:R-:W-:Y:S01]  /*1ec0*/  UMOV UR10, UR34 ;  /* 0x00000022000a7c82 */ /* 0x000fe20008000000 */
[----:B------:R-:W-:Y:S01]  /*1ed0*/  UMOV UR12, UR36 ;  /* 0x00000024000c7c82 */ /* 0x000fe20008000000 */
[----:B------:R-:W-:Y:S01]  /*1ee0*/  UMOV UR9, UR33 ;  /* 0x0000002100097c82 */ /* 0x000fe20008000000 */
[----:B------:R1:W-:Y:S03]  /*1ef0*/  UTMALDG.3D.MULTICAST.2CTA [UR32], [UR14], UR7, desc[UR18] ;  /* 0x000012200e0073b4 */ /* 0x0003e60008211807 */
[----:B------:R2:W-:Y:S01]  /*1f00*/  UTMALDG.3D.2CTA [UR8], [UR4], desc[UR18] ;  /* 0x00001208040075b4 */ /* 0x0005e20008211000 */
[----:B-1----:R-:W-:Y:S01]  /*1f10*/  UIADD3 UR34, UPT, UPT, UR34, 0x20, URZ ;  /* 0x0000002022227890 */ /* 0x002fe2000fffe0ff */
[----:B------:R-:W-:Y:S01]  /*1f20*/  UMOV UR7, UR29 ;  /* 0x0000001d00077c82 */ /* 0x000fe20008000000 */
[----:B--2---:R-:W-:Y:S01]  /*1f30*/  UMOV UR4, UR6 ;  /* 0x0000000600047c82 */ /* 0x004fe20008000000 */
[----:B------:R-:W-:Y:S09]  /*1f40*/  BRA.U UP2, `(.L_x_31) ;  /* 0xfffffffd02447547 */ /* 0x000ff2000b83ffff */
.L_x_25:
[----:B------:R-:W-:Y:S01]  /*1f50*/  ULEA UR4, UR6, UR13, 0x3 ;  /* 0x0000000d06047291 */ /* 0x000fe2000f8e18ff */
[----:B-1-3--:R-:W-:Y:S01]  /*1f60*/  SHF.L.U32 R0, R12, 0x1f, RZ ;  /* 0x0000001f0c007819 */ /* 0x00afe200000006ff */
[----:B------:R-:W-:Y:S01]  /*1f70*/  @!P1 SYNCS.ARRIVE.TRANS64.A1T0 RZ, [UR13+0x98], RZ ;  /* 0x000098ffffff99a7 */ /* 0x000fe2000810000d */
[----:B------:R-:W-:-:S06]  /*1f80*/  UISETP.GT.AND UP0, UPT, UR41, UR40, UPT ;  /* 0x000000282900728c */ /* 0x000fcc000bf04270 */
[----:B--2-4-:R1:W2:Y:S03]  /*1f90*/  SYNCS.PHASECHK.TRANS64.TRYWAIT P0, [UR4+0x28], R0 ;  /* 0x00002800ff0075a7 */ /* 0x0142a60008001104 */
[----:B------:R-:W-:Y:S05]  /*1fa0*/  BRA.U !UP0, `(.L_x_32) ;  /* 0x0000000108c07547 */ /* 0x000fea000b800000 */
[----:B------:R-:W-:Y:S01]  /*1fb0*/  UIADD3 UR25, UPT, UPT, UR43, UR7, URZ ;  /* 0x000000072b197290 */ /* 0x000fe2000fffe0ff */
[----:B------:R-:W-:-:S11]  /*1fc0*/  UMOV UR4, UR6 ;  /* 0x0000000600047c82 */ /* 0x000fd60008000000 */
.L_x_38:
[----:B------:R-:W-:Y:S01]  /*1fd0*/  ULEA UR17, UR4, UR13, 0x3 ;  /* 0x0000000d04117291 */ /* 0x000fe2000f8e18ff */
[----:B--2---:R-:W-:Y:S01]  /*1fe0*/  @P3 MOV R2, 0xc000 ;  /* 0x0000c00000023802 */ /* 0x004fe20000000f00 */
[----:B--2-4-:R-:W-:Y:S10]  /*1ff0*/  @P0 BRA `(.L_x_33) ;  /* 0x00000000000c0947 */ /* 0x014ff40003800000 */
[----:B------:R-:W-:-:S04]  /*2000*/  SHF.L.U32 R3, R12, 0x1f, RZ ;  /* 0x0000001f0c037819 */ /* 0x000fc800000006ff */
[----:B------:R-:W2:Y:S02]  /*2010*/  SYNCS.PHASECHK.TRANS64.TRYWAIT P0, [UR17+0x28], R3 ;  /* 0x00002803ff0075a7 */ /* 0x000ea40008001111 */
[----:B--2---:R-:W-:Y:S05]  /*2020*/  @!P0 BRA `(.L_x_34) ;  /* 0x000000a000988947 */ /* 0x004fea0003800000 */
.L_x_33:
[----:B------:R2:W-:Y:S01]  /*2030*/  @P3 SYNCS.ARRIVE.TRANS64 RZ, [UR17], R2 ;  /* 0x00000002ffff39a7 */ /* 0x0005e20008000011 */
[----:B------:R-:W-:-:S04]  /*2040*/  ULOP3.LUT UR5, UR21, 0x2, URZ, 0xfc, !UPT ;  /* 0x0000000215057892 */ /* 0x000fc8000f8efcff */
[----:B------:R-:W-:-:S09]  /*2050*/  UISETP.NE.AND UP0, UPT, UR5, 0x2, UPT ;  /* 0x000000020500788c */ /* 0x000fd2000bf05270 */
[----:B------:R-:W-:Y:S05]  /*2060*/  BRA.U UP0, `(.L_x_35) ;  /* 0x0000000100047547 */ /* 0x000fea000b800000 */
[----:B------:R-:W-:Y:S05]  /*2070*/  BPT.TRAP 0x1 ;  /* 0x000000040000795c */ /* 0x000fea0000300000 */
.L_x_35:
[----:B------:R-:W-:Y:S04]  /*2080*/  BSSY.RECONVERGENT B0, `(.L_x_36) ;  /* 0x0000003000007945 */ /* 0x000fe80003800200 */
[----:B------:R-:W-:Y:S05]  /*2090*/  @!P2 BRA `(.L_x_37) ;  /* 0x000000000004a947 */ /* 0x000fea0003800000 */
[----:B------:R-:W-:Y:S05]  /*20a0*/  BPT.TRAP 0x1 ;  /* 0x000000040000795c */ /* 0x000fea0000300000 */
.L_x_37:
[----:B------:R-:W-:Y:S05]  /*20b0*/  BSYNC.RECONVERGENT B0 ;  /* 0x0000000000007941 */ /* 0x000fea0003800200 */
.L_x_36:
[----:B------:R-:W-:Y:S02]  /*20c0*/  UIADD3 UR5, UPT, UPT, UR4, 0x1, URZ ;  /* 0x0000000104057890 */ /* 0x000fe4000fffe0ff */
[----:B------:R-:W-:Y:S02]  /*20d0*/  UIADD3 UR14, UP1, UPT, UR26, 0x80, URZ ;  /* 0x000000801a0e7890 */ /* 0x000fe4000ff3e0ff */
[----:B------:R-:W-:Y:S02]  /*20e0*/  UISETP.NE.AND UP0, UPT, UR5, 0x5, UPT ;  /* 0x000000050500788c */ /* 0x000fe4000bf05270 */
[----:B------:R-:W-:Y:S02]  /*20f0*/  ULEA UR16, UR4, UR30, 0xd ;  /* 0x0000001e04107291 */ /* 0x000fe4000f8e68ff */
[----:B------:R-:W-:Y:S02]  /*2100*/  USEL UR8, URZ, 0x1, UP0 ;  /* 0x00000001ff087887 */ /* 0x000fe40008000000 */
[----:B------:R-:W-:-:S02]  /*2110*/  USEL UR6, UR5, URZ, UP0 ;  /* 0x000000ff05067287 */ /* 0x000fc40008000000 */
[----:B------:R-:W-:Y:S02]  /*2120*/  UIADD3 UR22, UP0, UPT, UR26, 0x180, URZ ;  /* 0x000001801a167890 */ /* 0x000fe4000ff1e0ff */
[----:B------:R-:W-:Y:S01]  /*2130*/  LOP3.LUT R12, R12, UR8, RZ, 0x3c, !PT ;  /* 0x000000080c0c7c12 */ /* 0x000fe2000f8e3cff */
[----:B------:R-:W-:Y:S02]  /*2140*/  ULEA UR8, UR4, UR13, 0xe ;  /* 0x0000000d04087291 */ /* 0x000fe4000f8e70ff */
[----:B------:R-:W-:Y:S01]  /*2150*/  ULEA UR5, UR6, UR13, 0x3 ;  /* 0x0000000d06057291 */ /* 0x000fe2000f8e18ff */
[----:B-1----:R-:W-:Y:S01]  /*2160*/  SHF.L.U32 R0, R12, 0x1f, RZ ;  /* 0x0000001f0c007819 */ /* 0x002fe200000006ff */
[----:B------:R-:W-:Y:S02]  /*2170*/  USHF.L.U32 UR18, UR7, 0x5, URZ ;  /* 0x0000000507127899 */ /* 0x000fe400080006ff */
[----:B------:R-:W-:Y:S02]  /*2180*/  ULOP3.LUT UR17, UR17, 0xfefffff8, URZ, 0xc0, !UPT ;  /* 0xfefffff811117892 */ /* 0x000fe4000f8ec0ff */
[----:B------:R-:W-:-:S02]  /*2190*/  UIADD3.X UR15, UPT, UPT, URZ, UR27, URZ, UP1, !UPT ;  /* 0x0000001bff0f7290 */ /* 0x000fc40008ffe4ff */
[----:B------:R-:W-:Y:S01]  /*21a0*/  UPRMT UR4, URZ, 0x5410, UR24 ;  /* 0x00005410ff047896 */ /* 0x000fe20008000018 */
[----:B------:R3:W4:Y:S01]  /*21b0*/  SYNCS.PHASECHK.TRANS64.TRYWAIT P0, [UR5+0x28], R0 ;  /* 0x00002800ff0075a7 */ /* 0x0007220008001105 */
[----:B------:R-:W-:Y:S02]  /*21c0*/  UIADD3 UR8, UPT, UPT, UR8, 0x12400, URZ ;  /* 0x0001240008087890 */ /* 0x000fe4000fffe0ff */
[----:B------:R-:W-:Y:S01]  /*21d0*/  UIADD3.X UR23, UPT, UPT, URZ, UR27, URZ, UP0, !UPT ;  /* 0x0000001bff177290 */ /* 0x000fe200087fe4ff */
[----:B------:R-:W-:Y:S01]  /*21e0*/  UMOV UR32, 0x0 ;  /* 0x0000000000207882 */ /* 0x000fe20000000000 */
[----:B------:R-:W-:Y:S01]  /*21f0*/  UMOV UR33, 0x10000000 ;  /* 0x1000000000217882 */ /* 0x000fe20000000000 */
[----:B------:R-:W-:Y:S01]  /*2200*/  UMOV UR19, UR35 ;  /* 0x0000002300137c82 */ /* 0x000fe20008000000 */
[----:B------:R-:W-:Y:S01]  /*2210*/  UMOV UR20, UR36 ;  /* 0x0000002400147c82 */ /* 0x000fe20008000000 */
[----:B------:R-:W-:Y:S01]  /*2220*/  UMOV UR12, UR36 ;  /* 0x00000024000c7c82 */ /* 0x000fe20008000000 */
[----:B------:R-:W-:Y:S01]  /*2230*/  UMOV UR9, UR17 ;  /* 0x0000001100097c82 */ /* 0x000fe20008000000 */
[----:B------:R-:W-:Y:S01]  /*2240*/  UMOV UR10, UR18 ;  /* 0x00000012000a7c82 */ /* 0x000fe20008000000 */
[----:B------:R1:W-:Y:S01]  /*2250*/  UTMALDG.3D.MULTICAST.2CTA [UR16], [UR14], UR4, desc[UR32] ;  /* 0x000020100e0073b4 */ /* 0x0003e20008211804 */
[----:B------:R-:W-:-:S04]  /*2260*/  UIADD3 UR7, UPT, UPT, UR7, 0x1, URZ ;  /* 0x0000000107077890 */ /* 0x000fc8000fffe0ff */
[----:B------:R-:W-:Y:S01]  /*2270*/  UISETP.NE.AND UP0, UPT, UR7, UR25, UPT ;  /* 0x000000190700728c */ /* 0x000fe2000bf05270 */
[----:B------:R3:W-:Y:S01]  /*2280*/  UTMALDG.3D.2CTA [UR8], [UR22], desc[UR32] ;  /* 0x00002008160075b4 */ /* 0x0007e20008211000 */
[----:B-1----:R-:W-:-:S07]  /*2290*/  UMOV UR4, UR6 ;  /* 0x0000000600047c82 */ /* 0x002fce0008000000 */
[----:B---3--:R-:W-:Y:S05]  /*22a0*/  BRA.U UP0, `(.L_x_38) ;  /* 0xfffffffd00487547 */ /* 0x008fea000b83ffff */
.L_x_32:
[C---:B------:R-:W-:Y:S01]  /*22b0*/  LEA R3, R11.reuse, UR13, 0x3 ;  /* 0x0000000d0b037c11 */ /* 0x040fe2000f8e18ff */
[----:B------:R-:W-:Y:S01]  /*22c0*/  NOP ;  /* 0x0000000000007918 */ /* 0x000fe20000000000 */
[----:B-1----:R-:W-:Y:S02]  /*22d0*/  SHF.L.U32 R0, R10, 0x1f, RZ ;  /* 0x0000001f0a007819 */ /* 0x002fe400000006ff */
[----:B------:R-:W-:Y:S02]  /*22e0*/  LEA R4, R11, UR13, 0x4 ;  /* 0x0000000d0b047c11 */ /* 0x000fe4000f8e20ff */
[----:B--2-4-:R-:W1:Y:S02]  /*22f0*/  SYNCS.PHASECHK.TRANS64.TRYWAIT P0, [R3+URZ+0xa0], R0 ;  /* 0x0000a000030075a7 */ /* 0x014e6400080011ff */
[----:B-1----:R-:W-:Y:S05]  /*2300*/  @!P0 BRA `(.L_x_39) ;  /* 0x0000009c00f88947 */ /* 0x002fea0003800000 */
.L_x_189:
[----:B------:R-:W2:Y:S01]  /*2310*/  LDS.128 R4, [R4+0x130] ;  /* 0x0001300004047984 */ /* 0x000ea20000000c00 */
[----:B------:R-:W-:Y:S01]  /*2320*/  UISETP.GE.AND UP0, UPT, UR45, 0x1, UPT ;  /* 0x000000012d00788c */ /* 0x000fe2000bf06270 */
[----:B------:R-:W-:Y:S01]  /*2330*/  @!PT LDS RZ, [RZ] ;  /* 0x00000000fffff984 */ /* 0x000fe20000000800 */
[----:B------:R-:W-:Y:S01]  /*2340*/  @!PT LDS RZ, [RZ] ;  /* 0x00000000fffff984 */ /* 0x000fe20000000800 */
[----:B------:R-:W-:Y:S01]  /*2350*/  @!PT LDS RZ, [RZ] ;  /* 0x00000000fffff984 */ /* 0x000fe20000000800 */
[----:B------:R-:W-:Y:S01]  /*2360*/  @!PT LDS RZ, [RZ] ;  /* 0x00000000fffff984 */ /* 0x000fe20000000800 */
[----:B------:R3:W-:Y:S06]  /*2370*/  MEMBAR.ALL.CTA ;  /* 0x0000000000007992 */ /* 0x0007ec0000008000 */
[----:B---3--:R-:W3:Y:S01]  /*2380*/  FENCE.VIEW.ASYNC.S ;  /* 0x00000000000073c6 */ /* 0x008ee20000000000 */
[----:B--2---:R-:W-:-:S13]  /*2390*/  LOP3.LUT P0, RZ, R6, 0x1, RZ, 0xc0, !PT ;  /* 0x0000000106ff7812 */ /* 0x004fda000780c0ff */
[----:B---3--:R-:W-:Y:S01]  /*23a0*/  VOTEU.ANY UP1, P0 ;  /* 0x0000000000ff7886 */ /* 0x008fe20000020100 */
[----:B------:R-:W-:-:S13]  /*23b0*/  PLOP3.LUT P0, PT, PT, PT, UP1, 0x80, 0x8 ;  /* 0x000000000008781c */ /* 0x000fda0003f0f018 */
[----:B-1----:R-:W-:Y:S02]  /*23c0*/  @P0 LOP3.LUT R0, R5, 0xffff, RZ, 0xc0, !PT ;  /* 0x0000ffff05000812 */ /* 0x002fe400078ec0ff */
[----:B------:R-:W-:Y:S02]  /*23d0*/  @P0 MOV R2, R4 ;  /* 0x0000000400020202 */ /* 0x000fe40000000f00 */
[----:B------:R-:W-:Y:S01]  /*23e0*/  @P0 R2UR UR5, R0 ;  /* 0x00000000000502ca */ /* 0x000fe200000e0000 */
[----:B------:R-:W-:Y:S01]  /*23f0*/  VIADD R0, R3, 0xb0 ;  /* 0x000000b003007836 */ /* 0x000fe20000000000 */
[----:B------:R-:W-:Y:S02]  /*2400*/  @P0 SHF.R.U32.HI R4, RZ, 0x10, R5 ;  /* 0x00000010ff040819 */ /* 0x000fe40000011605 */
[----:B------:R-:W-:Y:S02]  /*2410*/  @P0 R2UR UR7, R2 ;  /* 0x00000000020702ca */ /* 0x000fe400000e0000 */
[----:B------:R-:W-:-:S02]  /*2420*/  PRMT R0, RZ, 0x654, R0 ;  /* 0x00000654ff007816 */ /* 0x000fc40000000000 */
[----:B------:R-:W-:Y:S02]  /*2430*/  @P0 R2UR UR4, R4 ;  /* 0x00000000040402ca */ /* 0x000fe400000e0000 */
[----:B------:R1:W-:Y:S03]  /*2440*/  SYNCS.ARRIVE.TRANS64.RED.A1T0 RZ, [R0+URZ], RZ ;  /* 0x000000ff00ff79a7 */ /* 0x0003e600081004ff */
[----:B------:R-:W-:-:S04]  /*2450*/  @UP1 UMOV UR31, UR5 ;  /* 0x00000005001f1c82 */ /* 0x000fc80008000000 */
[----:B------:R-:W-:-:S04]  /*2460*/  @UP1 UMOV UR37, UR7 ;  /* 0x0000000700251c82 */ /* 0x000fc80008000000 */
[----:B------:R-:W-:Y:S01]  /*2470*/  @UP1 UMOV UR36, UR4 ;  /* 0x0000000400241c82 */ /* 0x000fe20008000000 */
[----:B------:R-:W-:Y:S05]  /*2480*/  BRA.U !UP0, `(.L_x_40) ;  /* 0x0000000108d47547 */ /* 0x000fea000b800000 */
[----:B------:R-:W2:Y:S01]  /*2490*/  LDCU.128 UR16, c[0x0][0xb10] ;  /* 0x00016200ff1077ac */ /* 0x000ea20008000c00 */
[----:B------:R-:W3:Y:S01]  /*24a0*/  LDCU UR12, c[0x0][0xb20] ;  /* 0x00016400ff0c77ac */ /* 0x000ee20008000800 */
[----:B------:R-:W4:Y:S01]  /*24b0*/  LDCU UR20, c[0x0][0xb0c] ;  /* 0x00016180ff1477ac */ /* 0x000f220008000800 */
[----:B------:R-:W1:Y:S01]  /*24c0*/  LDCU.64 UR8, c[0x0][0xb28] ;  /* 0x00016500ff0877ac */ /* 0x000e620008000a00 */
[----:B------:R-:W-:Y:S02]  /*24d0*/  UISETP.NE.AND UP3, UPT, UR45, 0x1, UPT ;  /* 0x000000012d00788c */ /* 0x000fe4000bf65270 */
[----:B--2---:R-:W-:Y:S02]  /*24e0*/  UIMAD.WIDE.U32 UR10, UR38, UR19, URZ ;  /* 0x00000013260a72a5 */ /* 0x004fe4000f8e00ff */
[----:B------:R-:W-:Y:S02]  /*24f0*/  UIMAD.WIDE.U32 UR4, UR39, UR16, URZ ;  /* 0x00000010270472a5 */ /* 0x000fe4000f8e00ff */
[----:B------:R-:W-:-:S02]  /*2500*/  UISETP.NE.AND UP0, UPT, UR18, 0x1, UPT ;  /* 0x000000011200788c */ /* 0x000fc4000bf05270 */
[----:B------:R-:W-:Y:S01]  /*2510*/  UIMAD.WIDE.U32 UR22, UR31, UR19, URZ ;  /* 0x000000131f1672a5 */ /* 0x000fe2000f8e00ff */
[----:B------:R-:W-:Y:S02]  /*2520*/  UMOV UR10, UR11 ;  /* 0x0000000b000a7c82 */ /* 0x000fe40008000000 */
[----:B------:R-:W-:Y:S01]  /*2530*/  UMOV UR4, UR5 ;  /* 0x0000000500047c82 */ /* 0x000fe20008000000 */
[----:B---3--:R-:W-:Y:S02]  /*2540*/  USHF.R.U32.HI UR10, URZ, UR12, UR10 ;  /* 0x0000000cff0a7299 */ /* 0x008fe4000801160a */
[----:B----4-:R-:W-:Y:S02]  /*2550*/  UISETP.NE.AND UP2, UPT, UR20, 0x1, UPT ;  /* 0x000000011400788c */ /* 0x010fe4000bf45270 */
[----:B------:R-:W-:Y:S02]  /*2560*/  USHF.R.U32.HI UR4, URZ, UR17, UR4 ;  /* 0x00000011ff047299 */ /* 0x000fe40008011604 */
[----:B------:R-:W-:-:S02]  /*2570*/  USEL UR5, UR38, UR10, !UP0 ;  /* 0x0000000a26057287 */ /* 0x000fc4000c000000 */
[----:B------:R-:W-:Y:S02]  /*2580*/  USEL UR7, UR39, UR4, !UP2 ;  /* 0x0000000427077287 */ /* 0x000fe4000d000000 */
[----:B-1----:R-:W-:Y:S01]  /*2590*/  UIMAD.WIDE.U32 UR10, UR5, UR8, URZ ;  /* 0x00000008050a72a5 */ /* 0x002fe2000f8e00ff */
[----:B------:R-:W-:Y:S01]  /*25a0*/  UMOV UR4, UR23 ;  /* 0x0000001700047c82 */ /* 0x000fe20008000000 */
[----:B------:R-:W-:Y:S02]  /*25b0*/  UIMAD.WIDE.U32 UR14, UR37, UR16, URZ ;  /* 0x00000010250e72a5 */ /* 0x000fe4000f8e00ff */
[----:B------:R-:W-:-:S03]  /*25c0*/  UIMAD.WIDE.U32 UR22, UR7, UR8, URZ ;  /* 0x00000008071672a5 */ /* 0x000fc6000f8e00ff */
[----:B------:R-:W-:Y:S01]  /*25d0*/  UMOV UR10, UR11 ;  /* 0x0000000b000a7c82 */ /* 0x000fe20008000000 */
[----:B------:R-:W-:Y:S02]  /*25e0*/  USHF.R.U32.HI UR4, URZ, UR12, UR4 ;  /* 0x0000000cff047299 */ /* 0x000fe40008011604 */
[----:B------:R-:W-:Y:S01]  /*25f0*/  @UP3 USHF.R.U32.HI UR5, URZ, UR9, UR10 ;  /* 0x00000009ff053299 */ /* 0x000fe2000801160a */
[----:B------:R-:W-:Y:S01]  /*2600*/  UMOV UR14, UR15 ;  /* 0x0000000f000e7c82 */ /* 0x000fe20008000000 */
[----:B------:R-:W-:Y:S01]  /*2610*/  UMOV UR22, UR23 ;  /* 0x0000001700167c82 */ /* 0x000fe20008000000 */
[----:B------:R-:W-:Y:S02]  /*2620*/  USHF.R.U32.HI UR17, URZ, UR17, UR14 ;  /* 0x00000011ff117299 */ /* 0x000fe4000801160e */
[----:B------:R-:W-:Y:S02]  /*2630*/  USEL UR4, UR31, UR4, !UP0 ;  /* 0x000000041f047287 */ /* 0x000fe4000c000000 */
[----:B------:R-:W-:-:S02]  /*2640*/  @UP3 USHF.R.U32.HI UR7, URZ, UR9, UR22 ;  /* 0x00000009ff073299 */ /* 0x000fc40008011616 */
[----:B------:R-:W-:Y:S02]  /*2650*/  UIMAD UR10, UR45, UR5, URZ ;  /* 0x000000052d0a72a4 */ /* 0x000fe4000f8e02ff */
[----:B------:R-:W-:Y:S02]  /*2660*/  USEL UR5, UR37, UR17, !UP2 ;  /* 0x0000001125057287 */ /* 0x000fe4000d000000 */
[----:B------:R-:W-:Y:S02]  /*2670*/  UIMAD UR12, UR45, UR7, URZ ;  /* 0x000000072d0c72a4 */ /* 0x000fe4000f8e02ff */
[----:B------:R-:W-:Y:S02]  /*2680*/  UISETP.GE.AND UP0, UPT, UR4, UR10, UPT ;  /* 0x0000000a0400728c */ /* 0x000fe4000bf06270 */
[----:B------:R-:W-:Y:S02]  /*2690*/  UIMAD.WIDE.U32 UR10, UR4, UR8, URZ ;  /* 0x00000008040a72a5 */ /* 0x000fe4000f8e00ff */
[----:B------:R-:W-:-:S02]  /*26a0*/  UISETP.GE.OR UP0, UPT, UR5, UR12, UP0 ;  /* 0x0000000c0500728c */ /* 0x000fc40008706670 */
[----:B------:R-:W-:Y:S02]  /*26b0*/  UIMAD.WIDE.U32 UR14, UR5, UR8, URZ ;  /* 0x00000008050e72a5 */ /* 0x000fe4000f8e00ff */
[----:B------:R-:W-:Y:S01]  /*26c0*/  UIADD3 UR12, UPT, UPT, -UR5, URZ, URZ ;  /* 0x000000ff050c7290 */ /* 0x000fe2000fffe1ff */
[----:B------:R-:W-:Y:S01]  /*26d0*/  UMOV UR10, UR11 ;  /* 0x0000000b000a7c82 */ /* 0x000fe20008000000 */
[----:B------:R-:W-:Y:S02]  /*26e0*/  UIADD3 UR11, UPT, UPT, -UR4, URZ, URZ ;  /* 0x000000ff040b7290 */ /* 0x000fe4000fffe1ff */
[----:B------:R-:W-:-:S03]  /*26f0*/  USHF.R.U32.HI UR10, URZ, UR9, UR10 ;  /* 0x00000009ff0a7299 */ /* 0x000fc6000801160a */
[----:B------:R-:W-:Y:S01]  /*2700*/  @!UP0 UMOV UR8, UR15 ;  /* 0x0000000f00088c82 */ /* 0x000fe20008000000 */
[----:B------:R-:W-:Y:S02]  /*2710*/  UIMAD UR11, UR18, UR11, UR31 ;  /* 0x0000000b120b72a4 */ /* 0x000fe4000f8e021f */
[----:B------:R-:W-:Y:S02]  /*2720*/  USEL UR10, UR4, UR10, !UP3 ;  /* 0x0000000a040a7287 */ /* 0x000fe4000d800000 */
[----:B------:R-:W-:Y:S02]  /*2730*/  @!UP0 USHF.R.U32.HI UR8, URZ, UR9, UR8 ;  /* 0x00000009ff088299 */ /* 0x000fe40008011608 */
[----:B------:R-:W-:Y:S02]  /*2740*/  UIADD3 UR9, UPT, UPT, -UR10, URZ, URZ ;  /* 0x000000ff0a097290 */ /* 0x000fe4000fffe1ff */
[----:B------:R-:W-:Y:S02]  /*2750*/  @!UP0 USEL UR8, UR5, UR8, !UP3 ;  /* 0x0000000805088287 */ /* 0x000fe4000d800000 */
[----:B------:R-:W-:-:S02]  /*2760*/  UIMAD UR9, UR45, UR9, UR4 ;  /* 0x000000092d0972a4 */ /* 0x000fc4000f8e0204 */
[----:B------:R-:W-:Y:S02]  /*2770*/  @!UP0 UIADD3 UR10, UPT, UPT, UR10, -UR8, URZ ;  /* 0x800000080a0a8290 */ /* 0x000fe4000fffe0ff */
[----:B------:R-:W-:Y:S02]  /*2780*/  @!UP0 UIMAD UR8, UR9, UR7, UR8 ;  /* 0x00000007090882a4 */ /* 0x000fe4000f8e0208 */
[----:B------:R-:W-:Y:S02]  /*2790*/  @!UP0 UIMAD UR4, UR45, UR10, UR5 ;  /* 0x0000000a2d0482a4 */ /* 0x000fe4000f8e0205 */
[----:B------:R-:W-:Y:S02]  /*27a0*/  UIMAD UR7, UR20, UR12, UR37 ;  /* 0x0000000c140772a4 */ /* 0x000fe4000f8e0225 */
[----:B------:R-:W-:Y:S01]  /*27b0*/  UIMAD UR31, UR4, UR18, UR11 ;  /* 0x00000012041f72a4 */ /* 0x000fe2000f8e020b */
[----:B------:R-:W-:Y:S02]  /*27c0*/  @!UP0 UMOV UR5, UR8 ;  /* 0x0000000800058c82 */ /* 0x000fe40008000000 */
[----:B------:R-:W-:-:S12]  /*27d0*/  UIMAD UR37, UR5, UR20, UR7 ;  /* 0x00000014052572a4 */ /* 0x000fd8000f8e0207 */
.L_x_40:
[----:B------:R-:W2:Y:S02]  /*27e0*/  LDCU UR4, c[0x0][0xb30] ;  /* 0x00016600ff0477ac */ /* 0x000ea40008000800 */
[----:B--2---:R-:W-:-:S09]  /*27f0*/  UISETP.NE.AND UP0, UPT, UR4, 0x1, UPT ;  /* 0x000000010400788c */ /* 0x004fd2000bf05270 */
[----:B------:R-:W-:Y:S05]  /*2800*/  BRA.U UP0, `(.L_x_41) ;  /* 0x0000000100447547 */ /* 0x000fea000b800000 */
[----:B------:R-:W2:Y:S01]  /*2810*/  LDCU.128 UR16, c[0x0][0xb10] ;  /* 0x00016200ff1077ac */ /* 0x000ea20008000c00 */
[----:B------:R-:W3:Y:S01]  /*2820*/  LDCU UR10, c[0x0][0xb0c] ;  /* 0x00016180ff0a77ac */ /* 0x000ee20008000800 */
[----:B------:R-:W4:Y:S01]  /*2830*/  LDCU UR7, c[0x0][0xb20] ;  /* 0x00016400ff0777ac */ /* 0x000f220008000800 */
[----:B--2---:R-:W-:Y:S02]  /*2840*/  UIMAD.WIDE.U32 UR8, UR37, UR16, URZ ;  /* 0x00000010250872a5 */ /* 0x004fe4000f8e00ff */
[----:B------:R-:W-:Y:S02]  /*2850*/  UIMAD.WIDE.U32 UR4, UR31, UR19, URZ ;  /* 0x000000131f0472a5 */ /* 0x000fe4000f8e00ff */
[----:B---3--:R-:W-:Y:S02]  /*2860*/  UISETP.NE.AND UP2, UPT, UR10, 0x1, UPT ;  /* 0x000000010a00788c */ /* 0x008fe4000bf45270 */
[----:B------:R-:W-:Y:S01]  /*2870*/  UISETP.NE.AND UP0, UPT, UR18, 0x1, UPT ;  /* 0x000000011200788c */ /* 0x000fe2000bf05270 */
[----:B------:R-:W-:-:S02]  /*2880*/  UMOV UR8, UR9 ;  /* 0x0000000900087c82 */ /* 0x000fc40008000000 */
[----:B------:R-:W-:Y:S01]  /*2890*/  UMOV UR4, UR5 ;  /* 0x0000000500047c82 */ /* 0x000fe20008000000 */
[----:B------:R-:W-:Y:S02]  /*28a0*/  USHF.R.U32.HI UR17, URZ, UR17, UR8 ;  /* 0x00000011ff117299 */ /* 0x000fe40008011608 */
[----:B----4-:R-:W-:Y:S02]  /*28b0*/  USHF.R.U32.HI UR4, URZ, UR7, UR4 ;  /* 0x00000007ff047299 */ /* 0x010fe40008011604 */
[----:B------:R-:W-:Y:S02]  /*28c0*/  USEL UR5, UR37, UR17, !UP2 ;  /* 0x0000001125057287 */ /* 0x000fe4000d000000 */
[----:B------:R-:W-:-:S04]  /*28d0*/  USEL UR4, UR31, UR4, !UP0 ;  /* 0x000000041f047287 */ /* 0x000fc8000c000000 */
[----:B------:R-:W-:Y:S02]  /*28e0*/  UIADD3 UR7, UPT, UPT, UR5, -UR4, URZ ;  /* 0x8000000405077290 */ /* 0x000fe4000fffe0ff */
[----:B------:R-:W-:Y:S02]  /*28f0*/  UIADD3 UR4, UPT, UPT, -UR5, UR4, URZ ;  /* 0x0000000405047290 */ /* 0x000fe4000fffe1ff */
[----:B------:R-:W-:Y:S02]  /*2900*/  UIMAD UR31, UR7, UR18, UR31 ;  /* 0x00000012071f72a4 */ /* 0x000fe4000f8e021f */
[----:B------:R-:W-:-:S12]  /*2910*/  UIMAD UR37, UR4, UR10, UR37 ;  /* 0x0000000a042572a4 */ /* 0x000fd8000f8e0225 */
.L_x_41:
[----:B------:R-:W-:Y:S01]  /*2920*/  VIADD R11, R11, 0x1 ;  /* 0x000000010b0b7836 */ /* 0x000fe20000000000 */
[----:B------:R-:W-:Y:S02]  /*2930*/  R2UR UR5, R55 ;  /* 0x00000000370572ca */ /* 0x000fe400000e0000 */
[----:B------:R-:W-:Y:S02]  /*2940*/  R2UR UR4, R54 ;  /* 0x00000000360472ca */ /* 0x000fe400000e0000 */
[C---:B------:R-:W-:Y:S02]  /*2950*/  ISETP.NE.AND P0, PT, R11.reuse, 0x2, PT ;  /* 0x000000020b00780c */ /* 0x040fe40003f05270 */
[----:B------:R-:W-:Y:S02]  /*2960*/  PLOP3.LUT P1, PT, PT, PT, PT, 0x80, 0x8 ;  /* 0x000000000008781c */ /* 0x000fe40003f2f070 */
[----:B-1----:R-:W-:Y:S02]  /*2970*/  SEL R0, RZ, 0x1, P0 ;  /* 0x00000001ff007807 */ /* 0x002fe40000000000 */
[----:B------:R-:W-:-:S02]  /*2980*/  SEL R11, R11, RZ, P0 ;  /* 0x000000ff0b0b7207 */ /* 0x000fc40000000000 */
[----:B------:R-:W-:Y:S01]  /*2990*/  LOP3.LUT R10, R10, R0, RZ, 0x3c, !PT ;  /* 0x000000000a0a7212 */ /* 0x000fe200078e3cff */
[----:B------:R-:W-:Y:S02]  /*29a0*/  UIADD3 UR20, UPT, UPT, UR37, UR5, URZ ;  /* 0x0000000525147290 */ /* 0x000fe4000fffe0ff */
[----:B------:R-:W-:Y:S01]  /*29b0*/  UIADD3 UR32, UPT, UPT, UR31, UR4, URZ ;  /* 0x000000041f207290 */ /* 0x000fe2000fffe0ff */
[----:B------:R-:W-:Y:S11]  /*29c0*/  BRA.U UP1, `(.L_x_42) ;  /* 0xfffffff101387547 */ /* 0x000ff6000b83ffff */
[----:B------:R-:W-:Y:S01]  /*29d0*/  UIADD3 UR13, UPT, UPT, UR13, 0x28, URZ ;  /* 0x000000280d0d7890 */ /* 0x000fe2000fffe0ff */
[----:B------:R-:W-:-:S03]  /*29e0*/  SHF.L.U32 R2, R12, 0x1f, RZ ;  /* 0x0000001f0c027819 */ /* 0x000fc600000006ff */
[----:B------:R-:W-:-:S09]  /*29f0*/  ULEA UR4, UR6, UR13, 0x3 ;  /* 0x0000000d06047291 */ /* 0x000fd2000f8e18ff */
[----:B------:R-:W1:Y:S02]  /*2a00*/  SYNCS.PHASECHK.TRANS64.TRYWAIT P0, [UR4], R2 ;  /* 0x00000002ff0075a7 */ /* 0x000e640008001104 */
[----:B-1----:R-:W-:Y:S05]  /*2a10*/  @!P0 BRA `(.L_x_43) ;  /* 0x0000009800488947 */ /* 0x002fea0003800000 */
.L_x_191:
[----:B------:R-:W-:-:S04]  /*2a20*/  UIADD3 UR4, UPT, UPT, UR6, 0x1, URZ ;  /* 0x0000000106047890 */ /* 0x000fc8000fffe0ff */
[----:B------:R-:W-:-:S04]  /*2a30*/  UISETP.NE.AND UP0, UPT, UR4, 0x5, UPT ;  /* 0x000000050400788c */ /* 0x000fc8000bf05270 */
[----:B------:R-:W-:Y:S02]  /*2a40*/  USEL UR6, URZ, 0x1, UP0 ;  /* 0x00000001ff067887 */ /* 0x000fe40008000000 */
[----:B------:R-:W-:-:S04]  /*2a50*/  USEL UR4, UR4, URZ, UP0 ;  /* 0x000000ff04047287 */ /* 0x000fc80008000000 */
[----:B------:R-:W-:Y:S01]  /*2a60*/  ULEA UR5, UR4, UR13, 0x3 ;  /* 0x0000000d04057291 */ /* 0x000fe2000f8e18ff */
[----:B-1----:R-:W-:-:S04]  /*2a70*/  LOP3.LUT R2, R12, UR6, RZ, 0x3c, !PT ;  /* 0x000000060c027c12 */ /* 0x002fc8000f8e3cff */
[----:B------:R-:W-:-:S04]  /*2a80*/  SHF.L.U32 R3, R2, 0x1f, RZ ;  /* 0x0000001f02037819 */ /* 0x000fc800000006ff */
[----:B------:R-:W1:Y:S02]  /*2a90*/  SYNCS.PHASECHK.TRANS64.TRYWAIT P0, [UR5], R3 ;  /* 0x00000003ff0075a7 */ /* 0x000e640008001105 */
[----:B-1----:R-:W-:Y:S05]  /*2aa0*/  @!P0 BRA `(.L_x_44) ;  /* 0x00000098003c8947 */ /* 0x002fea0003800000 */
.L_x_193:
[----:B------:R-:W-:-:S04]  /*2ab0*/  UIADD3 UR4, UPT, UPT, UR4, 0x1, URZ ;  /* 0x0000000104047890 */ /* 0x000fc8000fffe0ff */
[----:B------:R-:W-:-:S04]  /*2ac0*/  UISETP.NE.AND UP0, UPT, UR4, 0x5, UPT ;  /* 0x000000050400788c */ /* 0x000fc8000bf05270 */
[----:B------:R-:W-:Y:S02]  /*2ad0*/  USEL UR6, URZ, 0x1, UP0 ;  /* 0x00000001ff067887 */ /* 0x000fe40008000000 */
[----:B------:R-:W-:-:S04]  /*2ae0*/  USEL UR4, UR4, URZ, UP0 ;  /* 0x000000ff04047287 */ /* 0x000fc80008000000 */
[----:B------:R-:W-:Y:S01]  /*2af0*/  ULEA UR5, UR4, UR13, 0x3 ;  /* 0x0000000d04057291 */ /* 0x000fe2000f8e18ff */
[----:B------:R-:W-:-:S04]  /*2b00*/  LOP3.LUT R2, R2, UR6, RZ, 0x3c, !PT ;  /* 0x0000000602027c12 */ /* 0x000fc8000f8e3cff */
[----:B-1----:R-:W-:-:S04]  /*2b10*/  SHF.L.U32 R3, R2, 0x1f, RZ ;  /* 0x0000001f02037819 */ /* 0x002fc800000006ff */
[----:B------:R-:W1:Y:S02]  /*2b20*/  SYNCS.PHASECHK.TRANS64.TRYWAIT P0, [UR5], R3 ;  /* 0x00000003ff0075a7 */ /* 0x000e640008001105 */
[----:B-1----:R-:W-:Y:S05]  /*2b30*/  @!P0 BRA `(.L_x_45) ;  /* 0x0000009800308947 */ /* 0x002fea0003800000 */
.L_x_195:
        /* <DEDUP_REMOVED lines=9> */
.L_x_197:
[----:B------:R-:W-:-:S04]  /*2bd0*/  UIADD3 UR4, UPT, UPT, UR4, 0x1, URZ ;  /* 0x0000000104047890 */ /* 0x000fc8000fffe0ff */
[----:B------:R-:W-:-:S04]  /*2be0*/  UISETP.NE.AND UP0, UPT, UR4, 0x5, UPT ;  /* 0x000000050400788c */ /* 0x000fc8000bf05270 */
[----:B------:R-:W-:Y:S02]  /*2bf0*/  USEL UR5, URZ, 0x1, UP0 ;  /* 0x00000001ff057887 */ /* 0x000fe40008000000 */
[----:B------:R-:W-:-:S04]  /*2c00*/  USEL UR4, UR4, URZ, UP0 ;  /* 0x000000ff04047287 */ /* 0x000fc80008000000 */
[----:B------:R-:W-:Y:S01]  /*2c10*/  ULEA UR4, UR4, UR13, 0x3 ;  /* 0x0000000d04047291 */ /* 0x000fe2000f8e18ff */
[----:B------:R-:W-:-:S04]  /*2c20*/  LOP3.LUT R2, R2, UR5, RZ, 0x3c, !PT ;  /* 0x0000000502027c12 */ /* 0x000fc8000f8e3cff */
[----:B------:R-:W-:Y:S01]  /*2c30*/  SHF.L.U32 R2, R2, 0x1f, RZ ;  /* 0x0000001f02027819 */ /* 0x000fe200000006ff */
[----:B-1----:R-:W-:-:S07]  /*2c40*/  IMAD.U32 R0, RZ, RZ, UR4 ;  /* 0x00000004ff007e24 */ /* 0x002fce000f8e00ff */
.L_x_47:
[----:B-1----:R1:W2:Y:S02]  /*2c50*/  SYNCS.PHASECHK.TRANS64.TRYWAIT P0, [R0+URZ], R2 ;  /* 0x00000002000075a7 */ /* 0x0022a400080011ff */
[----:B--2---:R-:W-:Y:S05]  /*2c60*/  @!P0 NANOSLEEP.SYNCS 0x989680 ;  /* 0x009896800000895d */ /* 0x004fea0003900000 */
[----:B------:R-:W2:Y:S02]  /*2c70*/  @!P0 SYNCS.PHASECHK.TRANS64 P0, [R0+URZ], R2 ;  /* 0x00000002000085a7 */ /* 0x000ea400080010ff */
[----:B--2---:R-:W-:Y:S05]  /*2c80*/  @P0 EXIT ;  /* 0x000000000000094d */ /* 0x004fea0003800000 */
[----:B------:R-:W-:Y:S05]  /*2c90*/  BRA `(.L_x_47) ;  /* 0xfffffffc00ec7947 */ /* 0x000fea000383ffff */
.L_x_22:
[----:B------:R-:W1:Y:S02]  /*2ca0*/  S2UR UR4, SR_CgaCtaId ;  /* 0x00000000000479c3 */ /* 0x000e640000008800 */
[----:B-1----:R-:W-:-:S04]  /*2cb0*/  UISETP.NE.AND UP0, UPT, UR4, URZ, UPT ;  /* 0x000000ff0400728c */ /* 0x002fc8000bf05270 */
[----:B------:R-:W-:-:S09]  /*2cc0*/  UISETP.NE.OR UP0, UPT, UR13, 0x1, UP0 ;  /* 0x000000010d00788c */ /* 0x000fd20008705670 */
[----:B------:R-:W-:Y:S05]  /*2cd0*/  BRA.U UP0, `(.L_x_48) ;  /* 0x00000005004c7547 */ /* 0x000fea000b800000 */
[----:B------:R-:W1:Y:S01]  /*2ce0*/  S2UR UR5, SR_CgaCtaId ;  /* 0x00000000000579c3 */ /* 0x000e620000008800 */
[----:B------:R-:W-:Y:S01]  /*2cf0*/  UMOV UR4, 0x400 ;  /* 0x0000040000047882 */ /* 0x000fe20000000000 */
[----:B------:R-:W-:Y:S01]  /*2d00*/  ISETP.GE.U32.AND P2, PT, R3, 0x4, PT ;  /* 0x000000040300780c */ /* 0x000fe20003f46070 */
[----:B------:R-:W-:Y:S01]  /*2d10*/  IMAD.MOV.U32 R12, RZ, RZ, 0x1 ;  /* 0x00000001ff0c7424 */ /* 0x000fe200078e00ff */
[----:B------:R-:W-:Y:S02]  /*2d20*/  CS2R R10, SRZ ;  /* 0x00000000000a7805 */ /* 0x000fe4000001ff00 */
[----:B------:R-:W-:Y:S01]  /*2d30*/  CS2R R8, SRZ ;  /* 0x0000000000087805 */ /* 0x000fe2000001ff00 */
[----:B-1----:R-:W-:-:S03]  /*2d40*/  ULEA UR6, UR5, UR4, 0x18 ;  /* 0x0000000405067291 */ /* 0x002fc6000f8ec0ff */
[----:B------:R-:W-:-:S09]  /*2d50*/  UMOV UR5, URZ ;  /* 0x000000ff00057c82 */ /* 0x000fd20008000000 */
.L_x_52:
[----:B------:R-:W-:Y:S02]  /*2d60*/  LEA R0, R8, UR6, 0x3 ;  /* 0x0000000608007c11 */ /* 0x000fe4000f8e18ff */
[----:B------:R-:W-:-:S03]  /*2d70*/  SHF.L.U32 R4, R9, 0x1f, RZ ;  /* 0x0000001f09047819 */ /* 0x000fc600000006ff */
[----:B------:R-:W-:Y:S01]  /*2d80*/  VIADD R5, R0, 0x110 ;  /* 0x0000011000057836 */ /* 0x000fe20000000000 */
[----:B------:R-:W1:Y:S02]  /*2d90*/  SYNCS.PHASECHK.TRANS64.TRYWAIT P0, [R0+URZ+0x100], R4 ;  /* 0x00010004000075a7 */ /* 0x000e6400080011ff */
[----:B-1----:R-:W-:Y:S05]  /*2da0*/  @!P0 BRA `(.L_x_49) ;  /* 0x0000009400c48947 */ /* 0x002fea0003800000 */
.L_x_198:
[----:B------:R-:W-:Y:S01]  /*2db0*/  ULEA UR4, UR5, UR6, 0x3 ;  /* 0x0000000605047291 */ /* 0x000fe2000f8e18ff */
[----:B-1----:R-:W-:Y:S01]  /*2dc0*/  PRMT R0, RZ, 0x654, R5 ;  /* 0x00000654ff007816 */ /* 0x002fe20000000005 */
[----:B------:R-:W-:Y:S01]  /*2dd0*/  @!P2 IMAD.MOV.U32 R4, RZ, RZ, 0x10 ;  /* 0x00000010ff04a424 */ /* 0x000fe200078e00ff */
[----:B------:R-:W-:Y:S01]  /*2de0*/  SHF.L.U32 R5, R12, 0x1f, RZ ;  /* 0x0000001f0c057819 */ /* 0x000fe200000006ff */
[----:B------:R-:W-:Y:S01]  /*2df0*/  UIADD3 UR7, UPT, UPT, UR4, 0xa0, URZ ;  /* 0x000000a004077890 */ /* 0x000fe2000fffe0ff */
[----:B------:R1:W-:Y:S05]  /*2e00*/  SYNCS.ARRIVE.TRANS64.RED.A1T0 RZ, [R0+URZ], RZ ;  /* 0x000000ff00ff79a7 */ /* 0x0003ea00081004ff */
[----:B------:R-:W-:Y:S01]  /*2e10*/  IMAD.U32 R6, RZ, RZ, UR7 ;  /* 0x00000007ff067e24 */ /* 0x000fe2000f8e00ff */
[----:B------:R-:W2:Y:S04]  /*2e20*/  SYNCS.PHASECHK.TRANS64.TRYWAIT P0, [UR4+0xb0], R5 ;  /* 0x0000b005ff0075a7 */ /* 0x000ea80008001104 */
[----:B------:R-:W-:Y:S01]  /*2e30*/  PRMT R6, R3, 0x654, R6 ;  /* 0x0000065403067816 */ /* 0x000fe20000000006 */
[----:B-12---:R-:W-:Y:S06]  /*2e40*/  @!P0 BRA `(.L_x_50) ;  /* 0x0000009400b08947 */ /* 0x006fec0003800000 */
.L_x_200:
[----:B------:R-:W-:Y:S01]  /*2e50*/  ULEA UR8, UR5, UR6, 0x4 ;  /* 0x0000000605087291 */ /* 0x000fe2000f8e20ff */
[----:B------:R-:W-:Y:S01]  /*2e60*/  SEL R2, R6, R2, !P2 ;  /* 0x0000000206027207 */ /* 0x000fe20005000000 */
[----:B------:R-:W-:Y:S01]  /*2e70*/  UIADD3 UR9, UPT, UPT, UR4, 0xa0, URZ ;  /* 0x000000a004097890 */ /* 0x000fe2000fffe0ff */
[----:B-1----:R-:W-:Y:S01]  /*2e80*/  LEA R0, R11, UR6, 0x3 ;  /* 0x000000060b007c11 */ /* 0x002fe2000f8e18ff */
[----:B------:R-:W-:Y:S01]  /*2e90*/  UIADD3 UR8, UPT, UPT, UR8, 0x130, URZ ;  /* 0x0000013008087890 */ /* 0x000fe2000fffe0ff */
[----:B------:R1:W-:Y:S01]  /*2ea0*/  @!P2 SYNCS.ARRIVE.TRANS64.RED RZ, [R2+URZ], R4 ;  /* 0x0000000402ffa9a7 */ /* 0x0003e200080004ff */
[----:B------:R-:W-:Y:S01]  /*2eb0*/  UIADD3 UR4, UPT, UPT, UR5, 0x1, URZ ;  /* 0x0000000105047890 */ /* 0x000fe2000fffe0ff */
[----:B------:R-:W-:-:S03]  /*2ec0*/  VIADD R8, R8, 0x1 ;  /* 0x0000000108087836 */ /* 0x000fc60000000000 */
[----:B------:R-:W-:Y:S02]  /*2ed0*/  UISETP.NE.AND UP0, UPT, UR4, 0x2, UPT ;  /* 0x000000020400788c */ /* 0x000fe4000bf05270 */
[----:B------:R-:W-:Y:S01]  /*2ee0*/  ISETP.NE.AND P0, PT, R8, 0x2, PT ;  /* 0x000000020800780c */ /* 0x000fe20003f05270 */
[----:B------:R-:W-:Y:S06]  /*2ef0*/  UGETNEXTWORKID.BROADCAST [UR8], [UR9] ;  /* 0x00000000080073ca */ /* 0x000fec0008000100 */
[----:B------:R-:W-:Y:S02]  /*2f00*/  USEL UR7, URZ, 0x1, UP0 ;  /* 0x00000001ff077887 */ /* 0x000fe40008000000 */
[----:B------:R-:W-:-:S04]  /*2f10*/  USEL UR5, UR4, URZ, UP0 ;  /* 0x000000ff04057287 */ /* 0x000fc80008000000 */
[----:B------:R-:W-:Y:S02]  /*2f20*/  LOP3.LUT R12, R12, UR7, RZ, 0x3c, !PT ;  /* 0x000000070c0c7c12 */ /* 0x000fe4000f8e3cff */
[----:B-1----:R-:W-:-:S04]  /*2f30*/  SHF.L.U32 R4, R10, 0x1f, RZ ;  /* 0x0000001f0a047819 */ /* 0x002fc800000006ff */
[----:B------:R-:W1:Y:S02]  /*2f40*/  SYNCS.PHASECHK.TRANS64.TRYWAIT P1, [R0+URZ+0xa0], R4 ;  /* 0x0000a004000075a7 */ /* 0x000e6400080211ff */
[----:B-1----:R-:W-:Y:S05]  /*2f50*/  @!P1 BRA `(.L_x_51) ;  /* 0x0000009400849947 */ /* 0x002fea0003800000 */
.L_x_201:
[C---:B-1----:R-:W-:Y:S01]  /*2f60*/  LEA R4, R11.reuse, UR6, 0x4 ;  /* 0x000000060b047c11 */ /* 0x042fe2000f8e20ff */
[----:B------:R-:W-:Y:S01]  /*2f70*/  VIADD R0, R0, 0xb0 ;  /* 0x000000b000007836 */ /* 0x000fe20000000000 */
[----:B------:R-:W-:Y:S01]  /*2f80*/  SEL R8, R8, RZ, P0 ;  /* 0x000000ff08087207 */ /* 0x000fe20000000000 */
[----:B------:R-:W-:-:S03]  /*2f90*/  VIADD R11, R11, 0x1 ;  /* 0x000000010b0b7836 */ /* 0x000fc60000000000 */
[----:B------:R-:W1:Y:S01]  /*2fa0*/  LDS.128 R4, [R4+0x130] ;  /* 0x0001300004047984 */ /* 0x000e620000000c00 */
[----:B------:R-:W-:Y:S02]  /*2fb0*/  PRMT R0, RZ, 0x654, R0 ;  /* 0x00000654ff007816 */ /* 0x000fe40000000000 */
[C---:B------:R-:W-:Y:S01]  /*2fc0*/  ISETP.NE.AND P1, PT, R11.reuse, 0x2, PT ;  /* 0x000000020b00780c */ /* 0x040fe20003f25270 */
[----:B------:R-:W-:Y:S01]  /*2fd0*/  @!PT LDS RZ, [RZ] ;  /* 0x00000000fffff984 */ /* 0x000fe20000000800 */
[----:B------:R-:W-:Y:S01]  /*2fe0*/  @!PT LDS RZ, [RZ] ;  /* 0x00000000fffff984 */ /* 0x000fe20000000800 */
[----:B------:R-:W-:Y:S01]  /*2ff0*/  @!PT LDS RZ, [RZ] ;  /* 0x00000000fffff984 */ /* 0x000fe20000000800 */
[----:B------:R-:W-:Y:S01]  /*3000*/  @!PT LDS RZ, [RZ] ;  /* 0x00000000fffff984 */ /* 0x000fe20000000800 */
[----:B------:R2:W-:Y:S06]  /*3010*/  MEMBAR.ALL.CTA ;  /* 0x0000000000007992 */ /* 0x0005ec0000008000 */
[----:B--2---:R-:W2:Y:S01]  /*3020*/  FENCE.VIEW.ASYNC.S ;  /* 0x00000000000073c6 */ /* 0x004ea20000000000 */
[----:B------:R-:W-:Y:S01]  /*3030*/  SEL R11, R11, RZ, P1 ;  /* 0x000000ff0b0b7207 */ /* 0x000fe20000800000 */
[----:B--2---:R2:W-:Y:S01]  /*3040*/  SYNCS.ARRIVE.TRANS64.RED.A1T0 RZ, [R0+URZ], RZ ;  /* 0x000000ff00ff79a7 */ /* 0x0045e200081004ff */
[----:B-1----:R-:W-:-:S02]  /*3050*/  LOP3.LUT P3, RZ, R6, 0x1, RZ, 0xc0, !PT ;  /* 0x0000000106ff7812 */ /* 0x002fc4000786c0ff */
[----:B------:R-:W-:-:S04]  /*3060*/  SEL R4, RZ, 0x1, P1 ;  /* 0x00000001ff047807 */ /* 0x000fc80000800000 */
[----:B------:R-:W-:Y:S02]  /*3070*/  LOP3.LUT R10, R10, R4, RZ, 0x3c, !PT ;  /* 0x000000040a0a7212 */ /* 0x000fe400078e3cff */
[----:B--2---:R-:W-:-:S04]  /*3080*/  SEL R0, RZ, 0x1, P0 ;  /* 0x00000001ff007807 */ /* 0x004fc80000000000 */
[----:B------:R-:W-:Y:S01]  /*3090*/  LOP3.LUT R9, R9, R0, RZ, 0x3c, !PT ;  /* 0x0000000009097212 */ /* 0x000fe200078e3cff */
[----:B------:R-:W-:Y:S06]  /*30a0*/  @P3 BRA `(.L_x_52) ;  /* 0xfffffffc002c3947 */ /* 0x000fec000383ffff */
[----:B------:R-:W-:Y:S01]  /*30b0*/  ULEA UR4, UR5, UR6, 0x3 ;  /* 0x0000000605047291 */ /* 0x000fe2000f8e18ff */
[----:B------:R-:W-:-:S08]  /*30c0*/  SHF.L.U32 R2, R12, 0x1f, RZ ;  /* 0x0000001f0c027819 */ /* 0x000fd000000006ff */
[----:B------:R-:W1:Y:S02]  /*30d0*/  SYNCS.PHASECHK.TRANS64 P0, [UR4+0xb0], R2 ;  /* 0x0000b002ff0075a7 */ /* 0x000e640008001004 */
[----:B-1----:R-:W-:Y:S05]  /*30e0*/  @P0 BRA `(.L_x_53) ;  /* 0x0000000000080947 */ /* 0x002fea0003800000 */
[----:B------:R-:W1:Y:S02]  /*30f0*/  SYNCS.PHASECHK.TRANS64.TRYWAIT P0, [UR4+0xb0], R2 ;  /* 0x0000b002ff0075a7 */ /* 0x000e640008001104 */
[----:B-1----:R-:W-:Y:S05]  /*3100*/  @!P0 BRA `(.L_x_54) ;  /* 0x00000094002c8947 */ /* 0x002fea0003800000 */
.L_x_53:
[----:B------:R-:W-:-:S04]  /*3110*/  UIADD3 UR7, UPT, UPT, UR5, 0x1, URZ ;  /* 0x0000000105077890 */ /* 0x000fc8000fffe0ff */
[----:B------:R-:W-:-:S04]  /*3120*/  UISETP.NE.AND UP0, UPT, UR7, 0x2, UPT ;  /* 0x000000020700788c */ /* 0x000fc8000bf05270 */
[----:B------:R-:W-:Y:S02]  /*3130*/  USEL UR8, URZ, 0x1, UP0 ;  /* 0x00000001ff087887 */ /* 0x000fe40008000000 */
[----:B------:R-:W-:-:S04]  /*3140*/  USEL UR7, UR7, URZ, UP0 ;  /* 0x000000ff07077287 */ /* 0x000fc80008000000 */
[----:B------:R-:W-:Y:S01]  /*3150*/  ULEA UR7, UR7, UR6, 0x3 ;  /* 0x0000000607077291 */ /* 0x000fe2000f8e18ff */
[----:B-1----:R-:W-:-:S04]  /*3160*/  LOP3.LUT R2, R12, UR8, RZ, 0x3c, !PT ;  /* 0x000000080c027c12 */ /* 0x002fc8000f8e3cff */
[----:B------:R-:W-:-:S04]  /*3170*/  SHF.L.U32 R0, R2, 0x1f, RZ ;  /* 0x0000001f02007819 */ /* 0x000fc800000006ff */
[----:B------:R-:W1:Y:S02]  /*3180*/  SYNCS.PHASECHK.TRANS64 P0, [UR7+0xb0], R0 ;  /* 0x0000b000ff0075a7 */ /* 0x000e640008001007 */
[----:B-1----:R-:W-:Y:S05]  /*3190*/  @P0 EXIT ;  /* 0x000000000000094d */ /* 0x002fea0003800000 */
[----:B------:R-:W-:Y:S02]  /*31a0*/  SHF.L.U32 R2, R2, 0x1f, RZ ;  /* 0x0000001f02027819 */ /* 0x000fe400000006ff */
[----:B------:R-:W-:-:S07]  /*31b0*/  MOV R0, UR7 ;  /* 0x0000000700007c02 */ /* 0x000fce0008000f00 */
.L_x_55:
[----:B-1----:R1:W2:Y:S02]  /*31c0*/  SYNCS.PHASECHK.TRANS64.TRYWAIT P0, [R0+URZ+0xb0], R2 ;  /* 0x0000b002000075a7 */ /* 0x0022a400080011ff */
[----:B--2---:R-:W-:Y:S05]  /*31d0*/  @!P0 NANOSLEEP.SYNCS 0x989680 ;  /* 0x009896800000895d */ /* 0x004fea0003900000 */
[----:B------:R-:W2:Y:S02]  /*31e0*/  @!P0 SYNCS.PHASECHK.TRANS64 P0, [R0+URZ+0xb0], R2 ;  /* 0x0000b002000085a7 */ /* 0x000ea400080010ff */
[----:B--2---:R-:W-:Y:S05]  /*31f0*/  @P0 EXIT ;  /* 0x000000000000094d */ /* 0x004fea0003800000 */
[----:B------:R-:W-:Y:S05]  /*3200*/  BRA `(.L_x_55) ;  /* 0xfffffffc00ec7947 */ /* 0x000fea000383ffff */
.L_x_48:
[----:B------:R-:W-:Y:S05]  /*3210*/  BRA.U UP4, `(.L_x_56) ;  /* 0x0000001104dc7547 */ /* 0x000fea000b800000 */
[----:B------:R-:W1:Y:S01]  /*3220*/  S2UR UR7, SR_CgaCtaId ;  /* 0x00000000000779c3 */ /* 0x000e620000008800 */
[----:B------:R-:W-:Y:S01]  /*3230*/  UMOV UR4, 0x40 ;  /* 0x0000004000047882 */ /* 0x000fe20000000000 */
[----:B------:R-:W-:Y:S01]  /*3240*/  NOP ;  /* 0x0000000000007918 */ /* 0x000fe20000000000 */
[----:B------:R-:W-:Y:S01]  /*3250*/  UMOV UR6, 0x400 ;  /* 0x0000040000067882 */ /* 0x000fe20000000000 */
[----:B-1----:R-:W-:Y:S02]  /*3260*/  ULEA UR5, UR7, UR4, 0x18 ;  /* 0x0000000407057291 */ /* 0x002fe4000f8ec0ff */
[----:B------:R-:W-:-:S07]  /*3270*/  ULEA UR6, UR7, UR6, 0x18 ;  /* 0x0000000607067291 */ /* 0x000fce000f8ec0ff */
[----:B------:R-:W1:Y:S02]  /*3280*/  LDS.U8 R3, [UR5+0x1c] ;  /* 0x00001c05ff037984 */ /* 0x000e640008000000 */
[----:B-1----:R-:W-:-:S13]  /*3290*/  ISETP.NE.AND P0, PT, R3, RZ, PT ;  /* 0x000000ff0300720c */ /* 0x002fda0003f05270 */
[----:B------:R-:W-:Y:S05]  /*32a0*/  @P0 BRA `(.L_x_57) ;  /* 0x0000000400080947 */ /* 0x000fea0003800000 */
[----:B------:R-:W-:Y:S02]  /*32b0*/  UISETP.NE.U32.AND UP1, UPT, UR47, 0x1, UPT ;  /* 0x000000012f00788c */ /* 0x000fe4000bf25070 */
[----:B------:R-:W-:-:S07]  /*32c0*/  UIADD3 UR7, UPT, UPT, UR5, 0x8, URZ ;  /* 0x0000000805077890 */ /* 0x000fce000fffe0ff */
[----:B------:R-:W-:Y:S05]  /*32d0*/  BRA.U !UP1, `(.L_x_58) ;  /* 0x00000001099c7547 */ /* 0x000fea000b800000 */
[----:B------:R-:W-:Y:S01]  /*32e0*/  ELECT P0, URZ, PT ;  /* 0x0000000000ff782f */ /* 0x000fe20003800000 */
[----:B------:R-:W-:-:S12]  /*32f0*/  BSSY B0, `(.L_x_58) ;  /* 0x0000025000007945 */ /* 0x000fd80003800000 */
[----:B------:R-:W-:Y:S05]  /*3300*/  @!P0 BRA `(.L_x_59) ;  /* 0x00000000008c8947 */ /* 0x000fea0003800000 */
[----:B------:R-:W-:-:S05]  /*3310*/  UMOV UR4, 0x10 ;  /* 0x0000001000047882 */ /* 0x000fca0000000000 */
[----:B------:R-:W-:Y:S04]  /*3320*/  DEPBAR.LE SB1, 0x36 ;  /* 0x00009d800000791a */ /* 0x000fe80000000000 */
[----:B------:R-:W1:Y:S02]  /*3330*/  UTCATOMSWS.2CTA.FIND_AND_SET.ALIGN UP0, UR4, UR4 ;  /* 0x00000004000475e3 */ /* 0x000e640008200800 */
[----:B-1----:R-:W-:Y:S01]  /*3340*/  MOV R10, UR4 ;  /* 0x00000004000a7c02 */ /* 0x002fe20008000f00 */
[----:B------:R-:W-:Y:S06]  /*3350*/  BRA.U UP0, `(.L_x_60) ;  /* 0x0000000100187547 */ /* 0x000fec000b800000 */
.L_x_61:
[----:B------:R-:W-:Y:S05]  /*3360*/  NANOSLEEP 0x64 ;  /* 0x000000640000795d */ /* 0x000fea0003800000 */
[----:B------:R-:W-:-:S05]  /*3370*/  UMOV UR4, 0x10 ;  /* 0x0000001000047882 */ /* 0x000fca0000000000 */
[----:B------:R-:W-:Y:S04]  /*3380*/  DEPBAR.LE SB1, 0x36 ;  /* 0x00009d800000791a */ /* 0x000fe80000000000 */
[----:B------:R-:W1:Y:S02]  /*3390*/  UTCATOMSWS.2CTA.FIND_AND_SET.ALIGN UP0, UR4, UR4 ;  /* 0x00000004000475e3 */ /* 0x000e640008200800 */
[----:B-1----:R-:W-:Y:S01]  /*33a0*/  MOV R10, UR4 ;  /* 0x00000004000a7c02 */ /* 0x002fe20008000f00 */
[----:B------:R-:W-:Y:S05]  /*33b0*/  BRA.U !UP0, `(.L_x_61) ;  /* 0xfffffffd08e87547 */ /* 0x000fea000b83ffff */
.L_x_60:
[----:B------:R-:W1:Y:S01]  /*33c0*/  LDS R6, [UR5+0x10] ;  /* 0x00001005ff067984 */ /* 0x000e620008000800 */
[----:B------:R-:W-:Y:S01]  /*33d0*/  IMAD.U32 R3, RZ, RZ, UR6 ;  /* 0x00000006ff037e24 */ /* 0x000fe2000f8e00ff */
[----:B------:R-:W-:-:S03]  /*33e0*/  MOV R4, UR46 ;  /* 0x0000002e00047c02 */ /* 0x000fc60008000f00 */
[----:B------:R-:W-:Y:S01]  /*33f0*/  VIADD R3, R3, 0x150 ;  /* 0x0000015003037836 */ /* 0x000fe20000000000 */
[----:B-1----:R-:W-:-:S04]  /*3400*/  SHF.L.U32 R6, R6, 0x1f, RZ ;  /* 0x0000001f06067819 */ /* 0x002fc800000006ff */
[----:B------:R-:W1:Y:S02]  /*3410*/  SYNCS.PHASECHK.TRANS64.TRYWAIT P0, [UR5+0x8], R6 ;  /* 0x00000806ff0075a7 */ /* 0x000e640008001105 */
[----:B-1----:R-:W-:Y:S05]  /*3420*/  @P0 BRA `(.L_x_62) ;  /* 0x0000000000080947 */ /* 0x002fea0003800000 */
[----:B------:R-:W1:Y:S02]  /*3430*/  SYNCS.PHASECHK.TRANS64.TRYWAIT P0, [UR5+0x8], R6 ;  /* 0x00000806ff0075a7 */ /* 0x000e640008001105 */
[----:B-1----:R-:W-:Y:S05]  /*3440*/  @!P0 BRA `(.L_x_63) ;  /* 0x0000009000748947 */ /* 0x002fea0003800000 */
.L_x_62:
[----:B------:R-:W-:Y:S01]  /*3450*/  PRMT R4, R4, 0x654, R3 ;  /* 0x0000065404047816 */ /* 0x000fe20000000003 */
[----:B------:R-:W-:Y:S01]  /*3460*/  HFMA2 R3, -RZ, RZ, 0, 5.9604644775390625e-08 ;  /* 0x00000001ff037431 */ /* 0x000fe200000001ff */
[----:B------:R-:W-:Y:S01]  /*3470*/  UPRMT UR4, UR46, 0x654, UR7 ;  /* 0x000006542e047896 */ /* 0x000fe20008000007 */
[----:B------:R-:W-:Y:S02]  /*3480*/  IMAD.MOV.U32 R8, RZ, RZ, 0xffff ;  /* 0x0000ffffff087424 */ /* 0x000fe400078e00ff */
[----:B-1----:R-:W-:Y:S02]  /*3490*/  IMAD.MOV.U32 R6, RZ, RZ, 0x4 ;  /* 0x00000004ff067424 */ /* 0x002fe400078e00ff */
[----:B------:R-:W-:Y:S01]  /*34a0*/  IMAD.SHL.U32 R9, R10, 0x20, RZ ;  /* 0x000000200a097824 */ /* 0x000fe200078e00ff */
[----:B------:R-:W-:Y:S02]  /*34b0*/  MOV R5, UR4 ;  /* 0x0000000400057c02 */ /* 0x000fe40008000f00 */
[-C--:B------:R-:W-:Y:S01]  /*34c0*/  SHF.L.U32 R8, R8, R10.reuse, RZ ;  /* 0x0000000a08087219 */ /* 0x080fe200000006ff */
[----:B------:R1:W-:Y:S01]  /*34d0*/  SYNCS.ARRIVE.TRANS64.RED RZ, [UR4], R6 ;  /* 0x00000006ffff79a7 */ /* 0x0003e20008000404 */
[----:B------:R-:W-:Y:S01]  /*34e0*/  SHF.L.U32 R7, R3, R10, RZ ;  /* 0x0000000a03077219 */ /* 0x000fe200000006ff */
[----:B------:R1:W-:Y:S04]  /*34f0*/  STS [UR6+0x150], R9 ;  /* 0x00015009ff007988 */ /* 0x0003e80008000806 */
[----:B------:R1:W-:Y:S04]  /*3500*/  STAS [R4.64], R10 ;  /* 0x0000000a04007dbd */ /* 0x0003e8000c0008ff */
[----:B------:R1:W-:Y:S04]  /*3510*/  ATOMS.OR RZ, [UR5+0x14], R8 ;  /* 0x00001408ffff798c */ /* 0x0003e8000b000005 */
[----:B------:R1:W-:Y:S04]  /*3520*/  ATOMS.OR RZ, [UR5+0x18], R7 ;  /* 0x00001807ffff798c */ /* 0x0003e8000b000005 */
[----:B------:R1:W-:Y:S02]  /*3530*/  ATOMS.XOR RZ, [UR5+0x10], R3 ;  /* 0x00001003ffff798c */ /* 0x0003e4000b800005 */
.L_x_59:
[----:B------:R-:W-:Y:S05]  /*3540*/  BSYNC B0 ;  /* 0x0000000000007941 */ /* 0x000fea0003800000 */
.L_x_58:
[----:B------:R-:W-:Y:S05]  /*3550*/  BRA.U UP1, `(.L_x_64) ;  /* 0x00000001016c7547 */ /* 0x000fea000b800000 */
[----:B------:R-:W-:-:S03]  /*3560*/  UMOV UR4, 0xffffffff ;  /* 0xffffffff00047882 */ /* 0x000fc60000000000 */
[----:B------:R-:W-:Y:S05]  /*3570*/  BRA.DIV UR4, `(.L_x_65) ;  /* 0x0000009204407947 */ /* 0x000fea000b800000 */
[----:B------:R-:W-:-:S13]  /*3580*/  ELECT P0, URZ, PT ;  /* 0x0000000000ff782f */ /* 0x000fda0003800000 */
.L_x_205:
[----:B------:R-:W-:Y:S05]  /*3590*/  @!P0 BRA `(.L_x_64) ;  /* 0x00000000005c8947 */ /* 0x000fea0003800000 */
[----:B-1----:R-:W1:Y:S02]  /*35a0*/  LDS R4, [UR5+0x10] ;  /* 0x00001005ff047984 */ /* 0x002e640008000800 */
[----:B-1----:R-:W-:-:S04]  /*35b0*/  SHF.L.U32 R4, R4, 0x1f, RZ ;  /* 0x0000001f04047819 */ /* 0x002fc800000006ff */
[----:B------:R-:W1:Y:S02]  /*35c0*/  SYNCS.PHASECHK.TRANS64.TRYWAIT P0, [UR5+0x8], R4 ;  /* 0x00000804ff0075a7 */ /* 0x000e640008001105 */
[----:B-1----:R-:W-:Y:S05]  /*35d0*/  @P0 BRA `(.L_x_66) ;  /* 0x0000000000080947 */ /* 0x002fea0003800000 */
[----:B------:R-:W1:Y:S02]  /*35e0*/  SYNCS.PHASECHK.TRANS64.TRYWAIT P0, [UR5+0x8], R4 ;  /* 0x00000804ff0075a7 */ /* 0x000e640008001105 */
[----:B-1----:R-:W-:Y:S05]  /*35f0*/  @!P0 BRA `(.L_x_67) ;  /* 0x0000009000448947 */ /* 0x002fea0003800000 */
.L_x_66:
[----:B------:R-:W2:Y:S01]  /*3600*/  LDS R6, [UR6+0x150] ;  /* 0x00015006ff067984 */ /* 0x000ea20008000800 */
[----:B-1----:R-:W-:Y:S02]  /*3610*/  HFMA2 R3, -RZ, RZ, 0, 5.9604644775390625e-08 ;  /* 0x00000001ff037431 */ /* 0x002fe400000001ff */
[----:B------:R-:W-:Y:S01]  /*3620*/  IMAD.MOV.U32 R4, RZ, RZ, 0xffff ;  /* 0x0000ffffff047424 */ /* 0x000fe200078e00ff */
[----:B------:R-:W-:Y:S01]  /*3630*/  UPRMT UR4, UR46, 0x654, UR7 ;  /* 0x000006542e047896 */ /* 0x000fe20008000007 */
[----:B--2---:R-:W-:-:S03]  /*3640*/  IMAD.SHL.U32 R5, R6, 0x20, RZ ;  /* 0x0000002006057824 */ /* 0x004fc600078e00ff */
[-C--:B------:R-:W-:Y:S02]  /*3650*/  SHF.L.U32 R4, R4, R6.reuse, RZ ;  /* 0x0000000604047219 */ /* 0x080fe400000006ff */
[----:B------:R-:W-:Y:S01]  /*3660*/  SHF.L.U32 R6, R3, R6, RZ ;  /* 0x0000000603067219 */ /* 0x000fe200000006ff */
[----:B------:R2:W-:Y:S04]  /*3670*/  STS [UR6+0x150], R5 ;  /* 0x00015005ff007988 */ /* 0x0005e80008000806 */
[----:B------:R2:W-:Y:S04]  /*3680*/  ATOMS.OR RZ, [UR5+0x14], R4 ;  /* 0x00001404ffff798c */ /* 0x0005e8000b000005 */
[----:B------:R2:W-:Y:S01]  /*3690*/  ATOMS.OR RZ, [UR5+0x18], R6 ;  /* 0x00001806ffff798c */ /* 0x0005e2000b000005 */
[----:B------:R-:W-:Y:S03]  /*36a0*/  SYNCS.ARRIVE.TRANS64.RED.A1T0 RZ, [UR4], RZ ;  /* 0x000000ffffff79a7 */ /* 0x000fe60008100404 */
[----:B------:R2:W-:Y:S01]  /*36b0*/  ATOMS.XOR RZ, [UR5+0x10], R3 ;  /* 0x00001003ffff798c */ /* 0x0005e2000b800005 */
[----:B------:R-:W-:Y:S05]  /*36c0*/  BRA `(.L_x_64) ;  /* 0x0000000000107947 */ /* 0x000fea0003800000 */
.L_x_57:
[----:B------:R-:W-:Y:S02]  /*36d0*/  MOV R3, 0xffffffff ;  /* 0xffffffff00037802 */ /* 0x000fe40000000f00 */
[----:B------:R-:W-:-:S03]  /*36e0*/  MOV R4, 0x3710 ;  /* 0x0000371000047802 */ /* 0x000fc60000000f00 */
[----:B------:R1:W-:Y:S04]  /*36f0*/  STS [UR6+0x150], R3 ;  /* 0x00015003ff007988 */ /* 0x0003e80008000806 */
[----:B-1---5:R-:W-:Y:S05]  /*3700*/  CALL.REL.NOINC `($__internal_1_$__cuda_sm10x_tcgen05_guardrail_trap_phase_invalid_during_alloc) ;  /* 0x0000009800c87944 */ /* 0x022fea0003c00000 */
.L_x_64:
[----:B------:R-:W-:Y:S05]  /*3710*/  WARPSYNC.ALL ;  /* 0x0000000000007948 */ /* 0x000fea0003800000 */
[----:B------:R-:W3:Y:S01]  /*3720*/  S2UR UR4, SR_CgaCtaId ;  /* 0x00000000000479c3 */ /* 0x000ee20000008800 */
[----:B------:R-:W-:Y:S01]  /*3730*/  UMOV UR26, 0x400 ;  /* 0x00000400001a7882 */ /* 0x000fe20000000000 */
[----:B------:R-:W-:-:S06]  /*3740*/  NOP ;  /* 0x0000000000007918 */ /* 0x000fcc0000000000 */
[----:B------:R-:W-:Y:S06]  /*3750*/  BAR.ARV 0x6, 0xa0 ;  /* 0x0182800000007b1d */ /* 0x000fec0000002000 */
[----:B------:R-:W4:Y:S01]  /*3760*/  LDCU UR6, c[0x0][0x38c] ;  /* 0x00007180ff0677ac */ /* 0x000f220008000800 */
[----:B------:R-:W-:Y:S01]  /*3770*/  LOP3.LUT R0, R0, 0xffff, RZ, 0xc0, !PT ;  /* 0x0000ffff00007812 */ /* 0x000fe200078ec0ff */
[----:B-1----:R-:W-:Y:S01]  /*3780*/  IMAD.MOV.U32 R9, RZ, RZ, 0x1 ;  /* 0x00000001ff097424 */ /* 0x002fe200078e00ff */
[----:B------:R-:W-:Y:S01]  /*3790*/  LOP3.LUT R2, R2, 0xffff, RZ, 0xc0, !PT ;  /* 0x0000ffff02027812 */ /* 0x000fe200078ec0ff */
[----:B------:R-:W-:Y:S01]  /*37a0*/  IMAD.MOV.U32 R8, RZ, RZ, RZ ;  /* 0x000000ffff087224 */ /* 0x000fe200078e00ff */
[----:B------:R-:W-:Y:S01]  /*37b0*/  R2UR UR42, R0 ;  /* 0x00000000002a72ca */ /* 0x000fe200000e0000 */
[----:B------:R-:W-:Y:S01]  /*37c0*/  UMOV UR32, URZ ;  /* 0x000000ff00207c82 */ /* 0x000fe20008000000 */
[----:B------:R-:W-:Y:S01]  /*37d0*/  R2UR UR28, R2 ;  /* 0x00000000021c72ca */ /* 0x000fe200000e0000 */
[----:B------:R-:W-:Y:S01]  /*37e0*/  UMOV UR23, URZ ;  /* 0x000000ff00177c82 */ /* 0x000fe20008000000 */
[----:B------:R-:W-:Y:S01]  /*37f0*/  UMOV UR22, URZ ;  /* 0x000000ff00167c82 */ /* 0x000fe20008000000 */
[----:B---3--:R-:W-:-:S02]  /*3800*/  ULEA UR26, UR4, UR26, 0x18 ;  /* 0x0000001a041a7291 */ /* 0x008fc4000f8ec0ff */
[----:B------:R-:W-:Y:S02]  /*3810*/  UISETP.NE.AND UP3, UPT, UR47, URZ, UPT ;  /* 0x000000ff2f00728c */ /* 0x000fe4000bf65270 */
[----:B------:R-:W-:Y:S02]  /*3820*/  UIADD3 UR5, UPT, UPT, UR26, 0x8400, URZ ;  /* 0x000084001a057890 */ /* 0x000fe4000fffe0ff */
[----:B------:R-:W-:Y:S02]  /*3830*/  UIADD3 UR4, UPT, UPT, UR26, 0x12400, URZ ;  /* 0x000124001a047890 */ /* 0x000fe4000fffe0ff */
[----:B----4-:R-:W-:Y:S01]  /*3840*/  UIADD3 UR6, UPT, UPT, UR6, 0x1f, URZ ;  /* 0x0000001f06067890 */ /* 0x010fe2000fffe0ff */
[----:B--2---:R-:W1:Y:S01]  /*3850*/  LDS R3, [UR26+0x150] ;  /* 0x0001501aff037984 */ /* 0x004e620008000800 */
[----:B------:R-:W-:Y:S02]  /*3860*/  USHF.R.U32.HI UR5, URZ, 0x4, UR5 ;  /* 0x00000004ff057899 */ /* 0x000fe40008011605 */
[----:B------:R-:W-:-:S02]  /*3870*/  USHF.R.S32.HI UR33, URZ, 0x1f, UR6 ;  /* 0x0000001fff217899 */ /* 0x000fc40008011406 */
[----:B------:R-:W-:Y:S02]  /*3880*/  USHF.R.U32.HI UR4, URZ, 0x4, UR4 ;  /* 0x00000004ff047899 */ /* 0x000fe40008011604 */
[----:B------:R-:W-:Y:S02]  /*3890*/  ULEA.HI UR33, UR33, UR6, URZ, 0x5 ;  /* 0x0000000621217291 */ /* 0x000fe4000f8f28ff */
[----:B------:R-:W-:Y:S02]  /*38a0*/  ULOP3.LUT UR5, UR5, 0x3fff, URZ, 0xc0, !UPT ;  /* 0x00003fff05057892 */ /* 0x000fe4000f8ec0ff */
[----:B------:R-:W-:Y:S02]  /*38b0*/  USHF.R.S32.HI UR33, URZ, 0x5, UR33 ;  /* 0x00000005ff217899 */ /* 0x000fe40008011421 */
[----:B------:R-:W-:Y:S02]  /*38c0*/  ULOP3.LUT UR30, UR4, 0x3fff, URZ, 0xc0, !UPT ;  /* 0x00003fff041e7892 */ /* 0x000fe4000f8ec0ff */
[----:B------:R-:W-:Y:S01]  /*38d0*/  UISETP.LT.AND UP0, UPT, UR33, 0x1, UPT ;  /* 0x000000012100788c */ /* 0x000fe2000bf01270 */
[----:B------:R-:W-:Y:S01]  /*38e0*/  UMOV UR40, 0x0 ;  /* 0x0000000000287882 */ /* 0x000fe20000000000 */
[----:B------:R-:W-:Y:S01]  /*38f0*/  UMOV UR41, 0x8400910 ;  /* 0x0840091000297882 */ /* 0x000fe20000000000 */
[----:B------:R-:W-:-:S02]  /*3900*/  ULOP3.LUT UR29, UR5, 0x10000, URZ, 0xfc, !UPT ;  /* 0x00010000051d7892 */ /* 0x000fc4000f8efcff */
[----:B------:R-:W-:Y:S02]  /*3910*/  ULOP3.LUT UR30, UR30, 0x10000, URZ, 0xfc, !UPT ;  /* 0x000100001e1e7892 */ /* 0x000fe4000f8efcff */
[----:B------:R-:W-:Y:S01]  /*3920*/  USEL UR43, UR33, 0x1, !UP0 ;  /* 0x00000001212b7887 */ /* 0x000fe2000c000000 */
[----:B------:R-:W-:Y:S01]  /*3930*/  UMOV UR38, 0x0 ;  /* 0x0000000000267882 */ /* 0x000fe20000000000 */
[----:B------:R-:W-:Y:S01]  /*3940*/  UMOV UR39, 0x8400910 ;  /* 0x0840091000277882 */ /* 0x000fe20000000000 */
[----:B------:R-:W-:Y:S01]  /*3950*/  UMOV UR36, 0x0 ;  /* 0x0000000000247882 */ /* 0x000fe20000000000 */
[----:B------:R-:W-:Y:S01]  /*3960*/  UMOV UR37, 0x8400910 ;  /* 0x0840091000257882 */ /* 0x000fe20000000000 */
[----:B------:R-:W-:Y:S01]  /*3970*/  UMOV UR34, 0x0 ;  /* 0x0000000000227882 */ /* 0x000fe20000000000 */
[----:B------:R-:W-:Y:S01]  /*3980*/  UMOV UR35, 0x8400910 ;  /* 0x0840091000237882 */ /* 0x000fe20000000000 */
[----:B-1----:R-:W-:Y:S02]  /*3990*/  R2UR UR44, R3 ;  /* 0x00000000032c72ca */ /* 0x002fe400000e0000 */
[----:B------:R-:W-:-:S13]  /*39a0*/  CS2R R2, SRZ ;  /* 0x0000000000027805 */ /* 0x000fda000001ff00 */
.L_x_75:
[C---:B------:R-:W-:Y:S02]  /*39b0*/  LEA R0, R8.reuse, UR26, 0x3 ;  /* 0x0000001a08007c11 */ /* 0x040fe4000f8e18ff */
[----:B------:R-:W-:Y:S02]  /*39c0*/  SHF.L.U32 R4, R3, 0x1f, RZ ;  /* 0x0000001f03047819 */ /* 0x000fe400000006ff */
[----:B------:R-:W-:Y:S02]  /*39d0*/  LEA R5, R8, UR26, 0x4 ;  /* 0x0000001a08057c11 */ /* 0x000fe4000f8e20ff */
[----:B------:R-:W1:Y:S02]  /*39e0*/  SYNCS.PHASECHK.TRANS64.TRYWAIT P0, [R0+URZ+0xa0], R4 ;  /* 0x0000a004000075a7 */ /* 0x000e6400080011ff */
[----:B-1-3--:R-:W-:Y:S05]  /*39f0*/  @!P0 BRA `(.L_x_68) ;  /* 0x0000008c005c8947 */ /* 0x00afea0003800000 */
.L_x_206:
[----:B-1----:R-:W1:Y:S01]  /*3a00*/  LDS.128 R4, [R5+0x130] ;  /* 0x0001300005047984 */ /* 0x002e620000000c00 */
[----:B------:R-:W-:Y:S02]  /*3a10*/  VIADD R0, R0, 0xb0 ;  /* 0x000000b000007836 */ /* 0x000fe40000000000 */
[----:B------:R-:W-:Y:S01]  /*3a20*/  VIADD R8, R8, 0x1 ;  /* 0x0000000108087836 */ /* 0x000fe20000000000 */
[----:B------:R-:W-:Y:S01]  /*3a30*/  @!PT LDS RZ, [RZ] ;  /* 0x00000000fffff984 */ /* 0x000fe20000000800 */
[----:B------:R-:W-:Y:S01]  /*3a40*/  @!PT LDS RZ, [RZ] ;  /* 0x00000000fffff984 */ /* 0x000fe20000000800 */
[----:B------:R-:W-:Y:S01]  /*3a50*/  @!PT LDS RZ, [RZ] ;  /* 0x00000000fffff984 */ /* 0x000fe20000000800 */
[----:B------:R-:W-:Y:S01]  /*3a60*/  @!PT LDS RZ, [RZ] ;  /* 0x00000000fffff984 */ /* 0x000fe20000000800 */
[----:B------:R2:W-:Y:S06]  /*3a70*/  MEMBAR.ALL.CTA ;  /* 0x0000000000007992 */ /* 0x0005ec0000008000 */
[----:B--2---:R-:W2:Y:S01]  /*3a80*/  FENCE.VIEW.ASYNC.S ;  /* 0x00000000000073c6 */ /* 0x004ea20000000000 */
[----:B------:R-:W-:-:S04]  /*3a90*/  PRMT R0, RZ, 0x654, R0 ;  /* 0x00000654ff007816 */ /* 0x000fc80000000000 */
[----:B--2---:R2:W-:Y:S01]  /*3aa0*/  SYNCS.ARRIVE.TRANS64.RED.A1T0 RZ, [R0+URZ], RZ ;  /* 0x000000ff00ff79a7 */ /* 0x0045e200081004ff */
[----:B-1----:R-:W-:Y:S01]  /*3ab0*/  LOP3.LUT P1, RZ, R6, 0x1, RZ, 0xc0, !PT ;  /* 0x0000000106ff7812 */ /* 0x002fe2000782c0ff */
[----:B--2---:R-:W-:-:S12]  /*3ac0*/  BRA.U UP3, `(.L_x_69) ;  /* 0x0000000503087547 */ /* 0x004fd8000b800000 */
[----:B------:R-:W1:Y:S01]  /*3ad0*/  LDCU UR4, c[0x0][0x38c] ;  /* 0x00007180ff0477ac */ /* 0x000e620008000800 */
[----:B------:R-:W-:Y:S02]  /*3ae0*/  PLOP3.LUT P2, PT, PT, PT, PT, 0x80, 0x8 ;  /* 0x000000000008781c */ /* 0x000fe40003f4f070 */
[----:B------:R-:W-:Y:S01]  /*3af0*/  SHF.L.U32 R4, R9, 0x1f, RZ ;  /* 0x0000001f09047819 */ /* 0x000fe200000006ff */
[----:B------:R-:W-:Y:S02]  /*3b00*/  ULEA UR31, UR32, UR26, 0x3 ;  /* 0x0000001a201f7291 */ /* 0x000fe4000f8e18ff */
[----:B------:R-:W-:Y:S02]  /*3b10*/  ULEA UR11, UR32, UR44, 0x7 ;  /* 0x0000002c200b7291 */ /* 0x000fe4000f8e38ff */
[----:B-1----:R-:W-:-:S06]  /*3b20*/  UISETP.GE.AND UP0, UPT, UR4, 0x1, UPT ;  /* 0x000000010400788c */ /* 0x002fcc000bf06270 */
[----:B------:R-:W-:-:S05]  /*3b30*/  PLOP3.LUT P0, PT, PT, PT, UP0, 0x80, 0x8 ;  /* 0x000000000008781c */ /* 0x000fca0003f0f008 */
[----:B------:R-:W-:-:S08]  /*3b40*/  @UP0 ULEA UR4, UR23, UR26, 0x3 ;  /* 0x0000001a17040291 */ /* 0x000fd0000f8e18ff */
[----:B------:R-:W-:-:S04]  /*3b50*/  @P0 SHF.L.U32 R0, R2, 0x1f, RZ ;  /* 0x0000001f02000819 */ /* 0x000fc800000006ff */
[----:B------:R1:W2:Y:S01]  /*3b60*/  @P0 SYNCS.PHASECHK.TRANS64.TRYWAIT P2, [UR4], R0 ;  /* 0x00000000ff0005a7 */ /* 0x0002a20008041104 */
[----:B------:R-:W3:Y:S02]  /*3b70*/  SYNCS.PHASECHK.TRANS64.TRYWAIT P0, [UR31+0xe0], R4 ;  /* 0x0000e004ff0075a7 */ /* 0x000ee4000800111f */
[----:B-123--:R-:W-:Y:S05]  /*3b80*/  @!P0 BRA `(.L_x_70) ;  /* 0x0000008c000c8947 */ /* 0x00efea0003800000 */
.L_x_208:
[----:B------:R-:W-:Y:S01]  /*3b90*/  UMOV UR27, UR22 ;  /* 0x00000016001b7c82 */ /* 0x000fe20008000000 */
[----:B------:R-:W-:Y:S05]  /*3ba0*/  BRA.U !UP0, `(.L_x_71) ;  /* 0x0000000108c07547 */ /* 0x000fea000b800000 */
[----:B------:R-:W-:Y:S02]  /*3bb0*/  UIADD3 UR27, UPT, UPT, UR43, UR22, URZ ;  /* 0x000000162b1b7290 */ /* 0x000fe4000fffe0ff */
[----:B------:R-:W-:Y:S01]  /*3bc0*/  UPLOP3.LUT UP2, UPT, UPT, UPT, UPT, 0x40, 0x4 ;  /* 0x000000000004789c */ /* 0x000fe20003f4e870 */
[----:B------:R-:W-:Y:S01]  /*3bd0*/  UMOV UR24, UR33 ;  /* 0x0000002100187c82 */ /* 0x000fe20008000000 */
[----:B------:R-:W-:-:S09]  /*3be0*/  UMOV UR10, UR23 ;  /* 0x00000017000a7c82 */ /* 0x000fd20008000000 */
.L_x_74:
[----:B--2---:R-:W-:Y:S01]  /*3bf0*/  ULEA UR5, UR10, UR26, 0x3 ;  /* 0x0000001a0a057291 */ /* 0x004fe2000f8e18ff */
[----:B---3--:R-:W-:Y:S11]  /*3c00*/  @P2 BRA `(.L_x_72) ;  /* 0x00000000000c2947 */ /* 0x008ff60003800000 */
[----:B-1----:R-:W-:Y:S04]  /*3c10*/  SHF.L.U32 R4, R2, 0x1f, RZ ;  /* 0x0000001f02047819 */ /* 0x002fe800000006ff */
[----:B------:R-:W1:Y:S02]  /*3c20*/  SYNCS.PHASECHK.TRANS64.TRYWAIT P0, [UR5], R4 ;  /* 0x00000004ff0075a7 */ /* 0x000e640008001105 */
[----:B-1----:R-:W-:Y:S05]  /*3c30*/  @!P0 BRA `(.L_x_73) ;  /* 0x0000008800f88947 */ /* 0x002fea0003800000 */
.L_x_72:
[----:B------:R-:W-:Y:S01]  /*3c40*/  UISETP.NE.AND UP0, UPT, UR24, 0x1, UPT ;  /* 0x000000011800788c */ /* 0x000fe2000bf05270 */
[----:B------:R-:W-:Y:S01]  /*3c50*/  PLOP3.LUT P2, PT, PT, PT, PT, 0x80, 0x8 ;  /* 0x000000000008781c */ /* 0x000fe20003f4f070 */
[----:B------:R-:W-:Y:S02]  /*3c60*/  UIADD3 UR4, UPT, UPT, UR10, 0x1, URZ ;  /* 0x000000010a047890 */ /* 0x000fe4000fffe0ff */
[----:B------:R-:W-:Y:S02]  /*3c70*/  UIADD3 UR25, UPT, UPT, UR5, 0x28, URZ ;  /* 0x0000002805197890 */ /* 0x000fe4000fffe0ff */
[----:B------:R-:W-:Y:S01]  /*3c80*/  UISETP.NE.AND UP1, UPT, UR4, 0x5, UPT ;  /* 0x000000050400788c */ /* 0x000fe2000bf25270 */
[----:B------:R-:W-:Y:S01]  /*3c90*/  PLOP3.LUT P0, PT, PT, PT, UP0, 0x80, 0x8 ;  /* 0x000000000008781c */ /* 0x000fe20003f0f008 */
[----:B------:R-:W-:Y:S02]  /*3ca0*/  UIADD3 UR22, UPT, UPT, UR22, 0x1, URZ ;  /* 0x0000000116167890 */ /* 0x000fe4000fffe0ff */
[----:B------:R-:W-:Y:S02]  /*3cb0*/  USEL UR6, URZ, 0x1, UP1 ;  /* 0x00000001ff067887 */ /* 0x000fe40008800000 */
[----:B------:R-:W-:Y:S02]  /*3cc0*/  USEL UR23, UR4, URZ, UP1 ;  /* 0x000000ff04177287 */ /* 0x000fe40008800000 */
[----:B------:R-:W-:Y:S02]  /*3cd0*/  UIADD3 UR24, UPT, UPT, UR24, -0x1, URZ ;  /* 0xffffffff18187890 */ /* 0x000fe4000fffe0ff */
[----:B------:R-:W-:Y:S01]  /*3ce0*/  @UP0 ULEA UR4, UR23, UR26, 0x3 ;  /* 0x0000001a17040291 */ /* 0x000fe2000f8e18ff */
[----:B------:R-:W-:Y:S01]  /*3cf0*/  LOP3.LUT R2, R2, UR6, RZ, 0x3c, !PT ;  /* 0x0000000602027c12 */ /* 0x000fe2000f8e3cff */
[----:B------:R-:W-:Y:S02]  /*3d00*/  ULEA UR6, UR10, UR30, 0xa ;  /* 0x0000001e0a067291 */ /* 0x000fe4000f8e50ff */
[----:B------:R-:W-:Y:S01]  /*3d10*/  UISETP.NE.AND UP0, UPT, UR22, UR27, UPT ;  /* 0x0000001b1600728c */ /* 0x000fe2000bf05270 */
[----:B-1----:R-:W-:Y:S01]  /*3d20*/  @P0 SHF.L.U32 R0, R2, 0x1f, RZ ;  /* 0x0000001f02000819 */ /* 0x002fe200000006ff */
[----:B------:R-:W-:Y:S02]  /*3d30*/  UIADD3 UR20, UPT, UPT, UR6, 0x2, URZ ;  /* 0x0000000206147890 */ /* 0x000fe4000fffe0ff */
[----:B------:R-:W-:Y:S01]  /*3d40*/  UIADD3 UR16, UPT, UPT, UR6, 0x4, URZ ;  /* 0x0000000406107890 */ /* 0x000fe2000fffe0ff */
[----:B------:R2:W3:Y:S01]  /*3d50*/  @P0 SYNCS.PHASECHK.TRANS64.TRYWAIT P2, [UR4], R0 ;  /* 0x00000000ff0005a7 */ /* 0x0004e20008041104 */
[----:B------:R-:W-:Y:S02]  /*3d60*/  ULEA UR4, UR10, UR29, 0x9 ;  /* 0x0000001d0a047291 */ /* 0x000fe4000f8e48ff */
[----:B------:R-:W-:Y:S02]  /*3d70*/  UIADD3 UR12, UPT, UPT, UR6, 0x6, URZ ;  /* 0x00000006060c7890 */ /* 0x000fe4000fffe0ff */
[----:B------:R-:W-:Y:S02]  /*3d80*/  UIADD3 UR18, UPT, UPT, UR4, 0x2, URZ ;  /* 0x0000000204127890 */ /* 0x000fe4000fffe0ff */
[----:B------:R-:W-:Y:S02]  /*3d90*/  UIADD3 UR14, UPT, UPT, UR4, 0x4, URZ ;  /* 0x00000004040e7890 */ /* 0x000fe4000fffe0ff */
[----:B------:R-:W-:Y:S01]  /*3da0*/  UIADD3 UR8, UPT, UPT, UR4, 0x6, URZ ;  /* 0x0000000604087890 */ /* 0x000fe2000fffe0ff */
[----:B------:R-:W-:Y:S01]  /*3db0*/  UMOV UR7, 0x40004040 ;  /* 0x4000404000077882 */ /* 0x000fe20000000000 */
[----:B------:R-:W-:Y:S01]  /*3dc0*/  UMOV UR5, 0x40004040 ;  /* 0x4000404000057882 */ /* 0x000fe20000000000 */
[----:B------:R-:W-:Y:S01]  /*3dd0*/  UMOV UR21, 0x40004040 ;  /* 0x4000404000157882 */ /* 0x000fe20000000000 */
[----:B------:R2:W-:Y:S01]  /*3de0*/  UTCHMMA.2CTA gdesc[UR4], gdesc[UR6], tmem[UR11], tmem[UR40], idesc[UR41], UP2 ;  /* 0x00ff2806040075ea */ /* 0x0005e2000920000b */
[----:B------:R-:W-:Y:S01]  /*3df0*/  UPLOP3.LUT UP2, UPT, UPT, UPT, UPT, 0x80, 0x8 ;  /* 0x000000000008789c */ /* 0x000fe20003f4f070 */
[----:B------:R-:W-:Y:S01]  /*3e00*/  UMOV UR19, 0x40004040 ;  /* 0x4000404000137882 */ /* 0x000fe20000000000 */
[----:B------:R-:W-:Y:S01]  /*3e10*/  UMOV UR17, 0x40004040 ;  /* 0x4000404000117882 */ /* 0x000fe20000000000 */
[----:B------:R2:W-:Y:S01]  /*3e20*/  UTCHMMA.2CTA gdesc[UR18], gdesc[UR20], tmem[UR11], tmem[UR38], idesc[UR39], UPT ;  /* 0x00ff2614120075ea */ /* 0x0005e2000ba0000b */
[----:B------:R-:W-:Y:S01]  /*3e30*/  UMOV UR15, 0x40004040 ;  /* 0x40004040000f7882 */ /* 0x000fe20000000000 */
[----:B------:R-:W-:Y:S01]  /*3e40*/  UMOV UR13, 0x40004040 ;  /* 0x40004040000d7882 */ /* 0x000fe20000000000 */
[----:B------:R-:W-:Y:S01]  /*3e50*/  UMOV UR9, 0x40004040 ;  /* 0x4000404000097882 */ /* 0x000fe20000000000 */
[----:B------:R2:W-:Y:S01]  /*3e60*/  UTCHMMA.2CTA gdesc[UR14], gdesc[UR16], tmem[UR11], tmem[UR36], idesc[UR37], UPT ;  /* 0x00ff24100e0075ea */ /* 0x0005e2000ba0000b */
[----:B------:R2:W-:Y:S01]  /*3e70*/  UTCHMMA.2CTA gdesc[UR8], gdesc[UR12], tmem[UR11], tmem[UR34], idesc[UR35], UPT ;  /* 0x00ff220c080075ea */ /* 0x0005e2000ba0000b */
[----:B------:R2:W-:Y:S01]  /*3e80*/  UTCBAR.2CTA.MULTICAST [UR25], URZ, UR28 ;  /* 0x000000ff190073e9 */ /* 0x0005e2000820081c */
[----:B------:R-:W-:Y:S01]  /*3e90*/  UMOV UR10, UR23 ;  /* 0x00000017000a7c82 */ /* 0x000fe20008000000 */
[----:B------:R-:W-:Y:S05]  /*3ea0*/  BRA.U UP0, `(.L_x_74) ;  /* 0xfffffffd00507547 */ /* 0x000fea000b83ffff */
.L_x_71:
[----:B--2---:R-:W-:Y:S01]  /*3eb0*/  UIADD3 UR4, UPT, UPT, UR31, 0xc0, URZ ;  /* 0x000000c01f047890 */ /* 0x004fe2000fffe0ff */
[----:B------:R-:W-:-:S08]  /*3ec0*/  UMOV UR22, UR27 ;  /* 0x0000001b00167c82 */ /* 0x000fd00008000000 */
[----:B------:R2:W-:Y:S01]  /*3ed0*/  UTCBAR.2CTA.MULTICAST [UR4], URZ, UR42 ;  /* 0x000000ff040073e9 */ /* 0x0005e2000820082a */
[----:B------:R-:W-:Y:S02]  /*3ee0*/  NOP ;  /* 0x0000000000007918 */ /* 0x000fe40000000000 */
.L_x_69:
[----:B--2---:R-:W-:Y:S01]  /*3ef0*/  UIADD3 UR4, UPT, UPT, UR32, 0x1, URZ ;  /* 0x0000000120047890 */ /* 0x004fe2000fffe0ff */
[----:B------:R-:W-:-:S03]  /*3f00*/  ISETP.NE.AND P0, PT, R8, 0x2, PT ;  /* 0x000000020800780c */ /* 0x000fc60003f05270 */
[----:B------:R-:W-:Y:S01]  /*3f10*/  UISETP.NE.AND UP0, UPT, UR4, 0x4, UPT ;  /* 0x000000040400788c */ /* 0x000fe2000bf05270 */
[----:B-1----:R-:W-:Y:S02]  /*3f20*/  SEL R0, RZ, 0x1, P0 ;  /* 0x00000001ff007807 */ /* 0x002fe40000000000 */
[----:B------:R-:W-:Y:S01]  /*3f30*/  SEL R8, R8, RZ, P0 ;  /* 0x000000ff08087207 */ /* 0x000fe20000000000 */
[----:B------:R-:W-:Y:S01]  /*3f40*/  USEL UR5, URZ, 0x1, UP0 ;  /* 0x00000001ff057887 */ /* 0x000fe20008000000 */
[----:B------:R-:W-:Y:S01]  /*3f50*/  LOP3.LUT R3, R3, R0, RZ, 0x3c, !PT ;  /* 0x0000000003037212 */ /* 0x000fe200078e3cff */
[----:B------:R-:W-:-:S04]  /*3f60*/  USEL UR32, UR4, URZ, UP0 ;  /* 0x000000ff04207287 */ /* 0x000fc80008000000 */
[----:B------:R-:W-:Y:S01]  /*3f70*/  LOP3.LUT R9, R9, UR5, RZ, 0x3c, !PT ;  /* 0x0000000509097c12 */ /* 0x000fe2000f8e3cff */
[----:B------:R-:W-:Y:S07]  /*3f80*/  @P1 BRA `(.L_x_75) ;  /* 0xfffffff800881947 */ /* 0x000fee000383ffff */
[----:B------:R-:W1:Y:S01]  /*3f90*/  S2UR UR8, SR_CgaCtaId ;  /* 0x00000000000879c3 */ /* 0x000e620000008800 */
[----:B------:R-:W-:Y:S01]  /*3fa0*/  ELECT P0, URZ, PT ;  /* 0x0000000000ff782f */ /* 0x000fe20003800000 */
[----:B------:R-:W-:Y:S01]  /*3fb0*/  HFMA2 R0, -RZ, RZ, 0, 5.9604644775390625e-08 ;  /* 0x00000001ff007431 */ /* 0x000fe200000001ff */
[----:B------:R-:W-:-:S05]  /*3fc0*/  UMOV UR4, 0x40 ;  /* 0x0000004000047882 */ /* 0x000fca0000000000 */
[----:B------:R-:W-:Y:S01]  /*3fd0*/  UVIRTCOUNT.DEALLOC.SMPOOL 0x80 ;  /* 0x000000800000784c */ /* 0x000fe20000000000 */
[----:B------:R-:W-:Y:S02]  /*3fe0*/  UISETP.NE.AND UP1, UPT, UR47, URZ, UPT ;  /* 0x000000ff2f00728c */ /* 0x000fe4000bf25270 */
[----:B-1----:R-:W-:-:S09]  /*3ff0*/  ULEA UR8, UR8, UR4, 0x18 ;  /* 0x0000000408087291 */ /* 0x002fd2000f8ec0ff */
[----:B------:R1:W-:Y:S01]  /*4000*/  @P0 STS.U8 [UR8+0x1c], R0 ;  /* 0x00001c00ff000988 */ /* 0x0003e20008000008 */
[----:B------:R-:W-:Y:S05]  /*4010*/  BRA.U UP1, `(.L_x_76) ;  /* 0x0000000101a07547 */ /* 0x000fea000b800000 */
[----:B------:R-:W-:Y:S01]  /*4020*/  UIADD3 UR7, UPT, UPT, UR26, 0xe0, URZ ;  /* 0x000000e01a077890 */ /* 0x000fe2000fffe0ff */
[----:B------:R-:W-:-:S03]  /*4030*/  SHF.L.U32 R2, R9, 0x1f, RZ ;  /* 0x0000001f09027819 */ /* 0x000fc600000006ff */
[----:B------:R-:W-:-:S09]  /*4040*/  ULEA UR4, UR32, UR7, 0x3 ;  /* 0x0000000720047291 */ /* 0x000fd2000f8e18ff */
[----:B------:R-:W2:Y:S02]  /*4050*/  SYNCS.PHASECHK.TRANS64.TRYWAIT P0, [UR4], R2 ;  /* 0x00000002ff0075a7 */ /* 0x000ea40008001104 */
[----:B--2---:R-:W-:Y:S05]  /*4060*/  @!P0 BRA `(.L_x_77) ;  /* 0x0000008800048947 */ /* 0x004fea0003800000 */
.L_x_211:
        /* <DEDUP_REMOVED lines=9> */
.L_x_213:
        /* <DEDUP_REMOVED lines=9> */
.L_x_215:
[----:B------:R-:W-:-:S04]  /*4190*/  UIADD3 UR4, UPT, UPT, UR4, 0x1, URZ ;  /* 0x0000000104047890 */ /* 0x000fc8000fffe0ff */
[----:B------:R-:W-:-:S04]  /*41a0*/  UISETP.NE.AND UP0, UPT, UR4, 0x4, UPT ;  /* 0x000000040400788c */ /* 0x000fc8000bf05270 */
[----:B------:R-:W-:Y:S02]  /*41b0*/  USEL UR5, URZ, 0x1, UP0 ;  /* 0x00000001ff057887 */ /* 0x000fe40008000000 */
[----:B------:R-:W-:-:S04]  /*41c0*/  USEL UR4, UR4, URZ, UP0 ;  /* 0x000000ff04047287 */ /* 0x000fc80008000000 */
[----:B------:R-:W-:Y:S01]  /*41d0*/  ULEA UR4, UR4, UR7, 0x3 ;  /* 0x0000000704047291 */ /* 0x000fe2000f8e18ff */
[----:B------:R-:W-:-:S04]  /*41e0*/  LOP3.LUT R2, R2, UR5, RZ, 0x3c, !PT ;  /* 0x0000000502027c12 */ /* 0x000fc8000f8e3cff */
[----:B------:R-:W-:Y:S01]  /*41f0*/  SHF.L.U32 R2, R2, 0x1f, RZ ;  /* 0x0000001f02027819 */ /* 0x000fe200000006ff */
[----:B-1----:R-:W-:-:S04]  /*4200*/  IMAD.U32 R0, RZ, RZ, UR4 ;  /* 0x00000004ff007e24 */ /* 0x002fc8000f8e00ff */
[----:B------:R1:W2:Y:S03]  /*4210*/  SYNCS.PHASECHK.TRANS64.TRYWAIT P0, [R0+URZ], R2 ;  /* 0x00000002000075a7 */ /* 0x0002a600080011ff */
[----:B--2---:R-:W-:Y:S05]  /*4220*/  @!P0 NANOSLEEP.SYNCS 0x989680 ;  /* 0x009896800000895d */ /* 0x004fea0003900000 */
[----:B------:R-:W2:Y:S02]  /*4230*/  @!P0 SYNCS.PHASECHK.TRANS64 P0, [R0+URZ], R2 ;  /* 0x00000002000085a7 */ /* 0x000ea400080010ff */
[----:B--2---:R-:W-:Y:S05]  /*4240*/  @P0 BRA `(.L_x_80) ;  /* 0x0000000000200947 */ /* 0x004fea0003800000 */
.L_x_81:
[----:B--2---:R2:W4:Y:S02]  /*4250*/  SYNCS.PHASECHK.TRANS64.TRYWAIT P0, [R0+URZ], R2 ;  /* 0x00000002000075a7 */ /* 0x00452400080011ff */
[----:B----4-:R-:W-:Y:S05]  /*4260*/  @!P0 NANOSLEEP.SYNCS 0x989680 ;  /* 0x009896800000895d */ /* 0x010fea0003900000 */
[----:B------:R-:W4:Y:S02]  /*4270*/  @!P0 SYNCS.PHASECHK.TRANS64 P0, [R0+URZ], R2 ;  /* 0x00000002000085a7 */ /* 0x000f2400080010ff */
[----:B----4-:R-:W-:Y:S05]  /*4280*/  @!P0 BRA `(.L_x_81) ;  /* 0xfffffffc00f08947 */ /* 0x010fea000383ffff */
[----:B------:R-:W-:Y:S05]  /*4290*/  BRA `(.L_x_80) ;  /* 0x00000000000c7947 */ /* 0x000fea0003800000 */
.L_x_76:
[----:B------:R-:W-:-:S04]  /*42a0*/  UIADD3 UR4, UPT, UPT, UR26, 0x120, URZ ;  /* 0x000001201a047890 */ /* 0x000fc8000fffe0ff */
[----:B------:R-:W-:-:S09]  /*42b0*/  UPRMT UR4, UR46, 0x654, UR4 ;  /* 0x000006542e047896 */ /* 0x000fd20008000004 */
[----:B------:R-:W-:Y:S03]  /*42c0*/  SYNCS.ARRIVE.TRANS64.RED.A1T0 RZ, [UR4], RZ ;  /* 0x000000ffffff79a7 */ /* 0x000fe60008100404 */
.L_x_80:
[----:B-12---:R-:W-:Y:S01]  /*42d0*/  SHF.L.U32 R2, RZ, 0x1f, RZ ;  /* 0x0000001fff027819 */ /* 0x006fe200000006ff */
[----:B------:R-:W-:Y:S01]  /*42e0*/  UIADD3 UR4, UPT, UPT, UR26, 0x120, URZ ;  /* 0x000001201a047890 */ /* 0x000fe2000fffe0ff */
[----:B------:R-:W-:Y:S02]  /*42f0*/  PLOP3.LUT P0, PT, PT, PT, UP1, 0x80, 0x8 ;  /* 0x000000000008781c */ /* 0x000fe40003f0f018 */
[----:B------:R-:W1:Y:S02]  /*4300*/  SYNCS.PHASECHK.TRANS64.TRYWAIT P1, [UR26+0x120], R2 ;  /* 0x00012002ff0075a7 */ /* 0x000e64000802111a */
[----:B-1----:R-:W-:Y:S09]  /*4310*/  @!P1 BRA `(.L_x_82) ;  /* 0x0000008400a09947 */ /* 0x002ff20003800000 */
.L_x_217:
[----:B------:R-:W-:Y:S01]  /*4320*/  @!UP1 UPRMT UR4, UR46, 0x654, UR4 ;  /* 0x000006542e049896 */ /* 0x000fe20008000004 */
[----:B------:R-:W-:Y:S01]  /*4330*/  UMOV UR5, 0xffff ;  /* 0x0000ffff00057882 */ /* 0x000fe20000000000 */
[----:B------:R-:W-:-:S07]  /*4340*/  UMOV UR6, 0x1 ;  /* 0x0000000100067882 */ /* 0x000fce0000000000 */
[----:B------:R-:W-:Y:S01]  /*4350*/  @!P0 SYNCS.ARRIVE.TRANS64.RED.A1T0 RZ, [UR4], RZ ;  /* 0x000000ffffff89a7 */ /* 0x000fe20008100404 */
[----:B------:R-:W-:Y:S01]  /*4360*/  NOP ;  /* 0x0000000000007918 */ /* 0x000fe20000000000 */
[----:B-1----:R-:W1:Y:S01]  /*4370*/  LDS R0, [UR8+0x14] ;  /* 0x00001408ff007984 */ /* 0x002e620008000800 */
[----:B------:R-:W-:-:S04]  /*4380*/  ULOP3.LUT UR4, UR44, 0xffff, URZ, 0xc0, !UPT ;  /* 0x0000ffff2c047892 */ /* 0x000fc8000f8ec0ff */
[----:B------:R-:W-:-:S04]  /*4390*/  USHF.R.U32.HI UR4, URZ, 0x5, UR4 ;  /* 0x00000005ff047899 */ /* 0x000fc80008011604 */
[----:B------:R-:W-:Y:S02]  /*43a0*/  USHF.L.U32 UR5, UR5, UR4, URZ ;  /* 0x0000000405057299 */ /* 0x000fe400080006ff */
[----:B------:R-:W-:-:S04]  /*43b0*/  USHF.L.U32 UR4, UR6, UR4, URZ ;  /* 0x0000000406047299 */ /* 0x000fc800080006ff */
[----:B-1----:R-:W-:-:S04]  /*43c0*/  LOP3.LUT R0, R0, UR5, RZ, 0xc0, !PT ;  /* 0x0000000500007c12 */ /* 0x002fc8000f8ec0ff */
[----:B------:R-:W-:-:S13]  /*43d0*/  ISETP.NE.AND P0, PT, R0, UR5, PT ;  /* 0x0000000500007c0c */ /* 0x000fda000bf05270 */
[----:B------:R-:W-:Y:S05]  /*43e0*/  @P0 BRA `(.L_x_83) ;  /* 0x0000000000580947 */ /* 0x000fea0003800000 */
[----:B------:R-:W1:Y:S02]  /*43f0*/  LDS R0, [UR8+0x18] ;  /* 0x00001808ff007984 */ /* 0x000e640008000800 */
[----:B-1----:R-:W-:-:S04]  /*4400*/  LOP3.LUT R0, R0, UR4, RZ, 0xc0, !PT ;  /* 0x0000000400007c12 */ /* 0x002fc8000f8ec0ff */
[----:B------:R-:W-:-:S13]  /*4410*/  ISETP.NE.AND P0, PT, R0, UR4, PT ;  /* 0x0000000400007c0c */ /* 0x000fda000bf05270 */
[----:B------:R-:W-:Y:S05]  /*4420*/  @P0 BRA `(.L_x_84) ;  /* 0x00000000003c0947 */ /* 0x000fea0003800000 */
[----:B------:R-:W1:Y:S01]  /*4430*/  S2R R2, SR_LANEID ;  /* 0x0000000000027919 */ /* 0x000e620000000000 */
[----:B------:R-:W-:-:S06]  /*4440*/  ULOP3.LUT UR5, URZ, UR5, URZ, 0x33, !UPT ;  /* 0x00000005ff057292 */ /* 0x000fcc000f8e33ff */
[----:B------:R-:W-:-:S04]  /*4450*/  IMAD.U32 R0, RZ, RZ, UR5 ;  /* 0x00000005ff007e24 */ /* 0x000fc8000f8e00ff */
[----:B------:R2:W4:Y:S02]  /*4460*/  REDUX UR7, R0 ;  /* 0x00000000000773c4 */ /* 0x0005240000000000 */
[----:B------:R1:W-:Y:S01]  /*4470*/  UTCATOMSWS.AND URZ, UR5 ;  /* 0x0000000500ff79e3 */ /* 0x0003e20008000000 */
[----:B--2---:R-:W-:Y:S01]  /*4480*/  LOP3.LUT R0, RZ, UR4, RZ, 0x33, !PT ;  /* 0x00000004ff007c12 */ /* 0x004fe2000f8e33ff */
[----:B------:R-:W-:Y:S02]  /*4490*/  VOTEU.ANY UR4, UPT, PT ;  /* 0x0000000000047886 */ /* 0x000fe400038e0100 */
[----:B------:R-:W-:Y:S02]  /*44a0*/  UFLO.U32 UR4, UR4 ;  /* 0x00000004000472bd */ /* 0x000fe400080e0000 */
[----:B------:R-:W2:Y:S04]  /*44b0*/  REDUX UR6, R0 ;  /* 0x00000000000673c4 */ /* 0x000ea80000000000 */
[----:B-1----:R-:W-:-:S02]  /*44c0*/  ISETP.EQ.U32.AND P0, PT, R2, UR4, PT ;  /* 0x0000000402007c0c */ /* 0x002fc4000bf02070 */
[----:B----4-:R-:W-:-:S11]  /*44d0*/  MOV R2, UR7 ;  /* 0x0000000700027c02 */ /* 0x010fd60008000f00 */
[----:B------:R1:W-:Y:S01]  /*44e0*/  @P0 ATOMS.AND RZ, [UR8+0x14], R2 ;  /* 0x00001402ffff098c */ /* 0x0003e2000a800008 */
[----:B--2---:R-:W-:-:S05]  /*44f0*/  IMAD.U32 R0, RZ, RZ, UR6 ;  /* 0x00000006ff007e24 */ /* 0x004fca000f8e00ff */
[----:B------:R1:W-:Y:S01]  /*4500*/  @P0 ATOMS.AND RZ, [UR8+0x18], R0 ;  /* 0x00001800ffff098c */ /* 0x0003e2000a800008 */
[----:B------:R-:W-:Y:S05]  /*4510*/  BRA `(.L_x_85) ;  /* 0x0000000000147947 */ /* 0x000fea0003800000 */
.L_x_84:
[----:B------:R-:W-:Y:S02]  /*4520*/  MOV R2, 0x4540 ;  /* 0x0000454000027802 */ /* 0x000fe40000000f00 */
[----:B---3-5:R-:W-:Y:S05]  /*4530*/  CALL.REL.NOINC `($__internal_0_$__cuda_sm10x_tcgen05_guardrail_trap_col_being_dealloced_not_returned_by_alloc) ;  /* 0x0000008c00307944 */ /* 0x028fea0003c00000 */
[----:B------:R-:W-:Y:S05]  /*4540*/  BRA `(.L_x_85) ;  /* 0x0000000000087947 */ /* 0x000fea0003800000 */
.L_x_83:
[----:B------:R-:W-:Y:S02]  /*4550*/  MOV R2, 0x4570 ;  /* 0x0000457000027802 */ /* 0x000fe40000000f00 */
[----:B---3-5:R-:W-:Y:S05]  /*4560*/  CALL.REL.NOINC `($__internal_2_$__cuda_sm10x_tcgen05_guardrail_trap_unallocated_columns_being_dealloced) ;  /* 0x0000008c003c7944 */ /* 0x028fea0003c00000 */
.L_x_85:
[----:B------:R-:W-:Y:S01]  /*4570*/  NOP ;  /* 0x0000000000007918 */ /* 0x000fe20000000000 */
[----:B------:R-:W-:Y:S05]  /*4580*/  EXIT ;  /* 0x000000000000794d */ /* 0x000fea0003800000 */
.L_x_56:
[----:B------:R-:W-:-:S09]  /*4590*/  UISETP.NE.OR UP0, UPT, UR13, 0x3, !UP3 ;  /* 0x000000030d00788c */ /* 0x000fd2000df05670 */
[----:B------:R-:W-:Y:S05]  /*45a0*/  BRA.U UP0, `(.L_x_86) ;  /* 0x0000001900987547 */ /* 0x000fea000b800000 */
[----:B------:R-:W1:Y:S01]  /*45b0*/  S2UR UR10, SR_CgaCtaId ;  /* 0x00000000000a79c3 */ /* 0x000e620000008800 */
[----:B------:R-:W2:Y:S01]  /*45c0*/  LDCU UR46, c[0x0][0x370] ;  /* 0x00006e00ff2e77ac */ /* 0x000ea20008000800 */
[----:B------:R-:W-:Y:S01]  /*45d0*/  HFMA2 R14, -RZ, RZ, 0, 0 ;  /* 0x00000000ff0e7431 */ /* 0x000fe200000001ff */
[----:B------:R-:W-:Y:S01]  /*45e0*/  MOV R13, RZ ;  /* 0x000000ff000d7202 */ /* 0x000fe20000000f00 */
[----:B------:R-:W-:Y:S01]  /*45f0*/  HFMA2 R7, -RZ, RZ, 0, 0.0078125 ;  /* 0x00002000ff077431 */ /* 0x000fe200000001ff */
[----:B------:R-:W2:Y:S03]  /*4600*/  LDCU.128 UR56, c[0x0][0xb10] ;  /* 0x00016200ff3877ac */ /* 0x000ea60008000c00 */
[----:B------:R-:W3:Y:S01]  /*4610*/  LDC.64 R16, c[0x0][0x348] ;  /* 0x0000d200ff107b82 */ /* 0x000ee20000000a00 */
[----:B------:R-:W4:Y:S01]  /*4620*/  LDCU UR39, c[0x0][0x374] ;  /* 0x00006e80ff2777ac */ /* 0x000f220008000800 */
[----:B------:R-:W1:Y:S06]  /*4630*/  LDCU UR15, c[0x0][0xb0c] ;  /* 0x00016180ff0f77ac */ /* 0x000e6c0008000800 */
[----:B------:R-:W3:Y:S01]  /*4640*/  LDC.64 R2, c[0x0][0x888] ;  /* 0x00022200ff027b82 */ /* 0x000ee20000000a00 */
[----:B------:R-:W3:Y:S01]  /*4650*/  LDCU UR55, c[0x0][0xb20] ;  /* 0x00016400ff3777ac */ /* 0x000ee20008000800 */
[----:B------:R-:W3:Y:S06]  /*4660*/  LDCU UR4, c[0x0][0xb30] ;  /* 0x00016600ff0477ac */ /* 0x000eec0008000800 */
[----:B------:R-:W3:Y:S01]  /*4670*/  LDC.64 R4, c[0x0][0x890] ;  /* 0x00022400ff047b82 */ /* 0x000ee20000000a00 */
[----:B------:R-:W-:Y:S01]  /*4680*/  UMOV UR21, 0x400 ;  /* 0x0000040000157882 */ /* 0x000fe20000000000 */
[----:B--2---:R-:W-:-:S02]  /*4690*/  UIMAD.WIDE.U32 UR6, UR46, UR56, URZ ;  /* 0x000000382e0672a5 */ /* 0x004fc4000f8e00ff */
[----:B----4-:R-:W-:Y:S02]  /*46a0*/  UIMAD.WIDE.U32 UR8, UR39, UR59, URZ ;  /* 0x0000003b270872a5 */ /* 0x010fe4000f8e00ff */
[----:B-1----:R-:W-:Y:S02]  /*46b0*/  ULEA UR21, UR10, UR21, 0x18 ;  /* 0x000000150a157291 */ /* 0x002fe4000f8ec0ff */
[----:B------:R-:W-:Y:S02]  /*46c0*/  UPLOP3.LUT UP1, UPT, UPT, UPT, UPT, 0x40, 0x4 ;  /* 0x000000000004789c */ /* 0x000fe40003f2e870 */
[----:B------:R-:W-:Y:S02]  /*46d0*/  UIADD3 UR49, UPT, UPT, UR21, 0x50, URZ ;  /* 0x0000005015317890 */ /* 0x000fe4000fffe0ff */
[----:B------:R-:W-:Y:S02]  /*46e0*/  UIADD3 UR41, UPT, UPT, UR21, 0x58, URZ ;  /* 0x0000005815297890 */ /* 0x000fe4000fffe0ff */
[----:B------:R-:W-:-:S02]  /*46f0*/  UIADD3 UR33, UPT, UPT, UR21, 0x60, URZ ;  /* 0x0000006015217890 */ /* 0x000fc4000fffe0ff */
[----:B------:R-:W-:Y:S01]  /*4700*/  UIADD3 UR25, UPT, UPT, UR21, 0x68, URZ ;  /* 0x0000006815197890 */ /* 0x000fe2000fffe0ff */
[----:B------:R-:W-:Y:S01]  /*4710*/  UMOV UR6, UR7 ;  /* 0x0000000700067c82 */ /* 0x000fe20008000000 */
[----:B------:R-:W-:Y:S01]  /*4720*/  UMOV UR5, UR9 ;  /* 0x0000000900057c82 */ /* 0x000fe20008000000 */
[----:B------:R-:W-:Y:S02]  /*4730*/  UISETP.GE.AND UP0, UPT, UR45, 0x1, UPT ;  /* 0x000000012d00788c */ /* 0x000fe4000bf06270 */
[----:B------:R-:W-:Y:S01]  /*4740*/  UISETP.NE.AND UP4, UPT, UR45, 0x1, UPT ;  /* 0x000000012d00788c */ /* 0x000fe2000bf85270 */
[----:B------:R-:W1:Y:S01]  /*4750*/  LDCU.64 UR22, c[0x0][0xb28] ;  /* 0x00016500ff1677ac */ /* 0x000e620008000a00 */
[----:B------:R-:W-:Y:S02]  /*4760*/  UISETP.NE.AND UP6, UPT, UR15, 0x1, UPT ;  /* 0x000000010f00788c */ /* 0x000fe4000bfc5270 */
[----:B------:R-:W-:Y:S02]  /*4770*/  UISETP.NE.AND UP5, UPT, UR58, 0x1, UPT ;  /* 0x000000013a00788c */ /* 0x000fe4000bfa5270 */
[----:B------:R-:W-:-:S02]  /*4780*/  USHF.R.U32.HI UR53, URZ, UR57, UR6 ;  /* 0x00000039ff357299 */ /* 0x000fc40008011606 */
[----:B------:R-:W-:Y:S02]  /*4790*/  UPRMT UR37, UR10, 0x654, UR49 ;  /* 0x000006540a257896 */ /* 0x000fe40008000031 */
[----:B------:R-:W-:Y:S02]  /*47a0*/  UPRMT UR31, UR10, 0x654, UR41 ;  /* 0x000006540a1f7896 */ /* 0x000fe40008000029 */
[----:B------:R-:W-:Y:S02]  /*47b0*/  UPRMT UR30, UR10, 0x654, UR33 ;  /* 0x000006540a1e7896 */ /* 0x000fe40008000021 */
[----:B------:R-:W-:Y:S02]  /*47c0*/  UPRMT UR29, UR10, 0x654, UR25 ;  /* 0x000006540a1d7896 */ /* 0x000fe40008000019 */
[----:B---3--:R-:W-:Y:S02]  /*47d0*/  USHF.R.U32.HI UR47, URZ, UR55, UR5 ;  /* 0x00000037ff2f7299 */ /* 0x008fe40008011605 */
[----:B------:R-:W-:-:S11]  /*47e0*/  UISETP.NE.AND UP3, UPT, UR4, 0x1, UPT ;  /* 0x000000010400788c */ /* 0x000fd6000bf65270 */
.L_x_101:
[C---:B------:R-:W-:Y:S02]  /*47f0*/  LEA R12, R14.reuse, UR21, 0x3 ;  /* 0x000000150e0c7c11 */ /* 0x040fe4000f8e18ff */
[----:B------:R-:W-:Y:S02]  /*4800*/  SHF.L.U32 R0, R13, 0x1f, RZ ;  /* 0x0000001f0d007819 */ /* 0x000fe400000006ff */
[----:B------:R-:W-:Y:S02]  /*4810*/  LEA R8, R14, UR21, 0x4 ;  /* 0x000000150e087c11 */ /* 0x000fe4000f8e20ff */
[----:B------:R-:W2:Y:S02]  /*4820*/  SYNCS.PHASECHK.TRANS64.TRYWAIT P0, [R12+URZ+0xa0], R0 ;  /* 0x0000a0000c0075a7 */ /* 0x000ea400080011ff */
[----:B--23--:R-:W-:Y:S05]  /*4830*/  @!P0 BRA `(.L_x_87) ;  /* 0x0000008000708947 */ /* 0x00cfea0003800000 */
.L_x_218:
[----:B------:R-:W3:Y:S01]  /*4840*/  LDS.128 R8, [R8+0x130] ;  /* 0x0001300008087984 */ /* 0x000ee20000000c00 */
[----:B------:R-:W-:Y:S01]  /*4850*/  UISETP.GE.AND UP0, UPT, UR45, 0x1, UPT ;  /* 0x000000012d00788c */ /* 0x000fe2000bf06270 */
[----:B------:R-:W-:Y:S01]  /*4860*/  @!PT LDS RZ, [RZ] ;  /* 0x00000000fffff984 */ /* 0x000fe20000000800 */
[----:B------:R-:W-:Y:S01]  /*4870*/  @!PT LDS RZ, [RZ] ;  /* 0x00000000fffff984 */ /* 0x000fe20000000800 */
[----:B------:R-:W-:Y:S01]  /*4880*/  @!PT LDS RZ, [RZ] ;  /* 0x00000000fffff984 */ /* 0x000fe20000000800 */
[----:B------:R-:W-:Y:S01]  /*4890*/  @!PT LDS RZ, [RZ] ;  /* 0x00000000fffff984 */ /* 0x000fe20000000800 */
[----:B------:R4:W-:Y:S06]  /*48a0*/  MEMBAR.ALL.CTA ;  /* 0x0000000000007992 */ /* 0x0009ec0000008000 */
[----:B----4-:R-:W4:Y:S01]  /*48b0*/  FENCE.VIEW.ASYNC.S ;  /* 0x00000000000073c6 */ /* 0x010f220000000000 */
[----:B---3--:R-:W-:Y:S11]  /*48c0*/  LOP3.LUT P0, RZ, R10, 0x1, RZ, 0xc0, !PT ;  /* 0x000000010aff7812 */ /* 0x008ff6000780c0ff */
[----:B------:R-:W-:Y:S02]  /*48d0*/  @!UPT UIADD3 URZ, UPT, UPT, URZ, URZ, URZ ;  /* 0x000000fffffff290 */ /* 0x000fe4000fffe0ff */
[----:B----4-:R-:W-:Y:S01]  /*48e0*/  VOTEU.ANY UP2, P0 ;  /* 0x0000000000ff7886 */ /* 0x010fe20000040100 */
[----:B------:R-:W-:Y:S11]  /*48f0*/  PLOP3.LUT P0, PT, PT, PT, UP2, 0x80, 0x8 ;  /* 0x000000000008781c */ /* 0x000ff60003f0f028 */
[----:B------:R-:W-:Y:S02]  /*4900*/  @!UPT UIADD3 URZ, UPT, UPT, URZ, URZ, URZ ;  /* 0x000000fffffff290 */ /* 0x000fe4000fffe0ff */
[----:B--2---:R-:W-:Y:S02]  /*4910*/  @P0 SHF.R.U32.HI R0, RZ, 0x10, R9 ;  /* 0x00000010ff000819 */ /* 0x004fe40000011609 */
[----:B------:R-:W-:Y:S02]  /*4920*/  @P0 MOV R6, R8 ;  /* 0x0000000800060202 */ /* 0x000fe40000000f00 */
[----:B------:R-:W-:Y:S01]  /*4930*/  @P0 R2UR UR4, R0 ;  /* 0x00000000000402ca */ /* 0x000fe200000e0000 */
[----:B------:R-:W-:Y:S01]  /*4940*/  VIADD R0, R12, 0xb0 ;  /* 0x000000b00c007836 */ /* 0x000fe20000000000 */
[----:B------:R-:W-:Y:S02]  /*4950*/  @P0 LOP3.LUT R8, R9, 0xffff, RZ, 0xc0, !PT ;  /* 0x0000ffff09080812 */ /* 0x000fe400078ec0ff */
[----:B------:R-:W-:Y:S02]  /*4960*/  @P0 R2UR UR6, R6 ;  /* 0x00000000060602ca */ /* 0x000fe400000e0000 */
[----:B------:R-:W-:Y:S02]  /*4970*/  PRMT R0, RZ, 0x654, R0 ;  /* 0x00000654ff007816 */ /* 0x000fe40000000000 */
[----:B------:R-:W-:Y:S02]  /*4980*/  @P0 R2UR UR5, R8 ;  /* 0x00000000080502ca */ /* 0x000fe400000e0000 */
[----:B------:R2:W-:Y:S03]  /*4990*/  SYNCS.ARRIVE.TRANS64.RED.A1T0 RZ, [R0+URZ], RZ ;  /* 0x000000ff00ff79a7 */ /* 0x0005e600081004ff */
[----:B------:R-:W-:Y:S04]  /*49a0*/  @UP2 UMOV UR38, UR4 ;  /* 0x0000000400262c82 */ /* 0x000fe80008000000 */
[----:B------:R-:W-:Y:S04]  /*49b0*/  @UP2 UMOV UR14, UR6 ;  /* 0x00000006000e2c82 */ /* 0x000fe80008000000 */
[----:B------:R-:W-:Y:S01]  /*49c0*/  @UP2 UMOV UR13, UR5 ;  /* 0x00000005000d2c82 */ /* 0x000fe20008000000 */
[----:B------:R-:W-:Y:S05]  /*49d0*/  BRA.U !UP0, `(.L_x_88) ;  /* 0x0000000108a47547 */ /* 0x000fea000b800000 */
[----:B------:R-:W-:Y:S02]  /*49e0*/  UIMAD.WIDE.U32 UR16, UR13, UR59, URZ ;  /* 0x0000003b0d1072a5 */ /* 0x000fe4000f8e00ff */
[----:B------:R-:W-:Y:S02]  /*49f0*/  UIMAD.WIDE.U32 UR18, UR14, UR56, URZ ;  /* 0x000000380e1272a5 */ /* 0x000fe4000f8e00ff */
[----:B------:R-:W-:Y:S02]  /*4a00*/  USEL UR4, UR39, UR47, !UP5 ;  /* 0x0000002f27047287 */ /* 0x000fe4000e800000 */
[----:B------:R-:W-:Y:S02]  /*4a10*/  USEL UR7, UR46, UR53, !UP6 ;  /* 0x000000352e077287 */ /* 0x000fe4000f000000 */
[----:B-1----:R-:W-:Y:S02]  /*4a20*/  UIMAD.WIDE.U32 UR8, UR4, UR22, URZ ;  /* 0x00000016040872a5 */ /* 0x002fe4000f8e00ff */
[----:B------:R-:W-:Y:S01]  /*4a30*/  UIMAD.WIDE.U32 UR10, UR7, UR22, URZ ;  /* 0x00000016070a72a5 */ /* 0x000fe2000f8e00ff */
[----:B------:R-:W-:Y:S02]  /*4a40*/  UMOV UR5, UR17 ;  /* 0x0000001100057c82 */ /* 0x000fe40008000000 */
[----:B------:R-:W-:Y:S03]  /*4a50*/  USHF.R.U32.HI UR6, URZ, UR55, UR5 ;  /* 0x00000037ff067299 */ /* 0x000fe60008011605 */
[----:B------:R-:W-:Y:S01]  /*4a60*/  UMOV UR5, UR19 ;  /* 0x0000001300057c82 */ /* 0x000fe20008000000 */
[----:B------:R-:W-:Y:S02]  /*4a70*/  USEL UR6, UR13, UR6, !UP5 ;  /* 0x000000060d067287 */ /* 0x000fe4000e800000 */
[----:B------:R-:W-:Y:S03]  /*4a80*/  USHF.R.U32.HI UR12, URZ, UR57, UR5 ;  /* 0x00000039ff0c7299 */ /* 0x000fe60008011605 */
[----:B------:R-:W-:Y:S02]  /*4a90*/  UMOV UR5, UR9 ;  /* 0x0000000900057c82 */ /* 0x000fe40008000000 */
[----:B------:R-:W-:Y:S03]  /*4aa0*/  @UP4 USHF.R.U32.HI UR4, URZ, UR23, UR5 ;  /* 0x00000017ff044299 */ /* 0x000fe60008011605 */
[----:B------:R-:W-:Y:S01]  /*4ab0*/  UMOV UR5, UR11 ;  /* 0x0000000b00057c82 */ /* 0x000fe20008000000 */
[----:B------:R-:W-:Y:S02]  /*4ac0*/  UIMAD UR4, UR45, UR4, URZ ;  /* 0x000000042d0472a4 */ /* 0x000fe4000f8e02ff */
[----:B------:R-:W-:Y:S02]  /*4ad0*/  @UP4 USHF.R.U32.HI UR7, URZ, UR23, UR5 ;  /* 0x00000017ff074299 */ /* 0x000fe40008011605 */
[----:B------:R-:W-:Y:S02]  /*4ae0*/  UIMAD.WIDE.U32 UR10, UR6, UR22, URZ ;  /* 0x00000016060a72a5 */ /* 0x000fe4000f8e00ff */
[----:B------:R-:W-:Y:S02]  /*4af0*/  USEL UR5, UR14, UR12, !UP6 ;  /* 0x0000000c0e057287 */ /* 0x000fe4000f000000 */
[----:B------:R-:W-:Y:S02]  /*4b00*/  UIMAD UR8, UR45, UR7, URZ ;  /* 0x000000072d0872a4 */ /* 0x000fe4000f8e02ff */
[----:B------:R-:W-:Y:S03]  /*4b10*/  UISETP.GE.AND UP0, UPT, UR6, UR4, UPT ;  /* 0x000000040600728c */ /* 0x000fe6000bf06270 */
[----:B------:R-:W-:Y:S01]  /*4b20*/  UMOV UR4, UR11 ;  /* 0x0000000b00047c82 */ /* 0x000fe20008000000 */
[----:B------:R-:W-:Y:S02]  /*4b30*/  UISETP.GE.OR UP0, UPT, UR5, UR8, UP0 ;  /* 0x000000080500728c */ /* 0x000fe40008706670 */
[----:B------:R-:W-:Y:S02]  /*4b40*/  USHF.R.U32.HI UR4, URZ, UR23, UR4 ;  /* 0x00000017ff047299 */ /* 0x000fe40008011604 */
[----:B------:R-:W-:Y:S02]  /*4b50*/  UIMAD.WIDE.U32 UR8, UR5, UR22, URZ ;  /* 0x00000016050872a5 */ /* 0x000fe4000f8e00ff */
[----:B------:R-:W-:Y:S04]  /*4b60*/  USEL UR10, UR6, UR4, !UP4 ;  /* 0x00000004060a7287 */ /* 0x000fe8000e000000 */
[----:B------:R-:W-:Y:S01]  /*4b70*/  UIADD3 UR11, UPT, UPT, -UR10, URZ, URZ ;  /* 0x000000ff0a0b7290 */ /* 0x000fe2000fffe1ff */
[----:B------:R-:W-:Y:S02]  /*4b80*/  @!UP0 UMOV UR4, UR9 ;  /* 0x0000000900048c82 */ /* 0x000fe40008000000 */
[----:B------:R-:W-:Y:S02]  /*4b90*/  @!UP0 USHF.R.U32.HI UR4, URZ, UR23, UR4 ;  /* 0x00000017ff048299 */ /* 0x000fe40008011604 */
[----:B------:R-:W-:Y:S02]  /*4ba0*/  UIMAD UR8, UR45, UR11, UR6 ;  /* 0x0000000b2d0872a4 */ /* 0x000fe4000f8e0206 */
[----:B------:R-:W-:Y:S04]  /*4bb0*/  @!UP0 USEL UR4, UR5, UR4, !UP4 ;  /* 0x0000000405048287 */ /* 0x000fe8000e000000 */
[----:B------:R-:W-:Y:S02]  /*4bc0*/  @!UP0 UIMAD UR7, UR7, UR8, UR4 ;  /* 0x00000008070782a4 */ /* 0x000fe4000f8e0204 */
[----:B------:R-:W-:Y:S02]  /*4bd0*/  @!UP0 UIADD3 UR9, UPT, UPT, UR10, -UR4, URZ ;  /* 0x800000040a098290 */ /* 0x000fe4000fffe0ff */
[----:B------:R-:W-:Y:S02]  /*4be0*/  UIADD3 UR8, UPT, UPT, -UR6, URZ, URZ ;  /* 0x000000ff06087290 */ /* 0x000fe4000fffe1ff */
[----:B------:R-:W-:Y:S02]  /*4bf0*/  UIADD3 UR4, UPT, UPT, -UR5, URZ, URZ ;  /* 0x000000ff05047290 */ /* 0x000fe4000fffe1ff */
[----:B------:R-:W-:Y:S03]  /*4c00*/  @!UP0 UIMAD UR6, UR9, UR45, UR5 ;  /* 0x0000002d090682a4 */ /* 0x000fe6000f8e0205 */
[----:B------:R-:W-:Y:S01]  /*4c10*/  @!UP0 UMOV UR5, UR7 ;  /* 0x0000000700058c82 */ /* 0x000fe20008000000 */
[----:B------:R-:W-:Y:S02]  /*4c20*/  UIMAD UR7, UR15, UR4, UR14 ;  /* 0x000000040f0772a4 */ /* 0x000fe4000f8e020e */
[----:B------:R-:W-:Y:S02]  /*4c30*/  UIMAD UR4, UR58, UR8, UR13 ;  /* 0x000000083a0472a4 */ /* 0x000fe4000f8e020d */
[----:B------:R-:W-:Y:S02]  /*4c40*/  UIMAD UR14, UR5, UR15, UR7 ;  /* 0x0000000f050e72a4 */ /* 0x000fe4000f8e0207 */
[----:B------:R-:W-:Y:S11]  /*4c50*/  UIMAD UR13, UR6, UR58, UR4 ;  /* 0x0000003a060d72a4 */ /* 0x000ff6000f8e0204 */
[----:B------:R-:W-:Y:S01]  /*4c60*/  @!UPT UIADD3 URZ, UPT, UPT, URZ, URZ, URZ ;  /* 0x000000fffffff290 */ /* 0x000fe2000fffe0ff */
.L_x_88:
[----:B------:R-:W3:Y:S01]  /*4c70*/  @!UP3 LDCU.128 UR8, c[0x0][0xb10] ;  /* 0x00016200ff08b7ac */ /* 0x000ee20008000c00 */
[----:B------:R-:W-:Y:S01]  /*4c80*/  IMAD.MOV.U32 R10, RZ, RZ, 0x1 ;  /* 0x00000001ff0a7424 */ /* 0x000fe200078e00ff */
[C---:B------:R-:W-:Y:S02]  /*4c90*/  ISETP.NE.U32.AND P1, PT, R4.reuse, RZ, PT ;  /* 0x000000ff0400720c */ /* 0x040fe40003f25070 */
[----:B------:R-:W-:Y:S02]  /*4ca0*/  ISETP.NE.U32.AND P0, PT, R4, RZ, PT ;  /* 0x000000ff0400720c */ /* 0x000fe40003f05070 */
[C---:B------:R-:W-:Y:S01]  /*4cb0*/  ISETP.NE.AND.EX P1, PT, R5.reuse, RZ, PT, P1 ;  /* 0x000000ff0500720c */ /* 0x040fe20003f25310 */
[----:B------:R-:W4:Y:S01]  /*4cc0*/  @!UP3 LDCU UR5, c[0x0][0xb0c] ;  /* 0x00016180ff05b7ac */ /* 0x000f220008000800 */
[----:B------:R-:W-:Y:S02]  /*4cd0*/  ISETP.NE.AND.EX P0, PT, R5, RZ, PT, P0 ;  /* 0x000000ff0500720c */ /* 0x000fe40003f05300 */
[----:B------:R-:W-:Y:S01]  /*4ce0*/  SHF.L.U32 R10, R10, 0x1f, RZ ;  /* 0x0000001f0a0a7819 */ /* 0x000fe200000006ff */
[----:B------:R-:W-:Y:S02]  /*4cf0*/  USHF.L.U32 UR50, UR32, 0x8, URZ ;  /* 0x0000000820327899 */ /* 0x000fe400080006ff */
[----:B------:R-:W-:Y:S02]  /*4d00*/  USHF.L.U32 UR51, UR20, 0x6, URZ ;  /* 0x0000000614337899 */ /* 0x000fe400080006ff */
[----:B---3--:R-:W-:Y:S07]  /*4d10*/  UIMAD.WIDE.U32 UR6, UR14, UR8, URZ ;  /* 0x000000080e0672a5 */ /* 0x008fee000f8e00ff */
[----:B------:R-:W-:Y:S01]  /*4d20*/  @!UP3 UMOV UR4, UR7 ;  /* 0x000000070004bc82 */ /* 0x000fe20008000000 */
[----:B----4-:R-:W-:Y:S02]  /*4d30*/  @!UP3 UISETP.NE.AND UP0, UPT, UR5, 0x1, UPT ;  /* 0x000000010500b88c */ /* 0x010fe4000bf05270 */
[----:B------:R-:W-:Y:S02]  /*4d40*/  @!UP3 USHF.R.U32.HI UR4, URZ, UR9, UR4 ;  /* 0x00000009ff04b299 */ /* 0x000fe40008011604 */
[----:B------:R-:W-:Y:S02]  /*4d50*/  UIMAD.WIDE.U32 UR6, UR13, UR11, URZ ;  /* 0x0000000b0d0672a5 */ /* 0x000fe4000f8e00ff */
[----:B------:R-:W-:Y:S02]  /*4d60*/  @!UP3 USEL UR8, UR14, UR4, !UP0 ;  /* 0x000000040e08b287 */ /* 0x000fe4000c000000 */
[----:B------:R-:W-:Y:S03]  /*4d70*/  @!UP3 UISETP.NE.AND UP0, UPT, UR10, 0x1, UPT ;  /* 0x000000010a00b88c */ /* 0x000fe6000bf05270 */
[----:B------:R-:W-:Y:S02]  /*4d80*/  @!UP3 UMOV UR6, UR7 ;  /* 0x000000070006bc82 */ /* 0x000fe40008000000 */
[----:B------:R-:W3:Y:S02]  /*4d90*/  @!UP3 LDCU UR4, c[0x0][0xb20] ;  /* 0x00016400ff04b7ac */ /* 0x000ee40008000800 */
[----:B---3--:R-:W-:Y:S04]  /*4da0*/  @!UP3 USHF.R.U32.HI UR6, URZ, UR4, UR6 ;  /* 0x00000004ff06b299 */ /* 0x008fe80008011606 */
[----:B------:R-:W-:Y:S04]  /*4db0*/  @!UP3 USEL UR6, UR13, UR6, !UP0 ;  /* 0x000000060d06b287 */ /* 0x000fe8000c000000 */
[----:B------:R-:W-:Y:S02]  /*4dc0*/  @!UP3 UIADD3 UR4, UPT, UPT, -UR8, UR6, URZ ;  /* 0x000000060804b290 */ /* 0x000fe4000fffe1ff */
[----:B------:R-:W-:Y:S02]  /*4dd0*/  @!UP3 UIADD3 UR6, UPT, UPT, UR8, -UR6, URZ ;  /* 0x800000060806b290 */ /* 0x000fe4000fffe0ff */
[----:B------:R-:W-:Y:S02]  /*4de0*/  @!UP3 UIMAD UR14, UR4, UR5, UR14 ;  /* 0x00000005040eb2a4 */ /* 0x000fe4000f8e020e */
[----:B------:R-:W-:Y:S01]  /*4df0*/  @!UP3 UIMAD UR13, UR6, UR10, UR13 ;  /* 0x0000000a060db2a4 */ /* 0x000fe2000f8e020d */
[----:B------:R-:W-:Y:S11]  /*4e00*/  BRA.U UP1, `(.L_x_89) ;  /* 0x0000000101107547 */ /* 0x000ff6000b800000 */
[----:B------:R-:W-:Y:S04]  /*4e10*/  MOV R6, UR54 ;  /* 0x0000003600067c02 */ /* 0x000fe80008000f00 */
[----:B------:R-:W-:Y:S04]  /*4e20*/  SHF.L.U32 R6, R6, 0x1f, RZ ;  /* 0x0000001f06067819 */ /* 0x000fe800000006ff */
[----:B------:R-:W3:Y:S02]  /*4e30*/  SYNCS.PHASECHK.TRANS64.TRYWAIT P2, [UR21+0x98], R6 ;  /* 0x00009806ff0075a7 */ /* 0x000ee40008041115 */
[----:B---3--:R-:W-:Y:S05]  /*4e40*/  @!P2 BRA `(.L_x_90) ;  /* 0x0000007c0000a947 */ /* 0x008fea0003800000 */
.L_x_89:
[----:B------:R-:W-:Y:S05]  /*4e50*/  @!P1 BRA `(.L_x_91) ;  /* 0x0000000000309947 */ /* 0x000fea0003800000 */
[----:B------:R-:W-:Y:S01]  /*4e60*/  ISETP.NE.U32.AND P1, PT, R2, RZ, PT ;  /* 0x000000ff0200720c */ /* 0x000fe20003f25070 */
[----:B------:R-:W3:Y:S01]  /*4e70*/  LDCU.64 UR4, c[0x0][0x358] ;  /* 0x00006b00ff0477ac */ /* 0x000ee20008000a00 */
[----:B------:R-:W-:Y:S02]  /*4e80*/  IMAD.MOV.U32 R52, RZ, RZ, 0x1 ;  /* 0x00000001ff347424 */ /* 0x000fe400078e00ff */
[----:B------:R-:W-:Y:S11]  /*4e90*/  ISETP.NE.AND.EX P1, PT, R3, RZ, PT, P1 ;  /* 0x000000ff0300720c */ /* 0x000ff60003f25310 */
[----:B------:R-:W-:Y:S02]  /*4ea0*/  @!UPT UIADD3 URZ, UPT, UPT, URZ, URZ, URZ ;  /* 0x000000fffffff290 */ /* 0x000fe4000fffe0ff */
[----:B------:R-:W4:Y:S01]  /*4eb0*/  @P1 LDC.64 R8, c[0x0][0x888] ;  /* 0x00022200ff081b82 */ /* 0x000f220000000a00 */
[----:B--2---:R-:W-:Y:S04]  /*4ec0*/  @P1 IMAD R0, R4, UR36, RZ ;  /* 0x0000002404001c24 */ /* 0x004fe8000f8e02ff */
[----:B----4-:R-:W-:Y:S04]  /*4ed0*/  @P1 IMAD.WIDE R8, R0, 0x4, R8 ;  /* 0x0000000400081825 */ /* 0x010fe800078e0208 */
[----:B------:R-:W-:Y:S01]  /*4ee0*/  HFMA2 R0, -RZ, RZ, 0, 5.9604644775390625e-08 ;  /* 0x00000001ff007431 */ /* 0x000fe200000001ff */
[----:B---3-5:R3:W5:Y:S04]  /*4ef0*/  @P1 LDG.E R27, desc[UR4][R8.64] ;  /* 0x00000004081b1981 */ /* 0x028768000c1e1900 */
[----:B------:R-:W-:Y:S01]  /*4f00*/  @!P1 PRMT R52, R0, 0x7610, R52 ;  /* 0x0000761000349816 */ /* 0x000fe20000000034 */
[----:B---3--:R-:W4:Y:S06]  /*4f10*/  @!P1 LDC R27, c[0x0][0x880] ;  /* 0x00022000ff1b9b82 */ /* 0x008f2c0000000800 */
.L_x_91:
[----:B----45:R-:W-:Y:S01]  /*4f20*/  @!P0 FSETP.EQ.AND P1, PT, R27, RZ, PT ;  /* 0x000000ff1b00820b */ /* 0x030fe20003f22000 */
[----:B------:R-:W-:Y:S01]  /*4f30*/  @!UPT UIADD3 URZ, UPT, UPT, URZ, URZ, URZ ;  /* 0x000000fffffff290 */ /* 0x000fe2000fffe0ff */
[----:B------:R-:W-:Y:S11]  /*4f40*/  @!P0 BRA `(.L_x_92) ;  /* 0x0000000000188947 */ /* 0x000ff60003800000 */
[----:B------:R-:W-:Y:S02]  /*4f50*/  LOP3.LUT P0, RZ, R52, 0xff, RZ, 0xc0, !PT ;  /* 0x000000ff34ff7812 */ /* 0x000fe4000780c0ff */
[----:B------:R-:W-:Y:S04]  /*4f60*/  ISETP.NE.U32.AND P1, PT, R2, RZ, PT ;  /* 0x000000ff0200720c */ /* 0x000fe80003f25070 */
[----:B------:R-:W-:Y:S04]  /*4f70*/  ISETP.NE.AND.EX P1, PT, R3, RZ, PT, P1 ;  /* 0x000000ff0300720c */ /* 0x000fe80003f25310 */
[----:B------:R-:W-:Y:S03]  /*4f80*/  PLOP3.LUT P1, PT, P1, PT, PT, 0x8, 0x80 ;  /* 0x000000000080781c */ /* 0x000fe60000f2e170 */
[----:B------:R-:W-:Y:S11]  /*4f90*/  @P0 FSETP.EQ.AND P1, PT, R27, RZ, PT ;  /* 0x000000ff1b00020b */ /* 0x000ff60003f22000 */
[----:B------:R-:W-:Y:S02]  /*4fa0*/  @!UPT UIADD3 URZ, UPT, UPT, URZ, URZ, URZ ;  /* 0x000000fffffff290 */ /* 0x000fe4000fffe0ff */
.L_x_92:
[----:B------:R-:W3:Y:S01]  /*4fb0*/  SYNCS.PHASECHK.TRANS64.TRYWAIT P2, [UR21+0x70], R10 ;  /* 0x0000700aff0075a7 */ /* 0x000ee20008041115 */
[----:B------:R-:W-:Y:S04]  /*4fc0*/  ELECT P0, URZ, PT ;  /* 0x0000000000ff782f */ /* 0x000fe80003800000 */
[----:B------:R-:W-:Y:S11]  /*4fd0*/  PLOP3.LUT P1, PT, P1, P0, PT, 0xf2, 0x2f ;  /* 0x00000000002f781c */ /* 0x000ff60000f21e72 */
[----:B------:R-:W-:Y:S02]  /*4fe0*/  @!UPT UIADD3 URZ, UPT, UPT, URZ, URZ, URZ ;  /* 0x000000fffffff290 */ /* 0x000fe4000fffe0ff */
[----:B------:R-:W-:Y:S05]  /*4ff0*/  @!P1 IADD3 R8, P0, PT, R16, 0x580, RZ ;  /* 0x0000058010089810 */ /* 0x000fea0007f1e0ff */
[----:B--2---:R-:W-:Y:S01]  /*5000*/  @!P1 IMAD.X R6, RZ, RZ, R17, P0 ;  /* 0x000000ffff069224 */ /* 0x004fe200000e0611 */
[----:B---3--:R-:W-:Y:S07]  /*5010*/  @!P2 BRA `(.L_x_93) ;  /* 0x0000007800a4a947 */ /* 0x008fee0003800000 */
.L_x_221:
[----:B------:R-:W-:Y:S01]  /*5020*/  @!P1 R2UR UR5, R8 ;  /* 0x00000000080592ca */ /* 0x000fe200000e0000 */
[----:B------:R-:W-:Y:S01]  /*5030*/  VOTEU.ALL UP0, P1 ;  /* 0x0000000000ff7886 */ /* 0x000fe20000800000 */
[----:B------:R-:W-:Y:S01]  /*5040*/  @!P1 R2UR UR4, R6 ;  /* 0x00000000060492ca */ /* 0x000fe200000e0000 */
[----:B------:R-:W-:Y:S01]  /*5050*/  UMOV UR6, 0x0 ;  /* 0x0000000000067882 */ /* 0x000fe20000000000 */
[----:B------:R-:W-:Y:S01]  /*5060*/  UMOV UR7, 0x10000000 ;  /* 0x1000000000077882 */ /* 0x000fe20000000000 */
[----:B------:R-:W-:Y:S01]  /*5070*/  UMOV UR52, UR36 ;  /* 0x0000002400347c82 */ /* 0x000fe20008000000 */
[----:B------:R-:W-:Y:S01]  /*5080*/  @!UP0 UIADD3 UR48, UPT, UPT, UR21, 0x200, URZ ;  /* 0x0000020015308890 */ /* 0x000fe2000fffe0ff */
[----:B--2---:R-:W-:Y:S01]  /*5090*/  @!P1 IMAD.MOV.U32 R0, RZ, RZ, 0x2000 ;  /* 0x00002000ff009424 */ /* 0x004fe200078e00ff */
[----:B------:R-:W-:Y:S02]  /*50a0*/  @!UP0 UIADD3 UR10, UPT, UPT, UR50, 0x80, URZ ;  /* 0x00000080320a8890 */ /* 0x000fe4000fffe0ff */
[----:B------:R-:W-:Y:S01]  /*50b0*/  @!UP0 UIADD3 UR8, UPT, UPT, UR21, 0x1200, URZ ;  /* 0x0000120015088890 */ /* 0x000fe2000fffe0ff */
[----:B------:R-:W-:Y:S02]  /*50c0*/  VOTEU.ALL UP0, P1 ;  /* 0x0000000000ff7886 */ /* 0x000fe40000800000 */
[----:B------:R-:W-:Y:S01]  /*50d0*/  IMAD.U32 R8, RZ, RZ, UR5 ;  /* 0x00000005ff087e24 */ /* 0x000fe2000f8e00ff */
[----:B------:R-:W-:Y:S01]  /*50e0*/  UMOV UR9, UR49 ;  /* 0x0000003100097c82 */ /* 0x000fe20008000000 */
[----:B------:R-:W-:Y:S01]  /*50f0*/  IMAD.U32 R9, RZ, RZ, UR4 ;  /* 0x00000004ff097e24 */ /* 0x000fe2000f8e00ff */
[----:B------:R-:W-:Y:S01]  /*5100*/  UMOV UR11, UR51 ;  /* 0x00000033000b7c82 */ /* 0x000fe20008000000 */
[----:B------:R-:W-:Y:S01]  /*5110*/  UMOV UR12, UR36 ;  /* 0x00000024000c7c82 */ /* 0x000fe20008000000 */
[----:B------:R-:W-:Y:S02]  /*5120*/  @!P1 R2UR UR4, R8 ;  /* 0x00000000080492ca */ /* 0x000fe400000e0000 */
[----:B------:R-:W-:Y:S02]  /*5130*/  @!P1 R2UR UR5, R9 ;  /* 0x00000000090592ca */ /* 0x000fe400000e0000 */
[----:B------:R-:W-:Y:S05]  /*5140*/  @!P1 IADD3 R8, P0, PT, R16, 0x580, RZ ;  /* 0x0000058010089810 */ /* 0x000fea0007f1e0ff */
[----:B------:R-:W-:Y:S06]  /*5150*/  @!P1 IMAD.X R6, RZ, RZ, R17, P0 ;  /* 0x000000ffff069224 */ /* 0x000fec00000e0611 */
[----:B------:R2:W-:Y:S01]  /*5160*/  @!UP0 UTMALDG.3D [UR48], [UR4], desc[UR6] ;  /* 0x00000630040085b4 */ /* 0x0005e20008011000 */
[----:B------:R-:W-:Y:S05]  /*5170*/  VOTEU.ALL UP0, P1 ;  /* 0x0000000000ff7886 */ /* 0x000fea0000800000 */
[----:B------:R2:W-:Y:S01]  /*5180*/  @!UP0 UTMALDG.3D [UR8], [UR4], desc[UR6] ;  /* 0x00000608040085b4 */ /* 0x0005e20008011000 */
[----:B------:R2:W-:Y:S01]  /*5190*/  @!P1 SYNCS.ARRIVE.TRANS64.RED.A0TR RZ, [UR21+0x50], R0 ;  /* 0x00005000ffff99a7 */ /* 0x0005e20008300415 */
[----:B------:R-:W-:Y:S01]  /*51a0*/  SYNCS.ARRIVE.TRANS64.RED.A1T0 RZ, [UR37], RZ ;  /* 0x000000ffffff79a7 */ /* 0x000fe20008100425 */
[----:B------:R-:W3:Y:S02]  /*51b0*/  SYNCS.PHASECHK.TRANS64.TRYWAIT P2, [UR21+0x78], R10 ;  /* 0x0000780aff0075a7 */ /* 0x000ee40008041115 */
[----:B--23--:R-:W-:Y:S05]  /*51c0*/  @!P2 BRA `(.L_x_94) ;  /* 0x000000780050a947 */ /* 0x00cfea0003800000 */
.L_x_223:
        /* <DEDUP_REMOVED lines=9> */
[----:B------:R-:W-:Y:S02]  /*5260*/  @!UP0 UIADD3 UR10, UPT, UPT, UR50, 0x90, URZ ;  /* 0x00000090320a8890 */ /* 0x000fe4000fffe0ff */
[----:B------:R-:W-:Y:S01]  /*5270*/  @!UP0 UIADD3 UR8, UPT, UPT, UR21, 0x3200, URZ ;  /* 0x0000320015088890 */ /* 0x000fe2000fffe0ff */
[----:B------:R-:W-:Y:S01]  /*5280*/  IMAD.U32 R8, RZ, RZ, UR5 ;  /* 0x00000005ff087e24 */ /* 0x000fe2000f8e00ff */
[----:B------:R-:W-:Y:S01]  /*5290*/  VOTEU.ALL UP0, P1 ;  /* 0x0000000000ff7886 */ /* 0x000fe20000800000 */
[----:B------:R-:W-:Y:S01]  /*52a0*/  IMAD.U32 R9, RZ, RZ, UR4 ;  /* 0x00000004ff097e24 */ /* 0x000fe2000f8e00ff */
[----:B------:R-:W-:Y:S01]  /*52b0*/  UMOV UR44, UR36 ;  /* 0x00000024002c7c82 */ /* 0x000fe20008000000 */
[----:B------:R-:W-:Y:S01]  /*52c0*/  UMOV UR9, UR41 ;  /* 0x0000002900097c82 */ /* 0x000fe20008000000 */
[----:B------:R-:W-:Y:S01]  /*52d0*/  @!P1 R2UR UR4, R8 ;  /* 0x00000000080492ca */ /* 0x000fe200000e0000 */
[----:B------:R-:W-:Y:S01]  /*52e0*/  UMOV UR11, UR51 ;  /* 0x00000033000b7c82 */ /* 0x000fe20008000000 */
[----:B------:R-:W-:Y:S01]  /*52f0*/  @!P1 R2UR UR5, R9 ;  /* 0x00000000090592ca */ /* 0x000fe200000e0000 */
[----:B------:R-:W-:Y:S01]  /*5300*/  UMOV UR12, UR36 ;  /* 0x00000024000c7c82 */ /* 0x000fe20008000000 */
        /* <DEDUP_REMOVED lines=9> */
.L_x_225:
        /* <DEDUP_REMOVED lines=28> */
.L_x_227:
        /* <DEDUP_REMOVED lines=20> */
[----:B------:R-:W-:Y:S02]  /*56a0*/  SHF.L.U32 R9, RZ, 0x1f, RZ ;  /* 0x0000001fff097819 */ /* 0x000fe400000006ff */
[----:B------:R-:W-:Y:S05]  /*56b0*/  @!P1 IADD3 R8, P0, PT, R16, 0x580, RZ ;  /* 0x0000058010089810 */ /* 0x000fea0007f1e0ff */
[----:B------:R-:W-:Y:S04]  /*56c0*/  @!P1 IMAD.X R6, RZ, RZ, R17, P0 ;  /* 0x000000ffff069224 */ /* 0x000fe800000e0611 */
[----:B------:R2:W-:Y:S01]  /*56d0*/  @!UP0 UTMALDG.3D [UR24], [UR4], desc[UR6] ;  /* 0x00000618040085b4 */ /* 0x0005e20008011000 */
[----:B------:R-:W-:Y:S05]  /*56e0*/  VOTEU.ALL UP0, P1 ;  /* 0x0000000000ff7886 */ /* 0x000fea0000800000 */
[----:B------:R2:W-:Y:S01]  /*56f0*/  @!UP0 UTMALDG.3D [UR8], [UR4], desc[UR6] ;  /* 0x00000608040085b4 */ /* 0x0005e20008011000 */
[----:B------:R2:W-:Y:S01]  /*5700*/  @!P1 SYNCS.ARRIVE.TRANS64.RED.A0TR RZ, [UR21+0x68], R0 ;  /* 0x00006800ffff99a7 */ /* 0x0005e20008300415 */
[----:B------:R-:W-:Y:S01]  /*5710*/  SYNCS.ARRIVE.TRANS64.RED.A1T0 RZ, [UR29], RZ ;  /* 0x000000ffffff79a7 */ /* 0x000fe2000810041d */
[----:B------:R-:W3:Y:S02]  /*5720*/  SYNCS.PHASECHK.TRANS64.TRYWAIT P2, [UR21+0x70], R9 ;  /* 0x00007009ff0075a7 */ /* 0x000ee40008041115 */
[----:B--23--:R-:W-:Y:S05]  /*5730*/  @!P2 BRA `(.L_x_97) ;  /* 0x00000074003ca947 */ /* 0x00cfea0003800000 */
.L_x_229:
        /* <DEDUP_REMOVED lines=8> */
[----:B------:R-:W-:Y:S01]  /*57c0*/  @!UP0 UIADD3 UR16, UPT, UPT, UR21, 0x200, URZ ;  /* 0x0000020015108890 */ /* 0x000fe2000fffe0ff */
[----:B------:R-:W-:Y:S01]  /*57d0*/  @!P1 IADD3 R8, P0, PT, R16, 0x580, RZ ;  /* 0x0000058010089810 */ /* 0x000fe20007f1e0ff */
        /* <DEDUP_REMOVED lines=11> */
[----:B------:R-:W-:Y:S01]  /*5890*/  UMOV UR12, UR36 ;  /* 0x00000024000c7c82 */ /* 0x000fe20008000000 */
[----:B------:R-:W-:Y:S10]  /*58a0*/  @!P1 IMAD.X R6, RZ, RZ, R17, P0 ;  /* 0x000000ffff069224 */ /* 0x000ff400000e0611 */
[----:B------:R2:W-:Y:S01]  /*58b0*/  @!UP0 UTMALDG.3D [UR16], [UR4], desc[UR6] ;  /* 0x00000610040085b4 */ /* 0x0005e20008011000 */
[----:B------:R-:W-:Y:S05]  /*58c0*/  VOTEU.ALL UP0, P1 ;  /* 0x0000000000ff7886 */ /* 0x000fea0000800000 */
[----:B------:R2:W-:Y:S01]  /*58d0*/  @!UP0 UTMALDG.3D [UR8], [UR4], desc[UR6] ;  /* 0x00000608040085b4 */ /* 0x0005e20008011000 */
[----:B------:R2:W-:Y:S01]  /*58e0*/  @!P1 SYNCS.ARRIVE.TRANS64.RED.A0TR RZ, [UR21+0x50], R0 ;  /* 0x00005000ffff99a7 */ /* 0x0005e20008300415 */
[----:B------:R-:W-:Y:S01]  /*58f0*/  SYNCS.ARRIVE.TRANS64.RED.A1T0 RZ, [UR37], RZ ;  /* 0x000000ffffff79a7 */ /* 0x000fe20008100425 */
[----:B------:R-:W3:Y:S02]  /*5900*/  SYNCS.PHASECHK.TRANS64.TRYWAIT P2, [UR21+0x78], R9 ;  /* 0x00007809ff0075a7 */ /* 0x000ee40008041115 */
[----:B--23--:R-:W-:Y:S05]  /*5910*/  @!P2 BRA `(.L_x_98) ;  /* 0x0000007000dca947 */ /* 0x00cfea0003800000 */
.L_x_231:
        /* <DEDUP_REMOVED lines=30> */
.L_x_233:
        /* <DEDUP_REMOVED lines=9> */
[----:B------:R-:W-:Y:S01]  /*5b90*/  VIADD R14, R14, 0x1 ;  /* 0x000000010e0e7836 */ /* 0x000fe20000000000 */
        /* <DEDUP_REMOVED lines=11> */
[----:B------:R-:W-:Y:S11]  /*5c50*/  UMOV UR12, UR36 ;  /* 0x00000024000c7c82 */ /* 0x000ff60008000000 */
[----:B------:R2:W-:Y:S01]  /*5c60*/  @!UP0 UTMALDG.3D [UR16], [UR4], desc[UR6] ;  /* 0x00000610040085b4 */ /* 0x0005e20008011000 */
[----:B------:R-:W-:Y:S05]  /*5c70*/  VOTEU.ALL UP0, P1 ;  /* 0x0000000000ff7886 */ /* 0x000fea0000800000 */
[----:B------:R2:W-:Y:S01]  /*5c80*/  @!UP0 UTMALDG.3D [UR8], [UR4], desc[UR6] ;  /* 0x00000608040085b4 */ /* 0x0005e20008011000 */
[----:B------:R2:W-:Y:S01]  /*5c90*/  @!P1 SYNCS.ARRIVE.TRANS64.RED.A0TR RZ, [UR21+0x60], R0 ;  /* 0x00006000ffff99a7 */ /* 0x0005e20008300415 */
[----:B------:R-:W-:Y:S01]  /*5ca0*/  SYNCS.ARRIVE.TRANS64.RED.A1T0 RZ, [UR30], RZ ;  /* 0x000000ffffff79a7 */ /* 0x000fe2000810041e */
[----:B------:R-:W3:Y:S02]  /*5cb0*/  SYNCS.PHASECHK.TRANS64.TRYWAIT P0, [UR21+0x88], R9 ;  /* 0x00008809ff0075a7 */ /* 0x000ee40008001115 */
[----:B--23--:R-:W-:Y:S05]  /*5cc0*/  @!P0 BRA `(.L_x_100) ;  /* 0x0000007000208947 */ /* 0x00cfea0003800000 */
.L_x_235:
[----:B------:R-:W-:Y:S01]  /*5cd0*/  UPLOP3.LUT UP1, UPT, UPT, UPT, UPT, 0x80, 0x8 ;  /* 0x000000000008789c */ /* 0x000fe20003f2f070 */
[----:B------:R-:W-:Y:S01]  /*5ce0*/  @!P1 IADD3 R6, P0, PT, R16, 0x580, RZ ;  /* 0x0000058010069810 */ /* 0x000fe20007f1e0ff */
[----:B------:R-:W-:Y:S01]  /*5cf0*/  UMOV UR6, 0x0 ;  /* 0x0000000000067882 */ /* 0x000fe20000000000 */
[----:B------:R-:W-:Y:S01]  /*5d00*/  VOTEU.ALL UP0, P1 ;  /* 0x0000000000ff7886 */ /* 0x000fe20000800000 */
[----:B------:R-:W-:Y:S01]  /*5d10*/  UMOV UR7, 0x10000000 ;  /* 0x1000000000077882 */ /* 0x000fe20000000000 */
[----:B------:R-:W-:Y:S01]  /*5d20*/  @!P1 R2UR UR5, R6 ;  /* 0x00000000060592ca */ /* 0x000fe200000e0000 */
[----:B--2---:R-:W-:Y:S01]  /*5d30*/  @!P1 IMAD.X R0, RZ, RZ, R17, P0 ;  /* 0x000000ffff009224 */ /* 0x004fe200000e0611 */
[----:B------:R-:W-:Y:S01]  /*5d40*/  UMOV UR17, UR25 ;  /* 0x0000001900117c82 */ /* 0x000fe20008000000 */
[----:B------:R-:W-:Y:S01]  /*5d50*/  @!UP0 UIADD3 UR18, UPT, UPT, UR50, 0x70, URZ ;  /* 0x0000007032128890 */ /* 0x000fe2000fffe0ff */
[----:B------:R-:W-:Y:S01]  /*5d60*/  R2UR UR26, R54 ;  /* 0x00000000361a72ca */ /* 0x000fe200000e0000 */
[----:B------:R-:W-:Y:S01]  /*5d70*/  @!UP0 UIADD3 UR16, UPT, UPT, UR21, 0x6200, URZ ;  /* 0x0000620015108890 */ /* 0x000fe2000fffe0ff */
[----:B------:R-:W-:Y:S01]  /*5d80*/  @!P1 R2UR UR4, R0 ;  /* 0x00000000000492ca */ /* 0x000fe200000e0000 */
[----:B------:R-:W-:Y:S01]  /*5d90*/  @!UP0 UIADD3 UR10, UPT, UPT, UR50, 0xf0, URZ ;  /* 0x000000f0320a8890 */ /* 0x000fe2000fffe0ff */
[----:B------:R-:W-:Y:S01]  /*5da0*/  R2UR UR24, R55 ;  /* 0x00000000371872ca */ /* 0x000fe200000e0000 */
[----:B------:R-:W-:Y:S01]  /*5db0*/  @!UP0 UIADD3 UR8, UPT, UPT, UR21, 0x7200, URZ ;  /* 0x0000720015088890 */ /* 0x000fe2000fffe0ff */
[----:B------:R-:W-:Y:S01]  /*5dc0*/  ISETP.NE.AND P0, PT, R14, 0x2, PT ;  /* 0x000000020e00780c */ /* 0x000fe20003f05270 */
[----:B------:R-:W-:Y:S01]  /*5dd0*/  VOTEU.ALL UP0, P1 ;  /* 0x0000000000ff7886 */ /* 0x000fe20000800000 */
[----:B------:R-:W-:Y:S01]  /*5de0*/  UMOV UR19, UR51 ;  /* 0x0000003300137c82 */ /* 0x000fe20008000000 */
[----:B------:R-:W-:Y:S01]  /*5df0*/  IMAD.U32 R8, RZ, RZ, UR5 ;  /* 0x00000005ff087e24 */ /* 0x000fe2000f8e00ff */
[----:B------:R-:W-:Y:S01]  /*5e00*/  UMOV UR20, UR36 ;  /* 0x0000002400147c82 */ /* 0x000fe20008000000 */
[----:B------:R-:W-:Y:S01]  /*5e10*/  UMOV UR9, UR25 ;  /* 0x0000001900097c82 */ /* 0x000fe20008000000 */
[----:B------:R-:W-:Y:S01]  /*5e20*/  UMOV UR11, UR51 ;  /* 0x00000033000b7c82 */ /* 0x000fe20008000000 */
[----:B------:R-:W-:Y:S01]  /*5e30*/  UMOV UR12, UR36 ;  /* 0x00000024000c7c82 */ /* 0x000fe20008000000 */
[----:B------:R-:W-:Y:S01]  /*5e40*/  SEL R0, RZ, 0x1, P0 ;  /* 0x00000001ff007807 */ /* 0x000fe20000000000 */
[----:B------:R-:W-:Y:S01]  /*5e50*/  IMAD.U32 R9, RZ, RZ, UR4 ;  /* 0x00000004ff097e24 */ /* 0x000fe2000f8e00ff */
[----:B------:R-:W-:Y:S01]  /*5e60*/  @!P1 R2UR UR4, R8 ;  /* 0x00000000080492ca */ /* 0x000fe200000e0000 */
[----:B------:R-:W-:Y:S01]  /*5e70*/  UIADD3 UR32, UPT, UPT, UR13, UR26, URZ ;  /* 0x0000001a0d207290 */ /* 0x000fe2000fffe0ff */
[----:B------:R-:W-:Y:S01]  /*5e80*/  LOP3.LUT R13, R13, R0, RZ, 0x3c, !PT ;  /* 0x000000000d0d7212 */ /* 0x000fe200078e3cff */
[----:B------:R-:W-:Y:S01]  /*5e90*/  UMOV UR36, UR38 ;  /* 0x0000002600247c82 */ /* 0x000fe20008000000 */
[----:B------:R-:W-:Y:S02]  /*5ea0*/  @!P1 R2UR UR5, R9 ;  /* 0x00000000090592ca */ /* 0x000fe400000e0000 */
[----:B------:R-:W-:Y:S11]  /*5eb0*/  SEL R14, R14, RZ, P0 ;  /* 0x000000ff0e0e7207 */ /* 0x000ff60000000000 */
[----:B------:R2:W-:Y:S01]  /*5ec0*/  @!UP0 UTMALDG.3D [UR16], [UR4], desc[UR6] ;  /* 0x00000610040085b4 */ /* 0x0005e20008011000 */
[----:B------:R-:W-:Y:S05]  /*5ed0*/  VOTEU.ALL UP0, P1 ;  /* 0x0000000000ff7886 */ /* 0x000fea0000800000 */
[----:B------:R3:W-:Y:S01]  /*5ee0*/  @!UP0 UTMALDG.3D [UR8], [UR4], desc[UR6] ;  /* 0x00000608040085b4 */ /* 0x0007e20008011000 */
[----:B------:R3:W-:Y:S01]  /*5ef0*/  @!P1 SYNCS.ARRIVE.TRANS64.RED.A0TR RZ, [UR21+0x68], R7 ;  /* 0x00006807ffff99a7 */ /* 0x0007e20008300415 */
[----:B------:R-:W-:Y:S01]  /*5f00*/  SYNCS.ARRIVE.TRANS64.RED.A1T0 RZ, [UR29], RZ ;  /* 0x000000ffffff79a7 */ /* 0x000fe2000810041d */
[----:B--2---:R-:W-:Y:S01]  /*5f10*/  UIADD3 UR20, UPT, UPT, UR14, UR24, URZ ;  /* 0x000000180e147290 */ /* 0x004fe2000fffe0ff */
[----:B------:R-:W-:Y:S11]  /*5f20*/  BRA.U UP2, `(.L_x_101) ;  /* 0xffffffe902307547 */ /* 0x000ff6000b83ffff */
[----:B------:R-:W2:Y:S02]  /*5f30*/  SYNCS.PHASECHK.TRANS64.TRYWAIT P0, [UR21+0x70], R10 ;  /* 0x0000700aff0075a7 */ /* 0x000ea40008001115 */
[----:B--2---:R-:W-:Y:S05]  /*5f40*/  @!P0 BRA `(.L_x_102) ;  /* 0x0000006c00988947 */ /* 0x004fea0003800000 */
.L_x_237:
[----:B------:R-:W4:Y:S02]  /*5f50*/  SYNCS.PHASECHK.TRANS64.TRYWAIT P0, [UR21+0x78], R10 ;  /* 0x0000780aff0075a7 */ /* 0x000f240008001115 */
[----:B----4-:R-:W-:Y:S05]  /*5f60*/  @!P0 BRA `(.L_x_103) ;  /* 0x0000006c00a88947 */ /* 0x010fea0003800000 */
.L_x_239:
[----:B------:R-:W4:Y:S01]  /*5f70*/  SYNCS.PHASECHK.TRANS64.TRYWAIT P0, [UR21+0x80], R10 ;  /* 0x0000800aff0075a7 */ /* 0x000f220008001115 */
[----:B--2---:R-:W-:Y:S01]  /*5f80*/  HFMA2 R0, -RZ, RZ, 0, 5.9604644775390625e-08 ;  /* 0x00000001ff007431 */ /* 0x004fe200000001ff */
[----:B----4-:R-:W-:Y:S06]  /*5f90*/  @!P0 BRA `(.L_x_104) ;  /* 0x0000006c00b48947 */ /* 0x010fec0003800000 */
.L_x_241:
[----:B--2---:R-:W-:Y:S02]  /*5fa0*/  MOV R2, UR21 ;  /* 0x0000001500027c02 */ /* 0x004fe40008000f00 */
[----:B------:R-:W-:-:S07]  /*5fb0*/  SHF.L.U32 R0, R0, 0x1f, RZ ;  /* 0x0000001f00007819 */ /* 0x000fce00000006ff */
.L_x_105:
[----:B--2---:R2:W4:Y:S02]  /*5fc0*/  SYNCS.PHASECHK.TRANS64.TRYWAIT P0, [R2+URZ+0x88], R0 ;  /* 0x00008800020075a7 */ /* 0x00452400080011ff */
[----:B----4-:R-:W-:Y:S05]  /*5fd0*/  @!P0 NANOSLEEP.SYNCS 0x989680 ;  /* 0x009896800000895d */ /* 0x010fea0003900000 */
[----:B------:R-:W4:Y:S02]  /*5fe0*/  @!P0 SYNCS.PHASECHK.TRANS64 P0, [R2+URZ+0x88], R0 ;  /* 0x00008800020085a7 */ /* 0x000f2400080010ff */
[----:B-1-34-:R-:W-:Y:S05]  /*5ff0*/  @P0 EXIT ;  /* 0x000000000000094d */ /* 0x01afea0003800000 */
[----:B------:R-:W-:Y:S05]  /*6000*/  BRA `(.L_x_105) ;  /* 0xfffffffc00ec7947 */ /* 0x000fea000383ffff */
.L_x_86:
[----:B------:R-:W-:-:S06]  /*6010*/  UISETP.GE.AND UP0, UPT, UR13, 0x4, UPT ;  /* 0x000000040d00788c */ /* 0x000fcc000bf06270 */
[----:B------:R-:W-:-:S13]  /*6020*/  PLOP3.LUT P0, PT, PT, PT, UP0, 0x80, 0x8 ;  /* 0x000000000008781c */ /* 0x000fda0003f0f008 */
[----:B------:R-:W-:Y:S05]  /*6030*/  @!P0 EXIT ;  /* 0x000000000000894d */ /* 0x000fea0003800000 */
[----:B------:R-:W1:Y:S08]  /*6040*/  S2UR UR4, SR_CgaCtaId ;  /* 0x00000000000479c3 */ /* 0x000e700000008800 */
[----:B------:R-:W-:Y:S01]  /*6050*/  BAR.SYNC.DEFER_BLOCKING 0x6, 0xa0 ;  /* 0x0182800000007b1d */ /* 0x000fe20000010000 */
[C---:B------:R-:W-:Y:S01]  /*6060*/  IMAD.SHL.U32 R3, R66.reuse, 0x10, RZ ;  /* 0x0000001042037824 */ /* 0x040fe200078e00ff */
[C---:B------:R-:W-:Y:S01]  /*6070*/  SHF.L.U32 R2, R66.reuse, 0x1, RZ ;  /* 0x0000000142027819 */ /* 0x040fe200000006ff */
[C---:B------:R-:W-:Y:S01]  /*6080*/  IMAD.SHL.U32 R5, R53.reuse, 0x200, RZ ;  /* 0x0000020035057824 */ /* 0x040fe200078e00ff */
[----:B------:R-:W-:Y:S01]  /*6090*/  LOP3.LUT R67, R66, 0x60, RZ, 0xc0, !PT ;  /* 0x0000006042437812 */ /* 0x000fe200078ec0ff */
[----:B------:R-:W-:Y:S01]  /*60a0*/  IMAD.SHL.U32 R4, R53, 0x200000, RZ ;  /* 0x0020000035047824 */ /* 0x000fe200078e00ff */
[----:B------:R-:W-:-:S02]  /*60b0*/  UMOV UR43, 0x400 ;  /* 0x00000400002b7882 */ /* 0x000fc40000000000 */
[----:B------:R-:W2:Y:S01]  /*60c0*/  LDC.64 R50, c[0x0][0x8b0] ;  /* 0x00022c00ff327b82 */ /* 0x000ea20000000a00 */
[C---:B------:R-:W-:Y:S01]  /*60d0*/  LOP3.LUT R65, R3.reuse, 0x590, RZ, 0xc0, !PT ;  /* 0x0000059003417812 */ /* 0x040fe200078ec0ff */
[----:B------:R-:W3:Y:S01]  /*60e0*/  LDCU.64 UR6, c[0x0][0x890] ;  /* 0x00011200ff0677ac */ /* 0x000ee20008000a00 */
[----:B------:R-:W-:Y:S01]  /*60f0*/  LOP3.LUT R3, R3, 0x60, RZ, 0xc0, !PT ;  /* 0x0000006003037812 */ /* 0x000fe200078ec0ff */
[----:B------:R-:W-:Y:S01]  /*6100*/  IMAD.U32 R23, R66, 0x10000, RZ ;  /* 0x0001000042177824 */ /* 0x000fe200078e00ff */
[----:B------:R-:W-:Y:S01]  /*6110*/  LOP3.LUT R65, R65, 0x200, R5, 0xf8, !PT ;  /* 0x0000020041417812 */ /* 0x000fe200078ef805 */
[----:B------:R-:W-:Y:S01]  /*6120*/  IMAD.MOV.U32 R22, RZ, RZ, RZ ;  /* 0x000000ffff167224 */ /* 0x000fe200078e00ff */
[----:B------:R-:W-:Y:S01]  /*6130*/  LOP3.LUT R2, R3, 0xc, R2, 0xf8, !PT ;  /* 0x0000000c03027812 */ /* 0x000fe200078ef802 */
[----:B------:R-:W4:Y:S01]  /*6140*/  LDC.64 R48, c[0x0][0x8a8] ;  /* 0x00022a00ff307b82 */ /* 0x000f220000000a00 */
[----:B------:R-:W-:Y:S01]  /*6150*/  LOP3.LUT R4, R4, 0x200000, RZ, 0xc0, !PT ;  /* 0x0020000004047812 */ /* 0x000fe200078ec0ff */
[----:B------:R-:W-:Y:S01]  /*6160*/  IMAD.MOV.U32 R62, RZ, RZ, RZ ;  /* 0x000000ffff3e7224 */ /* 0x000fe200078e00ff */
[----:B------:R-:W-:Y:S01]  /*6170*/  LOP3.LUT R65, R65, R2, RZ, 0xfc, !PT ;  /* 0x0000000241417212 */ /* 0x000fe200078efcff */
[----:B------:R-:W-:Y:S01]  /*6180*/  IMAD.MOV.U32 R61, RZ, RZ, RZ ;  /* 0x000000ffff3d7224 */ /* 0x000fe200078e00ff */
[----:B------:R-:W-:Y:S01]  /*6190*/  LOP3.LUT R64, R66, 0x2, RZ, 0xc0, !PT ;  /* 0x0000000242407812 */ /* 0x000fe200078ec0ff */
[----:B------:R-:W2:Y:S01]  /*61a0*/  LDCU UR62, c[0x0][0x370] ;  /* 0x00006e00ff3e77ac */ /* 0x000ea20008000800 */
[----:B------:R-:W-:-:S02]  /*61b0*/  LOP3.LUT R23, R4, 0x400000, R23, 0xf8, !PT ;  /* 0x0040000004177812 */ /* 0x000fc400078ef817 */
[----:B------:R-:W-:Y:S01]  /*61c0*/  LOP3.LUT R66, R66, 0x4, RZ, 0xc0, !PT ;  /* 0x0000000442427812 */ /* 0x000fe200078ec0ff */
[----:B-1----:R-:W-:Y:S01]  /*61d0*/  ULEA UR43, UR4, UR43, 0x18 ;  /* 0x0000002b042b7291 */ /* 0x002fe2000f8ec0ff */
[----:B------:R-:W-:Y:S01]  /*61e0*/  MOV R59, RZ ;  /* 0x000000ff003b7202 */ /* 0x000fe20000000f00 */
[----:B---3--:R-:W-:Y:S01]  /*61f0*/  IMAD.U32 R68, RZ, RZ, UR7 ;  /* 0x00000007ff447e24 */ /* 0x008fe2000f8e00ff */
[----:B------:R-:W-:Y:S01]  /*6200*/  MOV R69, UR6 ;  /* 0x0000000600457c02 */ /* 0x000fe20008000f00 */
[----:B------:R-:W-:Y:S01]  /*6210*/  UIADD3 UR4, UPT, UPT, UR43, 0x200, URZ ;  /* 0x000002002b047890 */ /* 0x000fe2000fffe0ff */
[----:B------:R-:W1:Y:S04]  /*6220*/  LDCU.64 UR54, c[0x0][0x348] ;  /* 0x00006900ff3677ac */ /* 0x000e680008000a00 */
[----:B------:R-:W3:Y:S01]  /*6230*/  LDS R0, [UR43+0x150] ;  /* 0x0001502bff007984 */ /* 0x000ee20008000800 */
[----:B------:R-:W-:Y:S01]  /*6240*/  IMAD.U32 R57, RZ, RZ, UR4 ;  /* 0x00000004ff397e24 */ /* 0x000fe2000f8e00ff */
[----:B------:R-:W1:Y:S04]  /*6250*/  LDCU UR42, c[0x0][0xb0c] ;  /* 0x00016180ff2a77ac */ /* 0x000e680008000800 */
[----:B------:R-:W-:Y:S01]  /*6260*/  LEA R65, R65, R57, 0x2 ;  /* 0x0000003941417211 */ /* 0x000fe200078e10ff */
[----:B------:R-:W1:Y:S04]  /*6270*/  LDCU UR39, c[0x0][0xb30] ;  /* 0x00016600ff2777ac */ /* 0x000e680008000800 */
[--C-:B------:R-:W-:Y:S01]  /*6280*/  IMAD R64, R64, -0x10, R65.reuse ;  /* 0xfffffff040407824 */ /* 0x100fe200078e0241 */
[----:B------:R-:W1:Y:S01]  /*6290*/  LDCU.64 UR60, c[0x0][0x888] ;  /* 0x00011100ff3c77ac */ /* 0x000e620008000a00 */
[----:B------:R-:W-:Y:S01]  /*62a0*/  IMAD R63, R66, -0x10, R65 ;  /* 0xfffffff0423f7824 */ /* 0x000fe200078e0241 */
[----:B------:R-:W1:Y:S01]  /*62b0*/  LDCU.64 UR40, c[0x0][0xb28] ;  /* 0x00016500ff2877ac */ /* 0x000e620008000a00 */
[----:B------:R-:W1:Y:S01]  /*62c0*/  LDCU.128 UR56, c[0x0][0xb10] ;  /* 0x00016200ff3877ac */ /* 0x000e620008000c00 */
[----:B------:R-:W1:Y:S01]  /*62d0*/  LDCU UR53, c[0x0][0x374] ;  /* 0x00006e80ff3577ac */ /* 0x000e620008000800 */
[----:B------:R-:W-:Y:S01]  /*62e0*/  UMOV UR52, URZ ;  /* 0x000000ff00347c82 */ /* 0x000fe20008000000 */
[----:B------:R-:W-:Y:S01]  /*62f0*/  UMOV UR47, URZ ;  /* 0x000000ff002f7c82 */ /* 0x000fe20008000000 */
[----:B-1234-:R-:W-:-:S07]  /*6300*/  IMAD.IADD R23, R0, 0x1, R23 ;  /* 0x0000000100177824 */ /* 0x01efce00078e0217 */
.L_x_181:
[----:B------:R-:W-:Y:S02]  /*6310*/  LEA R3, R59, UR43, 0x3 ;  /* 0x0000002b3b037c11 */ /* 0x000fe4000f8e18ff */
[----:B------:R-:W-:Y:S02]  /*6320*/  SHF.L.U32 R0, R61, 0x1f, RZ ;  /* 0x0000001f3d007819 */ /* 0x000fe400000006ff */
[----:B-1----:R-:W-:Y:S02]  /*6330*/  LEA R4, R59, UR43, 0x4 ;  /* 0x0000002b3b047c11 */ /* 0x002fe4000f8e20ff */
[----:B------:R-:W1:Y:S02]  /*6340*/  SYNCS.PHASECHK.TRANS64.TRYWAIT P0, [R3+URZ+0xa0], R0 ;  /* 0x0000a000030075a7 */ /* 0x000e6400080011ff */
[----:B-12---:R-:W-:Y:S05]  /*6350*/  @!P0 BRA `(.L_x_106) ;  /* 0x0000006800dc8947 */ /* 0x006fea0003800000 */
.L_x_242:
        /* <DEDUP_REMOVED lines=8> */
[----:B--2---:R-:W-:Y:S11]  /*63e0*/  LOP3.LUT P0, RZ, R6, 0x1, RZ, 0xc0, !PT ;  /* 0x0000000106ff7812 */ /* 0x004ff6000780c0ff */
[----:B------:R-:W-:Y:S02]  /*63f0*/  @!UPT UIADD3 URZ, UPT, UPT, URZ, URZ, URZ ;  /* 0x000000fffffff290 */ /* 0x000fe4000fffe0ff */
[----:B---3--:R-:W-:Y:S01]  /*6400*/  VOTEU.ANY UP1, P0 ;  /* 0x0000000000ff7886 */ /* 0x008fe20000020100 */
[----:B------:R-:W-:Y:S01]  /*6410*/  PLOP3.LUT P0, PT, PT, PT, UP1, 0x80, 0x8 ;  /* 0x000000000008781c */ /* 0x000fe20003f0f018 */
[----:B------:R-:W-:Y:S06]  /*6420*/  UP2UR UR4, UPR, URZ, 0x2 ;  /* 0x00000002ff047883 */ /* 0x000fec0008000000 */
[----:B------:R-:W-:Y:S06]  /*6430*/  IMAD.U32 R70, RZ, RZ, UR4 ;  /* 0x00000004ff467e24 */ /* 0x000fec000f8e00ff */
[----:B-1----:R-:W-:Y:S02]  /*6440*/  @P0 SHF.R.U32.HI R0, RZ, 0x10, R5 ;  /* 0x00000010ff000819 */ /* 0x002fe40000011605 */
        /* <DEDUP_REMOVED lines=12> */
[----:B------:R-:W2:Y:S01]  /*6510*/  LDCU UR12, c[0x0][0xb20] ;  /* 0x00016400ff0c77ac */ /* 0x000ea20008000800 */
[----:B------:R-:W-:Y:S02]  /*6520*/  UIMAD.WIDE.U32 UR4, UR53, UR59, URZ ;  /* 0x0000003b350472a5 */ /* 0x000fe4000f8e00ff */
[----:B------:R-:W-:Y:S02]  /*6530*/  UIMAD.WIDE.U32 UR6, UR62, UR56, URZ ;  /* 0x000000383e0672a5 */ /* 0x000fe4000f8e00ff */
[----:B------:R-:W-:Y:S02]  /*6540*/  UISETP.NE.AND UP0, UPT, UR58, 0x1, UPT ;  /* 0x000000013a00788c */ /* 0x000fe4000bf05270 */
[----:B------:R-:W-:Y:S02]  /*6550*/  UIMAD.WIDE.U32 UR8, UR37, UR59, URZ ;  /* 0x0000003b250872a5 */ /* 0x000fe4000f8e00ff */
[----:B------:R-:W-:Y:S02]  /*6560*/  UIMAD.WIDE.U32 UR10, UR38, UR56, URZ ;  /* 0x00000038260a72a5 */ /* 0x000fe4000f8e00ff */
[----:B------:R-:W-:Y:S02]  /*6570*/  UISETP.NE.AND UP1, UPT, UR42, 0x1, UPT ;  /* 0x000000012a00788c */ /* 0x000fe4000bf25270 */
[----:B------:R-:W-:Y:S01]  /*6580*/  UISETP.NE.AND UP2, UPT, UR45, 0x1, UPT ;  /* 0x000000012d00788c */ /* 0x000fe2000bf45270 */
[----:B------:R-:W-:Y:S02]  /*6590*/  UMOV UR4, UR5 ;  /* 0x0000000500047c82 */ /* 0x000fe40008000000 */
[----:B--2---:R-:W-:Y:S03]  /*65a0*/  USHF.R.U32.HI UR5, URZ, UR12, UR4 ;  /* 0x0000000cff057299 */ /* 0x004fe60008011604 */
[----:B------:R-:W-:Y:S02]  /*65b0*/  UMOV UR4, UR7 ;  /* 0x0000000700047c82 */ /* 0x000fe40008000000 */
[----:B------:R-:W-:Y:S02]  /*65c0*/  USHF.R.U32.HI UR7, URZ, UR57, UR4 ;  /* 0x00000039ff077299 */ /* 0x000fe40008011604 */
[----:B------:R-:W-:Y:S02]  /*65d0*/  USEL UR4, UR53, UR5, !UP0 ;  /* 0x0000000535047287 */ /* 0x000fe4000c000000 */
[----:B------:R-:W-:Y:S01]  /*65e0*/  USEL UR7, UR62, UR7, !UP1 ;  /* 0x000000073e077287 */ /* 0x000fe2000c800000 */
[----:B------:R-:W-:Y:S01]  /*65f0*/  UMOV UR5, UR9 ;  /* 0x0000000900057c82 */ /* 0x000fe20008000000 */
[----:B------:R-:W-:Y:S02]  /*6600*/  UIMAD.WIDE.U32 UR8, UR4, UR40, URZ ;  /* 0x00000028040872a5 */ /* 0x000fe4000f8e00ff */
[----:B------:R-:W-:Y:S03]  /*6610*/  USHF.R.U32.HI UR6, URZ, UR12, UR5 ;  /* 0x0000000cff067299 */ /* 0x000fe60008011605 */
[----:B------:R-:W-:Y:S01]  /*6620*/  UMOV UR5, UR11 ;  /* 0x0000000b00057c82 */ /* 0x000fe20008000000 */
[----:B------:R-:W-:Y:S02]  /*6630*/  UIMAD.WIDE.U32 UR10, UR7, UR40, URZ ;  /* 0x00000028070a72a5 */ /* 0x000fe4000f8e00ff */
[----:B------:R-:W-:Y:S02]  /*6640*/  USHF.R.U32.HI UR12, URZ, UR57, UR5 ;  /* 0x00000039ff0c7299 */ /* 0x000fe40008011605 */
[----:B------:R-:W-:Y:S01]  /*6650*/  USEL UR6, UR37, UR6, !UP0 ;  /* 0x0000000625067287 */ /* 0x000fe2000c000000 */
[----:B------:R-:W-:Y:S02]  /*6660*/  UMOV UR5, UR9 ;  /* 0x0000000900057c82 */ /* 0x000fe40008000000 */
[----:B------:R-:W-:Y:S01]  /*6670*/  UMOV UR10, UR11 ;  /* 0x0000000b000a7c82 */ /* 0x000fe20008000000 */
[----:B------:R-:W-:Y:S02]  /*6680*/  @UP2 USHF.R.U32.HI UR4, URZ, UR41, UR5 ;  /* 0x00000029ff042299 */ /* 0x000fe40008011605 */
[----:B------:R-:W-:Y:S02]  /*6690*/  @UP2 USHF.R.U32.HI UR7, URZ, UR41, UR10 ;  /* 0x00000029ff072299 */ /* 0x000fe4000801160a */
[----:B------:R-:W-:Y:S02]  /*66a0*/  UIMAD UR4, UR45, UR4, URZ ;  /* 0x000000042d0472a4 */ /* 0x000fe4000f8e02ff */
        /* <DEDUP_REMOVED lines=8> */
[----:B------:R-:W-:Y:S02]  /*6730*/  USEL UR11, UR6, UR4, !UP2 ;  /* 0x00000004060b7287 */ /* 0x000fe4000d000000 */
[----:B------:R-:W-:Y:S02]  /*6740*/  UIADD3 UR8, UPT, UPT, -UR5, URZ, URZ ;  /* 0x000000ff05087290 */ /* 0x000fe4000fffe1ff */
[----:B------:R-:W-:Y:S01]  /*6750*/  UIADD3 UR10, UPT, UPT, -UR11, URZ, URZ ;  /* 0x000000ff0b0a7290 */ /* 0x000fe2000fffe1ff */
[----:B------:R-:W-:Y:S01]  /*6760*/  @!UP0 UMOV UR4, UR9 ;  /* 0x0000000900048c82 */ /* 0x000fe20008000000 */
[----:B------:R-:W-:Y:S02]  /*6770*/  UIADD3 UR9, UPT, UPT, -UR6, URZ, URZ ;  /* 0x000000ff06097290 */ /* 0x000fe4000fffe1ff */
[----:B------:R-:W-:Y:S02]  /*6780*/  @!UP0 USHF.R.U32.HI UR4, URZ, UR41, UR4 ;  /* 0x00000029ff048299 */ /* 0x000fe40008011604 */
[----:B------:R-:W-:Y:S02]  /*6790*/  UIMAD UR10, UR45, UR10, UR6 ;  /* 0x0000000a2d0a72a4 */ /* 0x000fe4000f8e0206 */
[----:B------:R-:W-:Y:S04]  /*67a0*/  @!UP0 USEL UR4, UR5, UR4, !UP2 ;  /* 0x0000000405048287 */ /* 0x000fe8000d000000 */
[----:B------:R-:W-:Y:S02]  /*67b0*/  @!UP0 UIMAD UR10, UR7, UR10, UR4 ;  /* 0x0000000a070a82a4 */ /* 0x000fe4000f8e0204 */
[----:B------:R-:W-:Y:S02]  /*67c0*/  @!UP0 UIADD3 UR11, UPT, UPT, UR11, -UR4, URZ ;  /* 0x800000040b0b8290 */ /* 0x000fe4000fffe0ff */
[----:B------:R-:W-:Y:S02]  /*67d0*/  UIMAD UR7, UR42, UR8, UR38 ;  /* 0x000000082a0772a4 */ /* 0x000fe4000f8e0226 */
[----:B------:R-:W-:Y:S02]  /*67e0*/  @!UP0 UIMAD UR6, UR11, UR45, UR5 ;  /* 0x0000002d0b0682a4 */ /* 0x000fe4000f8e0205 */
[----:B------:R-:W-:Y:S01]  /*67f0*/  UIMAD UR4, UR58, UR9, UR37 ;  /* 0x000000093a0472a4 */ /* 0x000fe2000f8e0225 */
[----:B------:R-:W-:Y:S02]  /*6800*/  @!UP0 UMOV UR5, UR10 ;  /* 0x0000000a00058c82 */ /* 0x000fe40008000000 */
[----:B------:R-:W-:Y:S02]  /*6810*/  UIMAD UR38, UR5, UR42, UR7 ;  /* 0x0000002a052672a4 */ /* 0x000fe4000f8e0207 */
[----:B------:R-:W-:Y:S11]  /*6820*/  UIMAD UR37, UR6, UR58, UR4 ;  /* 0x0000003a062572a4 */ /* 0x000ff6000f8e0204 */
[----:B------:R-:W-:Y:S01]  /*6830*/  @!UPT UIADD3 URZ, UPT, UPT, URZ, URZ, URZ ;  /* 0x000000fffffff290 */ /* 0x000fe2000fffe0ff */
.L_x_107:
[----:B------:R-:W-:Y:S01]  /*6840*/  UISETP.NE.AND UP0, UPT, UR39, 0x1, UPT ;  /* 0x000000012700788c */ /* 0x000fe2000bf05270 */
[----:B------:R-:W-:Y:S01]  /*6850*/  LOP3.LUT P0, RZ, R57, 0x1b0, RZ, 0xc0, !PT ;  /* 0x000001b039ff7812 */ /* 0x000fe2000780c0ff */
[----:B------:R-:W-:Y:S01]  /*6860*/  USHF.L.U32 UR50, UR20, 0x6, URZ ;  /* 0x0000000614327899 */ /* 0x000fe200080006ff */
[----:B------:R-:W-:Y:S01]  /*6870*/  BSSY.RECONVERGENT B6, `(.L_x_108) ;  /* 0x0000034000067945 */ /* 0x000fe20003800200 */
[----:B------:R-:W-:Y:S01]  /*6880*/  USHF.L.U32 UR49, UR32, 0x8, URZ ;  /* 0x0000000820317899 */ /* 0x000fe200080006ff */
[----:B------:R-:W-:Y:S06]  /*6890*/  IADD3 R59, PT, PT, R59, 0x1, RZ ;  /* 0x000000013b3b7810 */ /* 0x000fec0007ffe0ff */
[----:B------:R-:W2:Y:S01]  /*68a0*/  @!UP0 LDCU.128 UR12, c[0x0][0xb10] ;  /* 0x00016200ff0c87ac */ /* 0x000ea20008000c00 */
[----:B------:R-:W3:Y:S01]  /*68b0*/  @!UP0 LDCU UR5, c[0x0][0xb0c] ;  /* 0x00016180ff0587ac */ /* 0x000ee20008000800 */
[----:B------:R-:W4:Y:S01]  /*68c0*/  @!UP0 LDCU UR10, c[0x0][0xb20] ;  /* 0x00016400ff0a87ac */ /* 0x000f220008000800 */
[----:B--2---:R-:W-:Y:S02]  /*68d0*/  UIMAD.WIDE.U32 UR8, UR38, UR12, URZ ;  /* 0x0000000c260872a5 */ /* 0x004fe4000f8e00ff */
[----:B------:R-:W-:Y:S02]  /*68e0*/  UIMAD.WIDE.U32 UR6, UR37, UR15, URZ ;  /* 0x0000000f250672a5 */ /* 0x000fe4000f8e00ff */
[----:B------:R-:W-:Y:S03]  /*68f0*/  @!UP0 UISETP.NE.AND UP1, UPT, UR14, 0x1, UPT ;  /* 0x000000010e00888c */ /* 0x000fe6000bf25270 */
[----:B------:R-:W-:Y:S01]  /*6900*/  @!UP0 UMOV UR4, UR9 ;  /* 0x0000000900048c82 */ /* 0x000fe20008000000 */
[----:B---3--:R-:W-:Y:S02]  /*6910*/  @!UP0 UISETP.NE.AND UP2, UPT, UR5, 0x1, UPT ;  /* 0x000000010500888c */ /* 0x008fe4000bf45270 */
[----:B------:R-:W-:Y:S01]  /*6920*/  @!UP0 USHF.R.U32.HI UR4, URZ, UR13, UR4 ;  /* 0x0000000dff048299 */ /* 0x000fe20008011604 */
[----:B------:R-:W-:Y:S02]  /*6930*/  @!UP0 UMOV UR6, UR7 ;  /* 0x0000000700068c82 */ /* 0x000fe40008000000 */
[----:B----4-:R-:W-:Y:S02]  /*6940*/  @!UP0 USHF.R.U32.HI UR6, URZ, UR10, UR6 ;  /* 0x0000000aff068299 */ /* 0x010fe40008011606 */
[----:B------:R-:W-:Y:S02]  /*6950*/  @!UP0 USEL UR7, UR38, UR4, !UP2 ;  /* 0x0000000426078287 */ /* 0x000fe4000d000000 */
[----:B------:R-:W-:Y:S04]  /*6960*/  @!UP0 USEL UR6, UR37, UR6, !UP1 ;  /* 0x0000000625068287 */ /* 0x000fe8000c800000 */
[----:B------:R-:W-:Y:S02]  /*6970*/  @!UP0 UIADD3 UR4, UPT, UPT, -UR7, UR6, URZ ;  /* 0x0000000607048290 */ /* 0x000fe4000fffe1ff */
[----:B------:R-:W-:Y:S02]  /*6980*/  @!UP0 UIADD3 UR6, UPT, UPT, UR7, -UR6, URZ ;  /* 0x8000000607068290 */ /* 0x000fe4000fffe0ff */
[----:B------:R-:W-:Y:S02]  /*6990*/  @!UP0 UIMAD UR38, UR4, UR5, UR38 ;  /* 0x00000005042682a4 */ /* 0x000fe4000f8e0226 */
[----:B------:R-:W-:Y:S01]  /*69a0*/  @!UP0 UIMAD UR37, UR6, UR14, UR37 ;  /* 0x0000000e062582a4 */ /* 0x000fe2000f8e0225 */
[----:B------:R-:W-:Y:S11]  /*69b0*/  @!P0 BRA `(.L_x_109) ;  /* 0x00000000007c8947 */ /* 0x000ff60003800000 */
[----:B------:R-:W2:Y:S01]  /*69c0*/  LDCU.64 UR8, c[0x4][0x80] ;  /* 0x01001000ff0877ac */ /* 0x000ea20008000a00 */
[----:B------:R-:W-:Y:S01]  /*69d0*/  MOV R2, 0x0 ;  /* 0x0000000000027802 */ /* 0x000fe20000000f00 */
[----:B------:R-:W-:Y:S02]  /*69e0*/  HFMA2 R12, -RZ, RZ, 0, 5.9604644775390625e-08 ;  /* 0x00000001ff0c7431 */ /* 0x000fe400000001ff */
[----:B------:R-:W-:Y:S01]  /*69f0*/  IMAD.MOV.U32 R8, RZ, RZ, 0x70 ;  /* 0x00000070ff087424 */ /* 0x000fe200078e00ff */
[----:B------:R3:W4:Y:S01]  /*6a00*/  LDC.64 R14, c[0x4][R2] ;  /* 0x01000000020e7b82 */ /* 0x0007220000000a00 */
[----:B------:R-:W1:Y:S01]  /*6a10*/  LDCU.64 UR6, c[0x4][0x88] ;  /* 0x01001100ff0677ac */ /* 0x000e620008000a00 */
[----:B------:R-:W-:Y:S01]  /*6a20*/  IMAD.MOV.U32 R13, RZ, RZ, RZ ;  /* 0x000000ffff0d7224 */ /* 0x000fe200078e00ff */
[----:B------:R-:W1:Y:S01]  /*6a30*/  LDCU.64 UR4, c[0x4][0x8] ;  /* 0x01000100ff0477ac */ /* 0x000e620008000a00 */
[----:B--2---:R-:W-:Y:S01]  /*6a40*/  MOV R5, UR9 ;  /* 0x0000000900057c02 */ /* 0x004fe20008000f00 */
[----:B------:R-:W-:Y:S01]  /*6a50*/  IMAD.U32 R4, RZ, RZ, UR8 ;  /* 0x00000008ff047e24 */ /* 0x000fe2000f8e00ff */
[----:B-1----:R-:W-:Y:S01]  /*6a60*/  MOV R7, UR7 ;  /* 0x0000000700077c02 */ /* 0x002fe20008000f00 */
[----:B------:R-:W-:Y:S01]  /*6a70*/  IMAD.U32 R6, RZ, RZ, UR6 ;  /* 0x00000006ff067e24 */ /* 0x000fe2000f8e00ff */
[----:B------:R-:W-:Y:S01]  /*6a80*/  MOV R11, UR5 ;  /* 0x00000005000b7c02 */ /* 0x000fe20008000f00 */
[----:B------:R-:W-:Y:S02]  /*6a90*/  IMAD.U32 R10, RZ, RZ, UR4 ;  /* 0x00000004ff0a7e24 */ /* 0x000fe4000f8e00ff */
[----:B------:R-:W-:Y:S07]  /*6aa0*/  LEPC R20, `(.L_x_110) ;  /* 0x000000001014794e */ /* 0x000fee0000000000 */
[----:B---345:R-:W-:Y:S05]  /*6ab0*/  CALL.ABS.NOINC R14 ;  /* 0x000000000e007343 */ /* 0x038fea0003c00000 */
.L_x_110:
[----:B------:R-:W1:Y:S01]  /*6ac0*/  LDCU.64 UR8, c[0x4][0x80] ;  /* 0x01001000ff0877ac */ /* 0x000e620008000a00 */
[----:B------:R-:W2:Y:S01]  /*6ad0*/  LDC.64 R2, c[0x4][R2] ;  /* 0x0100000002027b82 */ /* 0x000ea20000000a00 */
[----:B------:R-:W-:Y:S02]  /*6ae0*/  HFMA2 R12, -RZ, RZ, 0, 5.9604644775390625e-08 ;  /* 0x00000001ff0c7431 */ /* 0x000fe400000001ff */
[----:B------:R-:W-:Y:S02]  /*6af0*/  IMAD.MOV.U32 R8, RZ, RZ, 0x70 ;  /* 0x00000070ff087424 */ /* 0x000fe400078e00ff */
[----:B------:R-:W-:Y:S01]  /*6b00*/  IMAD.MOV.U32 R13, RZ, RZ, RZ ;  /* 0x000000ffff0d7224 */ /* 0x000fe200078e00ff */
[----:B------:R-:W3:Y:S01]  /*6b10*/  LDCU.64 UR6, c[0x4][0x88] ;  /* 0x01001100ff0677ac */ /* 0x000ee20008000a00 */
[----:B------:R-:W4:Y:S01]  /*6b20*/  LDCU.64 UR4, c[0x4][0x8] ;  /* 0x01000100ff0477ac */ /* 0x000f220008000a00 */
[----:B-1----:R-:W-:Y:S02]  /*6b30*/  MOV R4, UR8 ;  /* 0x0000000800047c02 */ /* 0x002fe40008000f00 */
[----:B------:R-:W-:Y:S02]  /*6b40*/  MOV R5, UR9 ;  /* 0x0000000900057c02 */ /* 0x000fe40008000f00 */
[----:B---3--:R-:W-:Y:S01]  /*6b50*/  MOV R7, UR7 ;  /* 0x0000000700077c02 */ /* 0x008fe20008000f00 */
[----:B------:R-:W-:Y:S01]  /*6b60*/  IMAD.U32 R6, RZ, RZ, UR6 ;  /* 0x00000006ff067e24 */ /* 0x000fe2000f8e00ff */
[----:B----4-:R-:W-:Y:S01]  /*6b70*/  MOV R11, UR5 ;  /* 0x00000005000b7c02 */ /* 0x010fe20008000f00 */
[----:B------:R-:W-:Y:S02]  /*6b80*/  IMAD.U32 R10, RZ, RZ, UR4 ;  /* 0x00000004ff0a7e24 */ /* 0x000fe4000f8e00ff */
[----:B------:R-:W-:Y:S07]  /*6b90*/  LEPC R20, `(.L_x_109) ;  /* 0x000000001014794e */ /* 0x000fee0000000000 */
[----:B--2---:R-:W-:Y:S05]  /*6ba0*/  CALL.ABS.NOINC R2 ;  /* 0x0000000002007343 */ /* 0x004fea0003c00000 */
.L_x_109:
[----:B------:R-:W-:Y:S05]  /*6bb0*/  BSYNC.RECONVERGENT B6 ;  /* 0x0000000000067941 */ /* 0x000fea0003800200 */
.L_x_108:
[----:B------:R-:W-:Y:S02]  /*6bc0*/  R2UR UR6, R56 ;  /* 0x00000000380672ca */ /* 0x000fe400000e0000 */
[----:B------:R-:W-:Y:S02]  /*6bd0*/  R2UR UR5, R69 ;  /* 0x00000000450572ca */ /* 0x000fe400000e0000 */
[----:B------:R-:W-:Y:S02]  /*6be0*/  R2UR UR4, R68 ;  /* 0x00000000440472ca */ /* 0x000fe400000e0000 */
[----:B------:R-:W-:Y:S02]  /*6bf0*/  ISETP.NE.U32.AND P4, PT, R50, RZ, PT ;  /* 0x000000ff3200720c */ /* 0x000fe40003f85070 */
[----:B------:R-:W-:Y:S02]  /*6c00*/  ISETP.NE.U32.AND P2, PT, RZ, UR60, PT ;  /* 0x0000003cff007c0c */ /* 0x000fe4000bf45070 */
[----:B------:R-:W-:Y:S02]  /*6c10*/  ISETP.NE.AND.EX P4, PT, R51, RZ, PT, P4 ;  /* 0x000000ff3300720c */ /* 0x000fe40003f85340 */
[----:B------:R-:W-:Y:S01]  /*6c20*/  ISETP.NE.AND.EX P2, PT, RZ, UR61, PT, P2 ;  /* 0x0000003dff007c0c */ /* 0x000fe2000bf45320 */
[----:B------:R-:W-:Y:S02]  /*6c30*/  UISETP.NE.AND UP2, UPT, UR6, URZ, UPT ;  /* 0x000000ff0600728c */ /* 0x000fe4000bf45270 */
[----:B------:R-:W-:Y:S04]  /*6c40*/  UISETP.NE.U32.AND UP0, UPT, UR5, URZ, UPT ;  /* 0x000000ff0500728c */ /* 0x000fe8000bf05070 */
[----:B------:R-:W-:Y:S01]  /*6c50*/  UISETP.NE.AND.EX UP1, UPT, UR4, URZ, UPT, UP0 ;  /* 0x000000ff0400728c */ /* 0x000fe2000bf25300 */
[----:B------:R-:W-:Y:S01]  /*6c60*/  PLOP3.LUT P1, PT, PT, PT, UP2, 0x80, 0x8 ;  /* 0x000000000008781c */ /* 0x000fe20003f2f028 */
[----:B------:R-:W-:Y:S03]  /*6c70*/  UPLOP3.LUT UP0, UPT, UPT, UPT, UPT, 0x40, 0x4 ;  /* 0x000000000004789c */ /* 0x000fe60003f0e870 */
[----:B------:R-:W-:Y:S06]  /*6c80*/  @UP2 UPLOP3.LUT UP0, UPT, UPT, UPT, UP1, 0x80, 0x8 ;  /* 0x000000000008289c */ /* 0x000fec0003f0f010 */
[----:B------:R-:W-:Y:S01]  /*6c90*/  PLOP3.LUT P0, PT, PT, PT, UP0, 0x80, 0x8 ;  /* 0x000000000008781c */ /* 0x000fe20003f0f008 */
[----:B------:R-:W-:Y:S01]  /*6ca0*/  @!UPT UIADD3 URZ, UPT, UPT, URZ, URZ, URZ ;  /* 0x000000fffffff290 */ /* 0x000fe2000fffe0ff */
[----:B------:R-:W-:Y:S11]  /*6cb0*/  BRA.U !UP1, `(.L_x_111) ;  /* 0x0000000109407547 */ /* 0x000ff6000b800000 */
[----:B------:R-:W-:Y:S01]  /*6cc0*/  UISETP.NE.U32.AND UP0, UPT, UR60, URZ, UPT ;  /* 0x000000ff3c00728c */ /* 0x000fe2000bf05070 */
[----:B------:R-:W-:Y:S01]  /*6cd0*/  R2UR UR6, R69 ;  /* 0x00000000450672ca */ /* 0x000fe200000e0000 */
[----:B------:R-:W2:Y:S01]  /*6ce0*/  LDCU.64 UR8, c[0x0][0x358] ;  /* 0x00006b00ff0877ac */ /* 0x000ea20008000a00 */
[----:B------:R-:W-:Y:S02]  /*6cf0*/  HFMA2 R52, -RZ, RZ, 0, 5.9604644775390625e-08 ;  /* 0x00000001ff347431 */ /* 0x000fe400000001ff */
[----:B-1----:R-:W-:Y:S01]  /*6d00*/  IMAD.MOV.U32 R0, RZ, RZ, 0x1 ;  /* 0x00000001ff007424 */ /* 0x002fe200078e00ff */
[----:B------:R-:W-:Y:S06]  /*6d10*/  UISETP.NE.AND.EX UP0, UPT, UR61, URZ, UPT, UP0 ;  /* 0x000000ff3d00728c */ /* 0x000fec000bf05300 */
[----:B------:R-:W-:Y:S05]  /*6d20*/  PLOP3.LUT P3, PT, PT, PT, UP0, 0x80, 0x8 ;  /* 0x000000000008781c */ /* 0x000fea0003f6f008 */
[----:B------:R-:W1:Y:S01]  /*6d30*/  @UP0 LDCU.64 UR4, c[0x0][0x888] ;  /* 0x00011100ff0407ac */ /* 0x000e620008000a00 */
[----:B------:R-:W-:Y:S07]  /*6d40*/  @UP0 UIMAD UR6, UR36, UR6, URZ ;  /* 0x00000006240602a4 */ /* 0x000fee000f8e02ff */
[----:B------:R-:W-:Y:S01]  /*6d50*/  @!P3 PRMT R52, R0, 0x7610, R52 ;  /* 0x000076100034b816 */ /* 0x000fe20000000034 */
[----:B-1----:R-:W-:Y:S06]  /*6d60*/  @UP0 UIMAD.WIDE UR4, UR6, 0x4, UR4 ;  /* 0x00000004060408a5 */ /* 0x002fec000f8e0204 */
[----:B------:R-:W-:Y:S02]  /*6d70*/  IMAD.U32 R2, RZ, RZ, UR4 ;  /* 0x00000004ff027e24 */ /* 0x000fe4000f8e00ff */
[----:B------:R-:W-:Y:S03]  /*6d80*/  IMAD.U32 R3, RZ, RZ, UR5 ;  /* 0x00000005ff037e24 */ /* 0x000fe6000f8e00ff */
[----:B------:R-:W1:Y:S02]  /*6d90*/  @!UP0 LDCU UR4, c[0x0][0x880] ;  /* 0x00011000ff0487ac */ /* 0x000e640008000800 */
[----:B--2--5:R2:W5:Y:S02]  /*6da0*/  @P3 LDG.E R27, desc[UR8][R2.64] ;  /* 0x00000008021b3981 */ /* 0x024564000c1e1900 */
[----:B-12---:R-:W-:Y:S02]  /*6db0*/  @!P3 MOV R27, UR4 ;  /* 0x00000004001bbc02 */ /* 0x006fe40008000f00 */
.L_x_111:
[----:B------:R-:W-:Y:S05]  /*6dc0*/  @!P4 BRA `(.L_x_112) ;  /* 0x000000000024c947 */ /* 0x000fea0003800000 */
[----:B------:R-:W-:Y:S01]  /*6dd0*/  ISETP.NE.U32.AND P3, PT, R48, RZ, PT ;  /* 0x000000ff3000720c */ /* 0x000fe20003f65070 */
[----:B------:R-:W2:Y:S03]  /*6de0*/  LDCU.64 UR4, c[0x0][0x358] ;  /* 0x00006b00ff0477ac */ /* 0x000ea60008000a00 */
[----:B------:R-:W-:Y:S11]  /*6df0*/  ISETP.NE.AND.EX P3, PT, R49, RZ, PT, P3 ;  /* 0x000000ff3100720c */ /* 0x000ff60003f65330 */
[----:B------:R-:W-:Y:S02]  /*6e00*/  @!UPT UIADD3 URZ, UPT, UPT, URZ, URZ, URZ ;  /* 0x000000fffffff290 */ /* 0x000fe4000fffe0ff */
[----:B------:R-:W3:Y:S01]  /*6e10*/  @P3 LDC.64 R2, c[0x0][0x8a8] ;  /* 0x00022a00ff023b82 */ /* 0x000ee20000000a00 */
[----:B-1----:R-:W-:Y:S04]  /*6e20*/  @P3 IMAD R0, R50, UR36, RZ ;  /* 0x0000002432003c24 */ /* 0x002fe8000f8e02ff */
[----:B---3--:R-:W-:Y:S05]  /*6e30*/  @P3 IMAD.WIDE R2, R0, 0x4, R2 ;  /* 0x0000000400023825 */ /* 0x008fea00078e0202 */
[----:B--2--5:R2:W5:Y:S02]  /*6e40*/  @P3 LDG.E R24, desc[UR4][R2.64] ;  /* 0x0000000402183981 */ /* 0x024564000c1e1900 */
[----:B--2---:R-:W3:Y:S02]  /*6e50*/  @!P3 LDC R24, c[0x0][0x8a0] ;  /* 0x00022800ff18bb82 */ /* 0x004ee40000000800 */
.L_x_112:
[----:B-----5:R-:W-:Y:S01]  /*6e60*/  FSETP.NEU.AND P3, PT, R27, RZ, PT ;  /* 0x000000ff1b00720b */ /* 0x020fe20003f6d000 */
[----:B------:R-:W-:Y:S01]  /*6e70*/  BSSY B1, `(.L_x_113) ;  /* 0x0000038000017945 */ /* 0x000fe20003800000 */
[----:B------:R-:W-:Y:S01]  /*6e80*/  SEL R3, RZ, 0xffffffff, P2 ;  /* 0xffffffffff037807 */ /* 0x000fe20001000000 */
[----:B------:R-:W-:Y:S01]  /*6e90*/  IMAD.MOV.U32 R74, RZ, RZ, 0x1 ;  /* 0x00000001ff4a7424 */ /* 0x000fe200078e00ff */
[----:B------:R-:W-:Y:S01]  /*6ea0*/  @P1 LOP3.LUT P2, RZ, R52, 0xff, RZ, 0xc0, !PT ;  /* 0x000000ff34ff1812 */ /* 0x000fe2000784c0ff */
[----:B------:R-:W-:Y:S01]  /*6eb0*/  IMAD R25, R22, 0x80, R23 ;  /* 0x0000008016197824 */ /* 0x000fe200078e0217 */
[----:B-1----:R-:W-:Y:S01]  /*6ec0*/  @P1 SEL R0, RZ, 0xffffffff, P3 ;  /* 0xffffffffff001807 */ /* 0x002fe20001800000 */
[----:B------:R-:W-:Y:S01]  /*6ed0*/  IMAD R60, R66, -0x10, R64 ;  /* 0xfffffff0423c7824 */ /* 0x000fe200078e0240 */
[----:B------:R-:W-:Y:S01]  /*6ee0*/  LEA R72, R22, UR43, 0x3 ;  /* 0x0000002b16487c11 */ /* 0x000fe2000f8e18ff */
[----:B------:R-:W-:Y:S01]  /*6ef0*/  IMAD.MOV.U32 R73, RZ, RZ, RZ ;  /* 0x000000ffff497224 */ /* 0x000fe200078e00ff */
[C---:B------:R-:W-:Y:S02]  /*6f00*/  @P0 SEL R0, R3.reuse, R0, !P2 ;  /* 0x0000000003000207 */ /* 0x040fe40005000000 */
[----:B------:R-:W-:Y:S02]  /*6f10*/  CS2R R38, SRZ ;  /* 0x0000000000267805 */ /* 0x000fe4000001ff00 */
[----:B------:R-:W-:Y:S02]  /*6f20*/  PLOP3.LUT P2, PT, PT, PT, UP1, 0x80, 0x8 ;  /* 0x000000000008781c */ /* 0x000fe40003f4f018 */
[----:B------:R-:W-:Y:S02]  /*6f30*/  CS2R R36, SRZ ;  /* 0x0000000000247805 */ /* 0x000fe4000001ff00 */
[----:B------:R-:W-:Y:S02]  /*6f40*/  @P1 LOP3.LUT R0, R0, 0x1, RZ, 0xc0, !PT ;  /* 0x0000000100001812 */ /* 0x000fe400078ec0ff */
[----:B------:R-:W-:Y:S02]  /*6f50*/  CS2R R34, SRZ ;  /* 0x0000000000227805 */ /* 0x000fe4000001ff00 */
[----:B------:R-:W-:Y:S02]  /*6f60*/  LOP3.LUT P4, R58, R52, 0xff, RZ, 0xc0, !PT ;  /* 0x000000ff343a7812 */ /* 0x000fe4000788c0ff */
[----:B------:R-:W-:Y:S02]  /*6f70*/  CS2R R32, SRZ ;  /* 0x0000000000207805 */ /* 0x000fe4000001ff00 */
[----:B------:R-:W-:Y:S02]  /*6f80*/  ISETP.NE.U32.OR P5, PT, R0, 0x1, !P1 ;  /* 0x000000010000780c */ /* 0x000fe40004fa5470 */
[----:B------:R-:W-:Y:S02]  /*6f90*/  CS2R R42, SRZ ;  /* 0x00000000002a7805 */ /* 0x000fe4000001ff00 */
[----:B------:R-:W-:Y:S02]  /*6fa0*/  SEL R2, RZ, 0xffffffff, P3 ;  /* 0xffffffffff027807 */ /* 0x000fe40001800000 */
[----:B------:R-:W-:Y:S02]  /*6fb0*/  CS2R R40, SRZ ;  /* 0x0000000000287805 */ /* 0x000fe4000001ff00 */
[----:B------:R-:W-:Y:S02]  /*6fc0*/  P2R R71, PR, RZ, 0x20 ;  /* 0x00000020ff477803 */ /* 0x000fe40000000000 */
[----:B------:R-:W-:Y:S02]  /*6fd0*/  CS2R R46, SRZ ;  /* 0x00000000002e7805 */ /* 0x000fe4000001ff00 */
[----:B------:R-:W-:Y:S02]  /*6fe0*/  CS2R R44, SRZ ;  /* 0x00000000002c7805 */ /* 0x000fe4000001ff00 */
[----:B------:R-:W-:Y:S04]  /*6ff0*/  @P2 SEL R2, R3, R2, !P4 ;  /* 0x0000000203022207 */ /* 0x000fe80006000000 */
[----:B------:R-:W-:Y:S02]  /*7000*/  LOP3.LUT R2, R2, 0x1, RZ, 0xc0, !PT ;  /* 0x0000000102027812 */ /* 0x000fe400078ec0ff */
[----:B------:R-:W-:Y:S02]  /*7010*/  @P5 SHF.L.U32 R0, RZ, 0x1f, RZ ;  /* 0x0000001fff005819 */ /* 0x000fe400000006ff */
[----:B------:R-:W-:Y:S02]  /*7020*/  ISETP.NE.U32.AND P2, PT, R2, 0x1, PT ;  /* 0x000000010200780c */ /* 0x000fe40003f45070 */
[----:B------:R1:W2:Y:S02]  /*7030*/  @P5 SYNCS.PHASECHK.TRANS64.TRYWAIT P1, [UR43+0x50], R0 ;  /* 0x00005000ff0055a7 */ /* 0x0002a4000802112b */
[----:B------:R-:W-:Y:S02]  /*7040*/  P2R R75, PR, RZ, 0x4 ;  /* 0x00000004ff4b7803 */ /* 0x000fe40000000000 */
[----:B-1----:R-:W-:Y:S04]  /*7050*/  SHF.L.U32 R0, R62, 0x1f, RZ ;  /* 0x0000001f3e007819 */ /* 0x002fe800000006ff */
[----:B------:R1:W4:Y:S01]  /*7060*/  SYNCS.PHASECHK.TRANS64.TRYWAIT P0, [R72+URZ+0xc0], R0 ;  /* 0x0000c000480075a7 */ /* 0x00032200080011ff */
[----:B--2---:R-:W-:Y:S01]  /*7070*/  @P5 SEL R74, RZ, 0x1, !P1 ;  /* 0x00000001ff4a5807 */ /* 0x004fe20004800000 */
[----:B-1----:R-:W-:Y:S06]  /*7080*/  @!P5 BRA `(.L_x_114) ;  /* 0x000000000058d947 */ /* 0x002fec0003800000 */
[----:B------:R-:W-:Y:S01]  /*7090*/  IMAD.MOV.U32 R39, RZ, RZ, RZ ;  /* 0x000000ffff277224 */ /* 0x000fe200078e00ff */
[----:B------:R-:W-:Y:S01]  /*70a0*/  ISETP.NE.AND P1, PT, R74, RZ, PT ;  /* 0x000000ff4a00720c */ /* 0x000fe20003f25270 */
[----:B------:R-:W-:Y:S01]  /*70b0*/  BSSY B0, `(.L_x_115) ;  /* 0x000000c000007945 */ /* 0x000fe20003800000 */
[----:B------:R-:W-:Y:S02]  /*70c0*/  CS2R R46, SRZ ;  /* 0x00000000002e7805 */ /* 0x000fe4000001ff00 */
[----:B------:R-:W-:Y:S02]  /*70d0*/  CS2R R44, SRZ ;  /* 0x00000000002c7805 */ /* 0x000fe4000001ff00 */
[----:B------:R-:W-:Y:S02]  /*70e0*/  CS2R R42, SRZ ;  /* 0x00000000002a7805 */ /* 0x000fe4000001ff00 */
[----:B------:R-:W-:Y:S02]  /*70f0*/  CS2R R40, SRZ ;  /* 0x0000000000287805 */ /* 0x000fe4000001ff00 */
[----:B------:R-:W-:Y:S02]  /*7100*/  CS2R R34, SRZ ;  /* 0x0000000000227805 */ /* 0x000fe4000001ff00 */
[----:B------:R-:W-:Y:S02]  /*7110*/  CS2R R32, SRZ ;  /* 0x0000000000207805 */ /* 0x000fe4000001ff00 */
[----:B------:R-:W-:Y:S01]  /*7120*/  CS2R R36, SRZ ;  /* 0x0000000000247805 */ /* 0x000fe2000001ff00 */
[----:B------:R-:W-:Y:S06]  /*7130*/  @P1 BRA `(.L_x_116) ;  /* 0x00000000000c1947 */ /* 0x000fec0003800000 */
[----:B------:R-:W-:Y:S04]  /*7140*/  SHF.L.U32 R3, RZ, 0x1f, RZ ;  /* 0x0000001fff037819 */ /* 0x000fe800000006ff */
[----:B------:R-:W1:Y:S02]  /*7150*/  SYNCS.PHASECHK.TRANS64.TRYWAIT P1, [UR43+0x50], R3 ;  /* 0x00005003ff0075a7 */ /* 0x000e64000802112b */
[----:B-1----:R-:W-:Y:S05]  /*7160*/  @!P1 BRA `(.L_x_117) ;  /* 0x0000005c006c9947 */ /* 0x002fea0003800000 */
.L_x_116:
[----:B------:R-:W-:Y:S05]  /*7170*/  BSYNC B0 ;  /* 0x0000000000007941 */ /* 0x000fea0003800000 */
.L_x_115:
[----:B------:R-:W-:Y:S01]  /*7180*/  ISETP.NE.AND P1, PT, R75, RZ, PT ;  /* 0x000000ff4b00720c */ /* 0x000fe20003f25270 */
[----:B------:R-:W-:Y:S11]  /*7190*/  HFMA2 R73, -RZ, RZ, 0, 5.9604644775390625e-08 ;  /* 0x00000001ff497431 */ /* 0x000ff600000001ff */
[----:B------:R-:W-:Y:S01]  /*71a0*/  @!UPT UIADD3 URZ, UPT, UPT, URZ, URZ, URZ ;  /* 0x000000fffffff290 */ /* 0x000fe2000fffe0ff */
[----:B------:R2:W1:Y:S04]  /*71b0*/  @P1 LDS.128 R44, [R65] ;  /* 0x00000000412c1984 */ /* 0x0004680000000c00 */
[----:B------:R2:W1:Y:S04]  /*71c0*/  @P1 LDS.128 R40, [R64+0x10] ;  /* 0x0000100040281984 */ /* 0x0004680000000c00 */
[----:B------:R2:W1:Y:S04]  /*71d0*/  @P1 LDS.128 R32, [R63+0x20] ;  /* 0x000020003f201984 */ /* 0x0004680000000c00 */
[----:B------:R2:W1:Y:S02]  /*71e0*/  @P1 LDS.128 R36, [R60+0x30] ;  /* 0x000030003c241984 */ /* 0x0004640000000c00 */
.L_x_114:
[----:B------:R-:W-:Y:S05]  /*71f0*/  BSYNC B1 ;  /* 0x0000000000017941 */ /* 0x000fea0003800000 */
.L_x_113:
[----:B-1----:R-:W-:Y:S04]  /*7200*/  SHF.R.U32.HI R2, RZ, 0x15, R25 ;  /* 0x00000015ff027819 */ /* 0x002fe80000011619 */
[----:B------:R-:W-:Y:S01]  /*7210*/  LOP3.LUT P1, RZ, R2, 0x3, R53, 0x48, !PT ;  /* 0x0000000302ff7812 */ /* 0x000fe20007824835 */
[----:B------:R-:W-:Y:S01]  /*7220*/  @!UPT UIADD3 URZ, UPT, UPT, URZ, URZ, URZ ;  /* 0x000000fffffff290 */ /* 0x000fe2000fffe0ff */
[----:B----4-:R-:W-:Y:S11]  /*7230*/  @P0 BRA `(.L_x_118) ;  /* 0x0000000000080947 */ /* 0x010ff60003800000 */
[----:B------:R-:W1:Y:S02]  /*7240*/  SYNCS.PHASECHK.TRANS64.TRYWAIT P0, [R72+URZ+0xc0], R0 ;  /* 0x0000c000480075a7 */ /* 0x000e6400080011ff */
[----:B-1----:R-:W-:Y:S05]  /*7250*/  @!P0 BRA `(.L_x_119) ;  /* 0x0000005c00488947 */ /* 0x002fea0003800000 */
.L_x_118:
[----:B------:R-:W-:Y:S05]  /*7260*/  @!P1 BRA `(.L_x_120) ;  /* 0x0000000000409947 */ /* 0x000fea0003800000 */
[----:B------:R-:W4:Y:S01]  /*7270*/  LDCU.64 UR8, c[0x4][0x70] ;  /* 0x01000e00ff0877ac */ /* 0x000f220008000a00 */
[----:B------:R-:W-:Y:S01]  /*7280*/  MOV R3, 0x0 ;  /* 0x0000000000037802 */ /* 0x000fe20000000f00 */
[----:B------:R-:W-:Y:S02]  /*7290*/  HFMA2 R12, -RZ, RZ, 0, 5.9604644775390625e-08 ;  /* 0x00000001ff0c7431 */ /* 0x000fe400000001ff */
[----:B------:R-:W-:Y:S02]  /*72a0*/  IMAD.MOV.U32 R8, RZ, RZ, 0x192 ;  /* 0x00000192ff087424 */ /* 0x000fe400078e00ff */
[----:B------:R-:W-:Y:S01]  /*72b0*/  IMAD.MOV.U32 R13, RZ, RZ, RZ ;  /* 0x000000ffff0d7224 */ /* 0x000fe200078e00ff */
[----:B------:R-:W5:Y:S01]  /*72c0*/  LDCU.64 UR6, c[0x4][0x78] ;  /* 0x01000f00ff0677ac */ /* 0x000f620008000a00 */
[----:B------:R-:W1:Y:S01]  /*72d0*/  LDC.64 R2, c[0x4][R3] ;  /* 0x0100000003027b82 */ /* 0x000e620000000a00 */
[----:B------:R-:W2:Y:S01]  /*72e0*/  LDCU.64 UR4, c[0x4][0x10] ;  /* 0x01000200ff0477ac */ /* 0x000ea20008000a00 */
[----:B----4-:R-:W-:Y:S01]  /*72f0*/  MOV R5, UR9 ;  /* 0x0000000900057c02 */ /* 0x010fe20008000f00 */
[----:B------:R-:W-:Y:S01]  /*7300*/  IMAD.U32 R4, RZ, RZ, UR8 ;  /* 0x00000008ff047e24 */ /* 0x000fe2000f8e00ff */
[----:B-----5:R-:W-:Y:S01]  /*7310*/  MOV R7, UR7 ;  /* 0x0000000700077c02 */ /* 0x020fe20008000f00 */
[----:B------:R-:W-:Y:S01]  /*7320*/  IMAD.U32 R6, RZ, RZ, UR6 ;  /* 0x00000006ff067e24 */ /* 0x000fe2000f8e00ff */
[----:B--2---:R-:W-:Y:S01]  /*7330*/  MOV R11, UR5 ;  /* 0x00000005000b7c02 */ /* 0x004fe20008000f00 */
[----:B------:R-:W-:Y:S02]  /*7340*/  IMAD.U32 R10, RZ, RZ, UR4 ;  /* 0x00000004ff0a7e24 */ /* 0x000fe4000f8e00ff */
[----:B------:R-:W-:Y:S07]  /*7350*/  LEPC R20, `(.L_x_120) ;  /* 0x000000001014794e */ /* 0x000fee0000000000 */
[----:B-1-3--:R-:W-:Y:S05]  /*7360*/  CALL.ABS.NOINC R2 ;  /* 0x0000000002007343 */ /* 0x00afea0003c00000 */
.L_x_120:
[----:B------:R-:W-:Y:S01]  /*7370*/  LOP3.LUT R20, R44, 0xffffe000, RZ, 0xc0, !PT ;  /* 0xffffe0002c147812 */ /* 0x000fe200078ec0ff */
[----:B------:R-:W-:Y:S05]  /*7380*/  WARPSYNC.ALL ;  /* 0x0000000000007948 */ /* 0x000fea0003800000 */
[----:B------:R-:W-:Y:S01]  /*7390*/  R2UR UR4, R25 ;  /* 0x00000000190472ca */ /* 0x000fe200000e0000 */
[----:B------:R-:W-:Y:S01]  /*73a0*/  BSSY.RECONVERGENT B0, `(.L_x_121) ;  /* 0x000005c000007945 */ /* 0x000fe20003800200 */
[----:B------:R-:W-:Y:S11]  /*73b0*/  ISETP.NE.AND P0, PT, R67, RZ, PT ;  /* 0x000000ff4300720c */ /* 0x000ff60003f05270 */
[----:B------:R-:W1:Y:S02]  /*73c0*/  LDTM.x16 R4, tmem[UR4] ;  /* 0x00000004000479ee */ /* 0x000e640008240000 */
[C---:B-1-3--:R-:W-:Y:S01]  /*73d0*/  FMUL R0, R24.reuse, R4 ;  /* 0x0000000418007220 */ /* 0x04afe20000400000 */
[C---:B------:R-:W-:Y:S01]  /*73e0*/  FMUL R2, R24.reuse, R5 ;  /* 0x0000000518027220 */ /* 0x040fe20000400000 */
[C---:B------:R-:W-:Y:S01]  /*73f0*/  FMUL R4, R24.reuse, R8 ;  /* 0x0000000818047220 */ /* 0x040fe20000400000 */
[C---:B------:R-:W-:Y:S01]  /*7400*/  FMUL R5, R24.reuse, R9 ;  /* 0x0000000918057220 */ /* 0x040fe20000400000 */
[C---:B------:R-:W-:Y:S01]  /*7410*/  FMUL R8, R24.reuse, R12 ;  /* 0x0000000c18087220 */ /* 0x040fe20000400000 */
[C---:B------:R-:W-:Y:S01]  /*7420*/  FMUL R9, R24.reuse, R13 ;  /* 0x0000000d18097220 */ /* 0x040fe20000400000 */
[C---:B------:R-:W-:Y:S01]  /*7430*/  FMUL R12, R24.reuse, R16 ;  /* 0x00000010180c7220 */ /* 0x040fe20000400000 */
[----:B------:R-:W-:Y:S01]  /*7440*/  LOP3.LUT R16, R45, 0xffffe000, RZ, 0xc0, !PT ;  /* 0xffffe0002d107812 */ /* 0x000fe200078ec0ff */
[----:B------:R-:W-:Y:S01]  /*7450*/  FMUL R13, R24, R17 ;  /* 0x00000011180d7220 */ /* 0x000fe20000400000 */
[----:B------:R-:W-:Y:S01]  /*7460*/  LOP3.LUT R17, R46, 0xffffe000, RZ, 0xc0, !PT ;  /* 0xffffe0002e117812 */ /* 0x000fe200078ec0ff */
[----:B------:R-:W-:Y:S01]  /*7470*/  FFMA R28, R27, R20, R0 ;  /* 0x000000141b1c7223 */ /* 0x000fe20000000000 */
[----:B------:R-:W-:Y:S01]  /*7480*/  LOP3.LUT R0, R47, 0xffffe000, RZ, 0xc0, !PT ;  /* 0xffffe0002f007812 */ /* 0x000fe200078ec0ff */
[C---:B------:R-:W-:Y:S01]  /*7490*/  FMUL R3, R24.reuse, R6 ;  /* 0x0000000618037220 */ /* 0x040fe20000400000 */
[C---:B------:R-:W-:Y:S01]  /*74a0*/  FMUL R6, R24.reuse, R10 ;  /* 0x0000000a18067220 */ /* 0x040fe20000400000 */
[C---:B------:R-:W-:Y:S01]  /*74b0*/  FMUL R7, R24.reuse, R7 ;  /* 0x0000000718077220 */ /* 0x040fe20000400000 */
[----:B------:R-:W-:Y:S01]  /*74c0*/  F2FP.TF32.F32.PACK_B R28, R28 ;  /* 0x0000001cff1c723e */ /* 0x000fe200024050ff */
[C---:B------:R-:W-:Y:S01]  /*74d0*/  FMUL R10, R24.reuse, R14 ;  /* 0x0000000e180a7220 */ /* 0x040fe20000400000 */
[----:B------:R-:W-:Y:S01]  /*74e0*/  FMUL R14, R24, R18 ;  /* 0x00000012180e7220 */ /* 0x000fe20000400000 */
[----:B------:R-:W-:Y:S01]  /*74f0*/  LOP3.LUT R18, R40, 0xffffe000, RZ, 0xc0, !PT ;  /* 0xffffe00028127812 */ /* 0x000fe200078ec0ff */
[----:B------:R-:W-:Y:S01]  /*7500*/  FFMA R29, R27, R16, R2 ;  /* 0x000000101b1d7223 */ /* 0x000fe20000000002 */
[----:B------:R-:W-:Y:S01]  /*7510*/  LOP3.LUT R2, R41, 0xffffe000, RZ, 0xc0, !PT ;  /* 0xffffe00029027812 */ /* 0x000fe200078ec0ff */
[----:B------:R-:W-:Y:S01]  /*7520*/  FFMA R30, R27, R17, R3 ;  /* 0x000000111b1e7223 */ /* 0x000fe20000000003 */
[----:B------:R-:W-:Y:S01]  /*7530*/  LOP3.LUT R3, R43, 0xffffe000, RZ, 0xc0, !PT ;  /* 0xffffe0002b037812 */ /* 0x000fe200078ec0ff */
[C---:B------:R-:W-:Y:S01]  /*7540*/  FFMA R31, R27.reuse, R0, R7 ;  /* 0x000000001b1f7223 */ /* 0x040fe20000000007 */
[----:B------:R-:W-:Y:S01]  /*7550*/  LOP3.LUT R0, R42, 0xffffe000, RZ, 0xc0, !PT ;  /* 0xffffe0002a007812 */ /* 0x000fe200078ec0ff */
[C---:B------:R-:W-:Y:S01]  /*7560*/  FFMA R4, R27.reuse, R18, R4 ;  /* 0x000000121b047223 */ /* 0x040fe20000000004 */
[----:B------:R-:W-:Y:S01]  /*7570*/  F2FP.TF32.F32.PACK_B R29, R29 ;  /* 0x0000001dff1d723e */ /* 0x000fe200024050ff */
[C---:B------:R-:W-:Y:S01]  /*7580*/  FFMA R5, R27.reuse, R2, R5 ;  /* 0x000000021b057223 */ /* 0x040fe20000000005 */
[----:B------:R-:W-:Y:S01]  /*7590*/  FMUL R11, R24, R11 ;  /* 0x0000000b180b7220 */ /* 0x000fe20000400000 */
[----:B------:R-:W-:Y:S01]  /*75a0*/  F2FP.TF32.F32.PACK_B R30, R30 ;  /* 0x0000001eff1e723e */ /* 0x000fe200024050ff */
[C---:B------:R-:W-:Y:S01]  /*75b0*/  FFMA R6, R27.reuse, R0, R6 ;  /* 0x000000001b067223 */ /* 0x040fe20000000006 */
[----:B------:R-:W-:Y:S01]  /*75c0*/  F2FP.TF32.F32.PACK_B R31, R31 ;  /* 0x0000001fff1f723e */ /* 0x000fe200024050ff */
[----:B------:R-:W-:Y:S01]  /*75d0*/  FFMA R7, R27, R3, R11 ;  /* 0x000000031b077223 */ /* 0x000fe2000000000b */
[----:B------:R-:W-:Y:S01]  /*75e0*/  LOP3.LUT R2, R32, 0xffffe000, RZ, 0xc0, !PT ;  /* 0xffffe00020027812 */ /* 0x000fe200078ec0ff */
[----:B------:R-:W-:Y:S01]  /*75f0*/  FMUL R15, R24, R15 ;  /* 0x0000000f180f7220 */ /* 0x000fe20000400000 */
[----:B------:R-:W-:Y:S01]  /*7600*/  LOP3.LUT R16, R33, 0xffffe000, RZ, 0xc0, !PT ;  /* 0xffffe00021107812 */ /* 0x000fe200078ec0ff */
[----:B------:R1:W-:Y:S01]  /*7610*/  STS.128 [R65], R28 ;  /* 0x0000001c41007388 */ /* 0x0003e20000000c00 */
[----:B------:R-:W-:Y:S01]  /*7620*/  LOP3.LUT R0, R34, 0xffffe000, RZ, 0xc0, !PT ;  /* 0xffffe00022007812 */ /* 0x000fe200078ec0ff */
[----:B------:R-:W-:Y:S01]  /*7630*/  FFMA R8, R27, R2, R8 ;  /* 0x000000021b087223 */ /* 0x000fe20000000008 */
[----:B------:R-:W-:Y:S01]  /*7640*/  LOP3.LUT R2, R35, 0xffffe000, RZ, 0xc0, !PT ;  /* 0xffffe00023027812 */ /* 0x000fe200078ec0ff */
[C---:B------:R-:W-:Y:S01]  /*7650*/  FFMA R9, R27.reuse, R16, R9 ;  /* 0x000000101b097223 */ /* 0x040fe20000000009 */
[----:B------:R-:W-:Y:S01]  /*7660*/  F2FP.TF32.F32.PACK_B R4, R4 ;  /* 0x00000004ff04723e */ /* 0x000fe200024050ff */
[C---:B------:R-:W-:Y:S01]  /*7670*/  FFMA R10, R27.reuse, R0, R10 ;  /* 0x000000001b0a7223 */ /* 0x040fe2000000000a */
[----:B------:R-:W-:Y:S01]  /*7680*/  F2FP.TF32.F32.PACK_B R5, R5 ;  /* 0x00000005ff05723e */ /* 0x000fe200024050ff */
[----:B------:R-:W-:Y:S01]  /*7690*/  FFMA R11, R27, R2, R15 ;  /* 0x000000021b0b7223 */ /* 0x000fe2000000000f */
[----:B------:R-:W-:Y:S01]  /*76a0*/  F2FP.TF32.F32.PACK_B R6, R6 ;  /* 0x00000006ff06723e */ /* 0x000fe200024050ff */
[----:B------:R-:W-:Y:S01]  /*76b0*/  FMUL R19, R24, R19 ;  /* 0x0000001318137220 */ /* 0x000fe20000400000 */
[----:B------:R-:W-:Y:S02]  /*76c0*/  F2FP.TF32.F32.PACK_B R7, R7 ;  /* 0x00000007ff07723e */ /* 0x000fe400024050ff */
[----:B------:R-:W-:Y:S02]  /*76d0*/  LOP3.LUT R3, R36, 0xffffe000, RZ, 0xc0, !PT ;  /* 0xffffe00024037812 */ /* 0x000fe400078ec0ff */
[----:B------:R-:W-:Y:S01]  /*76e0*/  LOP3.LUT R0, R37, 0xffffe000, RZ, 0xc0, !PT ;  /* 0xffffe00025007812 */ /* 0x000fe200078ec0ff */
[----:B------:R1:W-:Y:S01]  /*76f0*/  STS.128 [R64+0x10], R4 ;  /* 0x0000100440007388 */ /* 0x0003e20000000c00 */
        /* <DEDUP_REMOVED lines=8> */
[----:B------:R-:W-:Y:S02]  /*7780*/  F2FP.TF32.F32.PACK_B R10, R10 ;  /* 0x0000000aff0a723e */ /* 0x000fe400024050ff */
[----:B------:R-:W-:Y:S02]  /*7790*/  F2FP.TF32.F32.PACK_B R11, R11 ;  /* 0x0000000bff0b723e */ /* 0x000fe400024050ff */
[----:B------:R-:W-:Y:S02]  /*77a0*/  F2FP.TF32.F32.PACK_B R12, R12 ;  /* 0x0000000cff0c723e */ /* 0x000fe400024050ff */
[----:B------:R-:W-:Y:S01]  /*77b0*/  F2FP.TF32.F32.PACK_B R13, R13 ;  /* 0x0000000dff0d723e */ /* 0x000fe200024050ff */
[----:B------:R1:W-:Y:S01]  /*77c0*/  STS.128 [R63+0x20], R8 ;  /* 0x000020083f007388 */ /* 0x0003e20000000c00 */
[----:B------:R-:W-:Y:S02]  /*77d0*/  F2FP.TF32.F32.PACK_B R14, R14 ;  /* 0x0000000eff0e723e */ /* 0x000fe400024050ff */
[----:B------:R-:W-:Y:S05]  /*77e0*/  F2FP.TF32.F32.PACK_B R15, R15 ;  /* 0x0000000fff0f723e */ /* 0x000fea00024050ff */
[----:B------:R1:W-:Y:S01]  /*77f0*/  STS.128 [R60+0x30], R12 ;  /* 0x0000300c3c007388 */ /* 0x0003e20000000c00 */
[----:B------:R-:W-:Y:S01]  /*7800*/  @!PT LDS RZ, [RZ] ;  /* 0x00000000fffff984 */ /* 0x000fe20000000800 */
[----:B------:R-:W-:Y:S01]  /*7810*/  @!PT LDS RZ, [RZ] ;  /* 0x00000000fffff984 */ /* 0x000fe20000000800 */
[----:B------:R-:W-:Y:S01]  /*7820*/  @!PT LDS RZ, [RZ] ;  /* 0x00000000fffff984 */ /* 0x000fe20000000800 */
[----:B------:R-:W-:Y:S01]  /*7830*/  @!PT LDS RZ, [RZ] ;  /* 0x00000000fffff984 */ /* 0x000fe20000000800 */
[----:B------:R3:W-:Y:S07]  /*7840*/  MEMBAR.ALL.CTA ;  /* 0x0000000000007992 */ /* 0x0007ee0000008000 */
[----:B---3--:R-:W3:Y:S02]  /*7850*/  FENCE.VIEW.ASYNC.S ;  /* 0x00000000000073c6 */ /* 0x008ee40000000000 */
[----:B---3--:R-:W-:Y:S06]  /*7860*/  BAR.SYNC.DEFER_BLOCKING 0x1, 0x80 ;  /* 0x0042000000007b1d */ /* 0x008fec0000010000 */
[----:B------:R-:W-:Y:S05]  /*7870*/  @P0 BRA `(.L_x_122) ;  /* 0x0000000000380947 */ /* 0x000fea0003800000 */
[----:B------:R-:W-:Y:S01]  /*7880*/  UIADD3 UR4, UPT, UPT, UR43, 0x200, URZ ;  /* 0x000002002b047890 */ /* 0x000fe2000fffe0ff */
[----:B------:R-:W-:Y:S01]  /*7890*/  UMOV UR51, UR36 ;  /* 0x0000002400337c82 */ /* 0x000fe20008000000 */
[----:B------:R-:W-:Y:S02]  /*78a0*/  UIADD3 UR9, UPT, UPT, UR49, 0x80, URZ ;  /* 0x0000008031097890 */ /* 0x000fe4000fffe0ff */
[----:B------:R-:W-:Y:S02]  /*78b0*/  UIADD3 UR8, UPT, UPT, UR43, 0x1200, URZ ;  /* 0x000012002b087890 */ /* 0x000fe4000fffe0ff */
[----:B------:R-:W-:Y:S01]  /*78c0*/  MOV R57, UR4 ;  /* 0x0000000400397c02 */ /* 0x000fe20008000f00 */
[----:B------:R-:W-:Y:S01]  /*78d0*/  UIADD3 UR4, UP0, UPT, UR54, 0x680, URZ ;  /* 0x0000068036047890 */ /* 0x000fe2000ff1e0ff */
[----:B------:R-:W-:Y:S02]  /*78e0*/  UMOV UR10, UR50 ;  /* 0x00000032000a7c82 */ /* 0x000fe40008000000 */
[----:B------:R-:W-:Y:S01]  /*78f0*/  R2UR UR48, R57 ;  /* 0x00000000393072ca */ /* 0x000fe200000e0000 */
[----:B------:R-:W-:Y:S01]  /*7900*/  UIADD3.X UR5, UPT, UPT, URZ, UR55, URZ, UP0, !UPT ;  /* 0x00000037ff057290 */ /* 0x000fe200087fe4ff */
[----:B------:R-:W-:Y:S11]  /*7910*/  UMOV UR11, UR36 ;  /* 0x00000024000b7c82 */ /* 0x000ff60008000000 */
[----:B------:R3:W-:Y:S01]  /*7920*/  UTMASTG.3D [UR48], [UR4] ;  /* 0x00000030040073b5 */ /* 0x0007e20008010000 */
[----:B------:R3:W-:Y:S01]  /*7930*/  UTMASTG.3D [UR8], [UR4] ;  /* 0x00000008040073b5 */ /* 0x0007e20008010000 */
[----:B------:R0:W-:Y:S01]  /*7940*/  UTMACMDFLUSH ;  /* 0x00000000000079b7 */ /* 0x0001e20000000000 */
[----:B---3--:R-:W-:Y:S04]  /*7950*/  DEPBAR.LE SB0, 0x1 ;  /* 0x000080400000791a */ /* 0x008fe80000000000 */
.L_x_122:
[----:B------:R-:W-:Y:S05]  /*7960*/  BSYNC.RECONVERGENT B0 ;  /* 0x0000000000007941 */ /* 0x000fea0003800200 */
.L_x_121:
[----:B------:R-:W-:Y:S01]  /*7970*/  BAR.SYNC.DEFER_BLOCKING 0x1, 0x80 ;  /* 0x0042000000007b1d */ /* 0x000fe20000010000 */
[----:B------:R-:W-:Y:S01]  /*7980*/  ISETP.NE.AND P1, PT, R71, RZ, PT ;  /* 0x000000ff4700720c */ /* 0x000fe20003f25270 */
[----:B------:R-:W-:Y:S01]  /*7990*/  UISETP.NE.AND UP0, UPT, UR52, URZ, UPT ;  /* 0x000000ff3400728c */ /* 0x000fe2000bf05270 */
[----:B------:R-:W-:Y:S11]  /*79a0*/  LEA R2, R73, UR43, 0x3 ;  /* 0x0000002b49027c11 */ /* 0x000ff6000f8e18ff */
[----:B-1----:R-:W-:Y:S01]  /*79b0*/  @P1 SHF.L.U32 R4, RZ, 0x1f, RZ ;  /* 0x0000001fff041819 */ /* 0x002fe200000006ff */
[----:B------:R-:W-:Y:S06]  /*79c0*/  BRA.U !UP0, `(.L_x_123) ;  /* 0x0000000108247547 */ /* 0x000fec000b800000 */
[----:B------:R-:W1:Y:S01]  /*79d0*/  S2R R0, SR_CgaCtaId ;  /* 0x0000000000007919 */ /* 0x000e620000008800 */
[----:B------:R-:W-:Y:S01]  /*79e0*/  IMAD.U32 R3, RZ, RZ, UR47 ;  /* 0x0000002fff037e24 */ /* 0x000fe2000f8e00ff */
[----:B------:R-:W-:Y:S04]  /*79f0*/  UIADD3 UR4, UPT, UPT, UR47, 0x1, URZ ;  /* 0x000000012f047890 */ /* 0x000fe8000fffe0ff */
[----:B------:R-:W-:Y:S01]  /*7a00*/  @P1 LEA R3, R3, UR43, 0x3 ;  /* 0x0000002b03031c11 */ /* 0x000fe2000f8e18ff */
[----:B------:R-:W-:Y:S04]  /*7a10*/  UISETP.NE.AND UP0, UPT, UR4, 0x4, UPT ;  /* 0x000000040400788c */ /* 0x000fe8000bf05270 */
[----:B------:R-:W-:Y:S01]  /*7a20*/  @P1 VIADD R3, R3, 0x70 ;  /* 0x0000007003031836 */ /* 0x000fe20000000000 */
[----:B------:R-:W-:Y:S04]  /*7a30*/  USEL UR47, UR4, URZ, UP0 ;  /* 0x000000ff042f7287 */ /* 0x000fe80008000000 */
[----:B-1----:R-:W-:Y:S04]  /*7a40*/  @P1 PRMT R0, R0, 0x654, R3 ;  /* 0x0000065400001816 */ /* 0x002fe80000000003 */
[----:B------:R1:W-:Y:S04]  /*7a50*/  @P1 SYNCS.ARRIVE.TRANS64.RED.A1T0 RZ, [R0+URZ], RZ ;  /* 0x000000ff00ff19a7 */ /* 0x0003e800081004ff */
.L_x_123:
[----:B------:R-:W3:Y:S01]  /*7a60*/  @P1 SYNCS.PHASECHK.TRANS64.TRYWAIT P0, [R2+URZ+0x50], R4 ;  /* 0x00005004020015a7 */ /* 0x000ee200080011ff */
[----:B------:R-:W-:Y:S01]  /*7a70*/  BSSY B1, `(.L_x_124) ;  /* 0x0000016000017945 */ /* 0x000fe20003800000 */
[----:B---3--:R-:W-:Y:S03]  /*7a80*/  @P1 SEL R74, RZ, 0x1, !P0 ;  /* 0x00000001ff4a1807 */ /* 0x008fe60004000000 */
[----:B------:R-:W-:Y:S05]  /*7a90*/  @!P1 BRA `(.L_x_125) ;  /* 0x00000000004c9947 */ /* 0x000fea0003800000 */
[----:B------:R-:W-:Y:S01]  /*7aa0*/  ISETP.NE.AND P0, PT, R74, RZ, PT ;  /* 0x000000ff4a00720c */ /* 0x000fe20003f05270 */
[----:B------:R-:W-:Y:S01]  /*7ab0*/  BSSY B0, `(.L_x_126) ;  /* 0x000000b000007945 */ /* 0x000fe20003800000 */
[----:B------:R-:W-:Y:S11]  /*7ac0*/  ISETP.NE.AND P1, PT, R75, RZ, PT ;  /* 0x000000ff4b00720c */ /* 0x000ff60003f25270 */
[----:B------:R-:W-:Y:S02]  /*7ad0*/  @!UPT UIADD3 URZ, UPT, UPT, URZ, URZ, URZ ;  /* 0x000000fffffff290 */ /* 0x000fe4000fffe0ff */
[C---:B------:R-:W-:Y:S01]  /*7ae0*/  @P1 IMAD R6, R73.reuse, 0x2000, R65 ;  /* 0x0000200049061824 */ /* 0x040fe200078e0241 */
[C---:B------:R-:W-:Y:S01]  /*7af0*/  @P1 LEA R4, R73.reuse, R63, 0xd ;  /* 0x0000003f49041211 */ /* 0x040fe200078e68ff */
[C---:B------:R-:W-:Y:S02]  /*7b00*/  @P1 IMAD R5, R73.reuse, 0x2000, R64 ;  /* 0x0000200049051824 */ /* 0x040fe400078e0240 */
[----:B------:R-:W-:Y:S01]  /*7b10*/  @P1 IMAD R3, R73, 0x2000, R60 ;  /* 0x0000200049031824 */ /* 0x000fe200078e023c */
[----:B------:R-:W-:Y:S06]  /*7b20*/  @P0 BRA `(.L_x_127) ;  /* 0x00000000000c0947 */ /* 0x000fec0003800000 */
[----:B-1----:R-:W-:Y:S04]  /*7b30*/  SHF.L.U32 R0, RZ, 0x1f, RZ ;  /* 0x0000001fff007819 */ /* 0x002fe800000006ff */
[----:B------:R-:W1:Y:S02]  /*7b40*/  SYNCS.PHASECHK.TRANS64.TRYWAIT P0, [R2+URZ+0x50], R0 ;  /* 0x00005000020075a7 */ /* 0x000e6400080011ff */
[----:B-1----:R-:W-:Y:S05]  /*7b50*/  @!P0 BRA `(.L_x_128) ;  /* 0x00000054001c8947 */ /* 0x002fea0003800000 */
.L_x_127:
[----:B------:R-:W-:Y:S05]  /*7b60*/  BSYNC B0 ;  /* 0x0000000000007941 */ /* 0x000fea0003800000 */
.L_x_126:
[----:B------:R-:W-:Y:S02]  /*7b70*/  ISETP.NE.AND P0, PT, R75, RZ, PT ;  /* 0x000000ff4b00720c */ /* 0x000fe40003f05270 */
[----:B------:R-:W-:Y:S11]  /*7b80*/  IADD3 R73, PT, PT, R73, 0x1, RZ ;  /* 0x0000000149497810 */ /* 0x000ff60007ffe0ff */
[----:B------:R3:W4:Y:S04]  /*7b90*/  @P0 LDS.128 R44, [R6] ;  /* 0x00000000062c0984 */ /* 0x0007280000000c00 */
[----:B------:R3:W1:Y:S04]  /*7ba0*/  @P0 LDS.128 R40, [R5+0x10] ;  /* 0x0000100005280984 */ /* 0x0006680000000c00 */
[----:B------:R3:W1:Y:S04]  /*7bb0*/  @P0 LDS.128 R32, [R4+0x20] ;  /* 0x0000200004200984 */ /* 0x0006680000000c00 */
[----:B------:R3:W1:Y:S02]  /*7bc0*/  @P0 LDS.128 R36, [R3+0x30] ;  /* 0x0000300003240984 */ /* 0x0006640000000c00 */
.L_x_125:
[----:B------:R-:W-:Y:S05]  /*7bd0*/  BSYNC B1 ;  /* 0x0000000000017941 */ /* 0x000fea0003800000 */
.L_x_124:
[----:B-1----:R-:W-:Y:S05]  /*7be0*/  VIADD R0, R25, 0x10 ;  /* 0x0000001019007836 */ /* 0x002fea0000000000 */
[----:B------:R-:W-:Y:S04]  /*7bf0*/  SHF.R.U32.HI R0, RZ, 0x15, R0 ;  /* 0x00000015ff007819 */ /* 0x000fe80000011600 */
[----:B------:R-:W-:Y:S11]  /*7c00*/  LOP3.LUT P0, RZ, R0, 0x3, R53, 0x48, !PT ;  /* 0x0000000300ff7812 */ /* 0x000ff60007804835 */
[----:B------:R-:W-:Y:S02]  /*7c10*/  @!UPT UIADD3 URZ, UPT, UPT, URZ, URZ, URZ ;  /* 0x000000fffffff290 */ /* 0x000fe4000fffe0ff */
[----:B------:R-:W-:Y:S05]  /*7c20*/  @!P0 BRA `(.L_x_129) ;  /* 0x0000000000408947 */ /* 0x000fea0003800000 */
[----:B------:R-:W1:Y:S01]  /*7c30*/  LDCU.64 UR8, c[0x4][0x70] ;  /* 0x01000e00ff0877ac */ /* 0x000e620008000a00 */
[----:B---3--:R-:W-:Y:S01]  /*7c40*/  MOV R3, 0x0 ;  /* 0x0000000000037802 */ /* 0x008fe20000000f00 */
[----:B------:R-:W-:Y:S02]  /*7c50*/  HFMA2 R12, -RZ, RZ, 0, 5.9604644775390625e-08 ;  /* 0x00000001ff0c7431 */ /* 0x000fe400000001ff */
[----:B------:R-:W-:Y:S02]  /*7c60*/  IMAD.MOV.U32 R8, RZ, RZ, 0x192 ;  /* 0x00000192ff087424 */ /* 0x000fe400078e00ff */
[----:B------:R-:W-:Y:S01]  /*7c70*/  IMAD.MOV.U32 R13, RZ, RZ, RZ ;  /* 0x000000ffff0d7224 */ /* 0x000fe200078e00ff */
[----:B------:R-:W3:Y:S01]  /*7c80*/  LDCU.64 UR6, c[0x4][0x78] ;  /* 0x01000f00ff0677ac */ /* 0x000ee20008000a00 */
[----:B------:R-:W2:Y:S01]  /*7c90*/  LDC.64 R2, c[0x4][R3] ;  /* 0x0100000003027b82 */ /* 0x000ea20000000a00 */
[----:B------:R-:W5:Y:S01]  /*7ca0*/  LDCU.64 UR4, c[0x4][0x10] ;  /* 0x01000200ff0477ac */ /* 0x000f620008000a00 */
[----:B-1----:R-:W-:Y:S01]  /*7cb0*/  MOV R5, UR9 ;  /* 0x0000000900057c02 */ /* 0x002fe20008000f00 */
[----:B------:R-:W-:Y:S01]  /*7cc0*/  IMAD.U32 R4, RZ, RZ, UR8 ;  /* 0x00000008ff047e24 */ /* 0x000fe2000f8e00ff */
[----:B---3--:R-:W-:Y:S01]  /*7cd0*/  MOV R7, UR7 ;  /* 0x0000000700077c02 */ /* 0x008fe20008000f00 */
[----:B------:R-:W-:Y:S01]  /*7ce0*/  IMAD.U32 R6, RZ, RZ, UR6 ;  /* 0x00000006ff067e24 */ /* 0x000fe2000f8e00ff */
[----:B-----5:R-:W-:Y:S01]  /*7cf0*/  MOV R11, UR5 ;  /* 0x00000005000b7c02 */ /* 0x020fe20008000f00 */
[----:B------:R-:W-:Y:S02]  /*7d00*/  IMAD.U32 R10, RZ, RZ, UR4 ;  /* 0x00000004ff0a7e24 */ /* 0x000fe4000f8e00ff */
[----:B------:R-:W-:Y:S07]  /*7d10*/  LEPC R20, `(.L_x_129) ;  /* 0x000000001014794e */ /* 0x000fee0000000000 */
[----:B--2-4-:R-:W-:Y:S05]  /*7d20*/  CALL.ABS.NOINC R2 ;  /* 0x0000000002007343 */ /* 0x014fea0003c00000 */
.L_x_129:
[----:B---34-:R-:W-:Y:S01]  /*7d30*/  LOP3.LUT R3, R44, 0xffffe000, RZ, 0xc0, !PT ;  /* 0xffffe0002c037812 */ /* 0x018fe200078ec0ff */
[----:B------:R-:W-:Y:S05]  /*7d40*/  WARPSYNC.ALL ;  /* 0x0000000000007948 */ /* 0x000fea0003800000 */
[----:B------:R-:W-:Y:S01]  /*7d50*/  R2UR UR4, R25 ;  /* 0x00000000190472ca */ /* 0x000fe200000e0000 */
[----:B------:R-:W1:Y:S01]  /*7d60*/  S2R R76, SR_CgaCtaId ;  /* 0x00000000004c7919 */ /* 0x000e620000008800 */
[----:B------:R-:W-:Y:S01]  /*7d70*/  LOP3.LUT R20, R40, 0xffffe000, RZ, 0xc0, !PT ;  /* 0xffffe00028147812 */ /* 0x000fe200078ec0ff */
[----:B------:R-:W-:Y:S01]  /*7d80*/  BSSY.RECONVERGENT B0, `(.L_x_130) ;  /* 0x0000062000007945 */ /* 0x000fe20003800200 */
[----:B------:R-:W-:Y:S02]  /*7d90*/  ISETP.NE.AND P6, PT, R71, RZ, PT ;  /* 0x000000ff4700720c */ /* 0x000fe40003fc5270 */
[----:B------:R-:W-:Y:S07]  /*7da0*/  ISETP.NE.AND P0, PT, R67, RZ, PT ;  /* 0x000000ff4300720c */ /* 0x000fee0003f05270 */
[----:B------:R-:W3:Y:S02]  /*7db0*/  LDTM.x16 R4, tmem[UR4+0x10] ;  /* 0x00001004000479ee */ /* 0x000ee40008240000 */
[C---:B---3--:R-:W-:Y:S01]  /*7dc0*/  FMUL R0, R24.reuse, R4 ;  /* 0x0000000418007220 */ /* 0x048fe20000400000 */
[----:B------:R-:W-:Y:S01]  /*7dd0*/  LOP3.LUT R4, R45, 0xffffe000, RZ, 0xc0, !PT ;  /* 0xffffe0002d047812 */ /* 0x000fe200078ec0ff */
[C---:B------:R-:W-:Y:S01]  /*7de0*/  FMUL R2, R24.reuse, R5 ;  /* 0x0000000518027220 */ /* 0x040fe20000400000 */
[----:B------:R-:W-:Y:S01]  /*7df0*/  FMUL R5, R24, R12 ;  /* 0x0000000c18057220 */ /* 0x000fe20000400000 */
[C---:B------:R-:W-:Y:S01]  /*7e00*/  FFMA R28, R27.reuse, R3, R0 ;  /* 0x000000031b1c7223 */ /* 0x040fe20000000000 */
[----:B------:R-:W-:Y:S01]  /*7e10*/  LOP3.LUT R3, R46, 0xffffe000, RZ, 0xc0, !PT ;  /* 0xffffe0002e037812 */ /* 0x000fe200078ec0ff */
[----:B------:R-:W-:Y:S01]  /*7e20*/  FFMA R29, R27, R4, R2 ;  /* 0x000000041b1d7223 */ /* 0x000fe20000000002 */
[----:B------:R-:W-:Y:S01]  /*7e30*/  LOP3.LUT R4, R47, 0xffffe000, RZ, 0xc0, !PT ;  /* 0xffffe0002f047812 */ /* 0x000fe200078ec0ff */
[C---:B------:R-:W-:Y:S01]  /*7e40*/  FMUL R0, R24.reuse, R6 ;  /* 0x0000000618007220 */ /* 0x040fe20000400000 */
[----:B------:R-:W-:Y:S01]  /*7e50*/  F2FP.TF32.F32.PACK_B R28, R28 ;  /* 0x0000001cff1c723e */ /* 0x000fe200024050ff */
[C---:B------:R-:W-:Y:S01]  /*7e60*/  FMUL R2, R24.reuse, R7 ;  /* 0x0000000718027220 */ /* 0x040fe20000400000 */
[----:B------:R-:W-:Y:S01]  /*7e70*/  F2FP.TF32.F32.PACK_B R29, R29 ;  /* 0x0000001dff1d723e */ /* 0x000fe200024050ff */
[C---:B------:R-:W-:Y:S01]  /*7e80*/  FFMA R30, R27.reuse, R3, R0 ;  /* 0x000000031b1e7223 */ /* 0x040fe20000000000 */
[C---:B------:R-:W-:Y:S01]  /*7e90*/  FMUL R0, R24.reuse, R8 ;  /* 0x0000000818007220 */ /* 0x040fe20000400000 */
[----:B------:R-:W-:Y:S01]  /*7ea0*/  FFMA R31, R27, R4, R2 ;  /* 0x000000041b1f7223 */ /* 0x000fe20000000002 */
[C---:B------:R-:W-:Y:S01]  /*7eb0*/  FMUL R6, R24.reuse, R13 ;  /* 0x0000000d18067220 */ /* 0x040fe20000400000 */
[----:B------:R-:W-:Y:S01]  /*7ec0*/  LOP3.LUT R13, R41, 0xffffe000, RZ, 0xc0, !PT ;  /* 0xffffe000290d7812 */ /* 0x000fe200078ec0ff */
[C---:B------:R-:W-:Y:S01]  /*7ed0*/  FMUL R2, R24.reuse, R9 ;  /* 0x0000000918027220 */ /* 0x040fe20000400000 */
[----:B------:R-:W-:Y:S01]  /*7ee0*/  F2FP.TF32.F32.PACK_B R30, R30 ;  /* 0x0000001eff1e723e */ /* 0x000fe200024050ff */
[----:B------:R-:W-:Y:S01]  /*7ef0*/  FMUL R9, R24, R16 ;  /* 0x0000001018097220 */ /* 0x000fe20000400000 */
[----:B------:R-:W-:Y:S01]  /*7f00*/  F2FP.TF32.F32.PACK_B R31, R31 ;  /* 0x0000001fff1f723e */ /* 0x000fe200024050ff */
[----:B------:R-:W-:Y:S01]  /*7f10*/  FFMA R16, R27, R20, R0 ;  /* 0x000000141b107223 */ /* 0x000fe20000000000 */
[----:B------:R-:W-:Y:S01]  /*7f20*/  LOP3.LUT R0, R42, 0xffffe000, RZ, 0xc0, !PT ;  /* 0xffffe0002a007812 */ /* 0x000fe200078ec0ff */
[C---:B------:R-:W-:Y:S01]  /*7f30*/  FMUL R3, R24.reuse, R10 ;  /* 0x0000000a18037220 */ /* 0x040fe20000400000 */
[C---:B------:R-:W-:Y:S01]  /*7f40*/  FMUL R7, R24.reuse, R14 ;  /* 0x0000000e18077220 */ /* 0x040fe20000400000 */
[----:B------:R-:W-:Y:S01]  /*7f50*/  LOP3.LUT R14, R43, 0xffffe000, RZ, 0xc0, !PT ;  /* 0xffffe0002b0e7812 */ /* 0x000fe200078ec0ff */
[----:B------:R-:W-:Y:S01]  /*7f60*/  FMUL R10, R24, R17 ;  /* 0x00000011180a7220 */ /* 0x000fe20000400000 */
[----:B------:R-:W-:Y:S01]  /*7f70*/  F2FP.TF32.F32.PACK_B R16, R16 ;  /* 0x00000010ff10723e */ /* 0x000fe200024050ff */
[----:B------:R-:W-:Y:S01]  /*7f80*/  FFMA R17, R27, R13, R2 ;  /* 0x0000000d1b117223 */ /* 0x000fe20000000002 */
[----:B------:R-:W-:Y:S01]  /*7f90*/  LOP3.LUT R2, R32, 0xffffe000, RZ, 0xc0, !PT ;  /* 0xffffe00020027812 */ /* 0x000fe200078ec0ff */
[----:B------:R-:W-:Y:S01]  /*7fa0*/  STS.128 [R65+0x2000], R28 ;  /* 0x0020001c41007388 */ /* 0x000fe20000000c00 */
[----:B------:R-:W-:Y:S01]  /*7fb0*/  LOP3.LUT R13, R39, 0xffffe000, RZ, 0xc0, !PT ;  /* 0xffffe000270d7812 */ /* 0x000fe200078ec0ff */
[C---:B------:R-:W-:Y:S01]  /*7fc0*/  FMUL R4, R24.reuse, R11 ;  /* 0x0000000b18047220 */ /* 0x040fe20000400000 */
[----:B------:R-:W-:Y:S01]  /*7fd0*/  F2FP.TF32.F32.PACK_B R17, R17 ;  /* 0x00000011ff11723e */ /* 0x000fe200024050ff */
[C---:B------:R-:W-:Y:S01]  /*7fe0*/  FMUL R11, R24.reuse, R18 ;  /* 0x00000012180b7220 */ /* 0x040fe20000400000 */
[----:B------:R-:W-:Y:S01]  /*7ff0*/  FFMA R18, R27, R0, R3 ;  /* 0x000000001b127223 */ /* 0x000fe20000000003 */
[----:B------:R-:W-:Y:S01]  /*8000*/  LOP3.LUT R0, R33, 0xffffe000, RZ, 0xc0, !PT ;  /* 0xffffe00021007812 */ /* 0x000fe200078ec0ff */
[----:B------:R-:W-:Y:S01]  /*8010*/  FMUL R12, R24, R19 ;  /* 0x00000013180c7220 */ /* 0x000fe20000400000 */
[----:B------:R-:W-:Y:S01]  /*8020*/  LOP3.LUT R3, R34, 0xffffe000, RZ, 0xc0, !PT ;  /* 0xffffe00022037812 */ /* 0x000fe200078ec0ff */
[C---:B------:R-:W-:Y:S01]  /*8030*/  FFMA R19, R27.reuse, R14, R4 ;  /* 0x0000000e1b137223 */ /* 0x040fe20000000004 */
[----:B------:R-:W-:Y:S01]  /*8040*/  FFMA R4, R27, R2, R5 ;  /* 0x000000021b047223 */ /* 0x000fe20000000005 */
[----:B------:R-:W-:Y:S01]  /*8050*/  LOP3.LUT R2, R35, 0xffffe000, RZ, 0xc0, !PT ;  /* 0xffffe00023027812 */ /* 0x000fe200078ec0ff */
[----:B------:R-:W-:Y:S01]  /*8060*/  FMUL R8, R24, R15 ;  /* 0x0000000f18087220 */ /* 0x000fe20000400000 */
[----:B------:R-:W-:Y:S01]  /*8070*/  F2FP.TF32.F32.PACK_B R18, R18 ;  /* 0x00000012ff12723e */ /* 0x000fe200024050ff */
[C---:B------:R-:W-:Y:S01]  /*8080*/  FFMA R5, R27.reuse, R0, R6 ;  /* 0x000000001b057223 */ /* 0x040fe20000000006 */
[----:B------:R-:W-:Y:S01]  /*8090*/  F2FP.TF32.F32.PACK_B R19, R19 ;  /* 0x00000013ff13723e */ /* 0x000fe200024050ff */
[C---:B------:R-:W-:Y:S01]  /*80a0*/  FFMA R6, R27.reuse, R3, R7 ;  /* 0x000000031b067223 */ /* 0x040fe20000000007 */
[----:B------:R-:W-:Y:S01]  /*80b0*/  FFMA R7, R27, R2, R8 ;  /* 0x000000021b077223 */ /* 0x000fe20000000008 */
[----:B------:R-:W-:Y:S02]  /*80c0*/  LOP3.LUT R0, R36, 0xffffe000, RZ, 0xc0, !PT ;  /* 0xffffe00024007812 */ /* 0x000fe400078ec0ff */
[----:B------:R-:W-:Y:S01]  /*80d0*/  STS.128 [R64+0x2010], R16 ;  /* 0x0020101040007388 */ /* 0x000fe20000000c00 */
[----:B------:R-:W-:Y:S02]  /*80e0*/  LOP3.LUT R2, R37, 0xffffe000, RZ, 0xc0, !PT ;  /* 0xffffe00025027812 */ /* 0x000fe400078ec0ff */
[----:B------:R-:W-:Y:S01]  /*80f0*/  LOP3.LUT R3, R38, 0xffffe000, RZ, 0xc0, !PT ;  /* 0xffffe00026037812 */ /* 0x000fe200078ec0ff */
[C---:B------:R-:W-:Y:S01]  /*8100*/  FFMA R8, R27.reuse, R0, R9 ;  /* 0x000000001b087223 */ /* 0x040fe20000000009 */
[----:B------:R-:W-:Y:S01]  /*8110*/  F2FP.TF32.F32.PACK_B R4, R4 ;  /* 0x00000004ff04723e */ /* 0x000fe200024050ff */
[C---:B------:R-:W-:Y:S01]  /*8120*/  FFMA R9, R27.reuse, R2, R10 ;  /* 0x000000021b097223 */ /* 0x040fe2000000000a */
[----:B------:R-:W-:Y:S01]  /*8130*/  F2FP.TF32.F32.PACK_B R5, R5 ;  /* 0x00000005ff05723e */ /* 0x000fe200024050ff */
[C---:B------:R-:W-:Y:S01]  /*8140*/  FFMA R10, R27.reuse, R3, R11 ;  /* 0x000000031b0a7223 */ /* 0x040fe2000000000b */
[----:B------:R-:W-:Y:S01]  /*8150*/  F2FP.TF32.F32.PACK_B R6, R6 ;  /* 0x00000006ff06723e */ /* 0x000fe200024050ff */
[----:B------:R-:W-:Y:S01]  /*8160*/  FFMA R11, R27, R13, R12 ;  /* 0x0000000d1b0b7223 */ /* 0x000fe2000000000c */
[----:B------:R-:W-:Y:S01]  /*8170*/  F2FP.TF32.F32.PACK_B R7, R7 ;  /* 0x00000007ff07723e */ /* 0x000fe200024050ff */
[----:B------:R-:W-:Y:S01]  /*8180*/  IMAD.U32 R0, RZ, RZ, UR47 ;  /* 0x0000002fff007e24 */ /* 0x000fe2000f8e00ff */
[----:B------:R-:W-:Y:S02]  /*8190*/  F2FP.TF32.F32.PACK_B R8, R8 ;  /* 0x00000008ff08723e */ /* 0x000fe400024050ff */
[----:B------:R-:W-:Y:S01]  /*81a0*/  F2FP.TF32.F32.PACK_B R9, R9 ;  /* 0x00000009ff09723e */ /* 0x000fe200024050ff */
[----:B------:R3:W-:Y:S01]  /*81b0*/  STS.128 [R63+0x2020], R4 ;  /* 0x002020043f007388 */ /* 0x0007e20000000c00 */
[----:B------:R-:W-:Y:S02]  /*81c0*/  F2FP.TF32.F32.PACK_B R10, R10 ;  /* 0x0000000aff0a723e */ /* 0x000fe400024050ff */
[----:B------:R-:W-:Y:S02]  /*81d0*/  F2FP.TF32.F32.PACK_B R11, R11 ;  /* 0x0000000bff0b723e */ /* 0x000fe400024050ff */
[----:B------:R-:W-:Y:S02]  /*81e0*/  @P6 LEA R0, R0, UR43, 0x3 ;  /* 0x0000002b00006c11 */ /* 0x000fe4000f8e18ff */
[----:B------:R-:W-:Y:S01]  /*81f0*/  @P6 SHF.L.U32 R2, RZ, 0x1f, RZ ;  /* 0x0000001fff026819 */ /* 0x000fe200000006ff */
[----:B------:R4:W-:Y:S02]  /*8200*/  STS.128 [R60+0x2030], R8 ;  /* 0x002030083c007388 */ /* 0x0009e40000000c00 */
[----:B------:R-:W-:Y:S05]  /*8210*/  @P6 VIADD R0, R0, 0x70 ;  /* 0x0000007000006836 */ /* 0x000fea0000000000 */
[----:B-1----:R-:W-:Y:S01]  /*8220*/  @P6 PRMT R0, R76, 0x654, R0 ;  /* 0x000006544c006816 */ /* 0x002fe20000000000 */
[----:B------:R-:W-:Y:S01]  /*8230*/  @!PT LDS RZ, [RZ] ;  /* 0x00000000fffff984 */ /* 0x000fe20000000800 */
[----:B------:R-:W-:Y:S01]  /*8240*/  @!PT LDS RZ, [RZ] ;  /* 0x00000000fffff984 */ /* 0x000fe20000000800 */
[----:B------:R-:W-:Y:S01]  /*8250*/  @!PT LDS RZ, [RZ] ;  /* 0x00000000fffff984 */ /* 0x000fe20000000800 */
[----:B------:R-:W-:Y:S01]  /*8260*/  @!PT LDS RZ, [RZ] ;  /* 0x00000000fffff984 */ /* 0x000fe20000000800 */
[----:B------:R1:W-:Y:S06]  /*8270*/  MEMBAR.ALL.CTA ;  /* 0x0000000000007992 */ /* 0x0003ec0000008000 */
[----:B-1----:R-:W1:Y:S01]  /*8280*/  FENCE.VIEW.ASYNC.S ;  /* 0x00000000000073c6 */ /* 0x002e620000000000 */
[----:B---3--:R-:W-:Y:S01]  /*8290*/  LEA R6, R73, UR43, 0x3 ;  /* 0x0000002b49067c11 */ /* 0x008fe2000f8e18ff */
[----:B-1----:R-:W-:Y:S06]  /*82a0*/  BAR.SYNC.DEFER_BLOCKING 0x1, 0x80 ;  /* 0x0042000000007b1d */ /* 0x002fec0000010000 */
[----:B------:R-:W-:Y:S05]  /*82b0*/  @P0 BRA `(.L_x_131) ;  /* 0x0000000000380947 */ /* 0x000fea0003800000 */
[----:B------:R-:W-:Y:S02]  /*82c0*/  UIADD3 UR4, UP0, UPT, UR54, 0x680, URZ ;  /* 0x0000068036047890 */ /* 0x000fe4000ff1e0ff */
[----:B------:R-:W-:Y:S02]  /*82d0*/  UIADD3 UR13, UPT, UPT, UR49, 0x10, URZ ;  /* 0x00000010310d7890 */ /* 0x000fe4000fffe0ff */
[----:B------:R-:W-:Y:S02]  /*82e0*/  UIADD3 UR12, UPT, UPT, UR43, 0x2200, URZ ;  /* 0x000022002b0c7890 */ /* 0x000fe4000fffe0ff */
[----:B------:R-:W-:Y:S01]  /*82f0*/  UIADD3.X UR5, UPT, UPT, URZ, UR55, URZ, UP0, !UPT ;  /* 0x00000037ff057290 */ /* 0x000fe200087fe4ff */
[----:B------:R-:W-:Y:S01]  /*8300*/  UMOV UR14, UR50 ;  /* 0x00000032000e7c82 */ /* 0x000fe20008000000 */
[----:B------:R-:W-:Y:S01]  /*8310*/  UMOV UR15, UR36 ;  /* 0x00000024000f7c82 */ /* 0x000fe20008000000 */
[----:B------:R-:W-:Y:S02]  /*8320*/  UIADD3 UR9, UPT, UPT, UR49, 0x90, URZ ;  /* 0x0000009031097890 */ /* 0x000fe4000fffe0ff */
[----:B------:R-:W-:Y:S01]  /*8330*/  UIADD3 UR8, UPT, UPT, UR43, 0x3200, URZ ;  /* 0x000032002b087890 */ /* 0x000fe2000fffe0ff */
[----:B------:R-:W-:Y:S03]  /*8340*/  UMOV UR10, UR50 ;  /* 0x00000032000a7c82 */ /* 0x000fe60008000000 */
[----:B------:R1:W-:Y:S01]  /*8350*/  UTMASTG.3D [UR12], [UR4] ;  /* 0x0000000c040073b5 */ /* 0x0003e20008010000 */
[----:B------:R-:W-:Y:S04]  /*8360*/  UMOV UR11, UR36 ;  /* 0x00000024000b7c82 */ /* 0x000fe80008000000 */
[----:B------:R1:W-:Y:S01]  /*8370*/  UTMASTG.3D [UR8], [UR4] ;  /* 0x00000008040073b5 */ /* 0x0003e20008010000 */
[----:B------:R0:W-:Y:S01]  /*8380*/  UTMACMDFLUSH ;  /* 0x00000000000079b7 */ /* 0x0001e20000000000 */
[----:B-1----:R-:W-:Y:S04]  /*8390*/  DEPBAR.LE SB0, 0x1 ;  /* 0x000080400000791a */ /* 0x002fe80000000000 */
.L_x_131:
[----:B------:R-:W-:Y:S05]  /*83a0*/  BSYNC.RECONVERGENT B0 ;  /* 0x0000000000007941 */ /* 0x000fea0003800200 */
.L_x_130:
[----:B------:R-:W-:Y:S01]  /*83b0*/  BAR.SYNC.DEFER_BLOCKING 0x1, 0x80 ;  /* 0x0042000000007b1d */ /* 0x000fe20000010000 */
[----:B------:R-:W-:Y:S04]  /*83c0*/  UIADD3 UR4, UPT, UPT, UR47, 0x1, URZ ;  /* 0x000000012f047890 */ /* 0x000fe8000fffe0ff */
[----:B------:R-:W-:Y:S04]  /*83d0*/  UISETP.NE.AND UP0, UPT, UR4, 0x4, UPT ;  /* 0x000000040400788c */ /* 0x000fe8000bf05270 */
[----:B------:R-:W-:Y:S01]  /*83e0*/  USEL UR46, UR4, URZ, UP0 ;  /* 0x000000ff042e7287 */ /* 0x000fe20008000000 */
[----:B------:R1:W-:Y:S01]  /*83f0*/  @P6 SYNCS.ARRIVE.TRANS64.RED.A1T0 RZ, [R0+URZ], RZ ;  /* 0x000000ff00ff69a7 */ /* 0x0003e200081004ff */
[----:B------:R-:W-:Y:S01]  /*8400*/  BSSY B1, `(.L_x_132) ;  /* 0x0000017000017945 */ /* 0x000fe20003800000 */
[----:B------:R-:W3:Y:S02]  /*8410*/  @P6 SYNCS.PHASECHK.TRANS64.TRYWAIT P0, [R6+URZ+0x50], R2 ;  /* 0x00005002060065a7 */ /* 0x000ee400080011ff */
[----:B---3--:R-:W-:Y:S01]  /*8420*/  @P6 SEL R74, RZ, 0x1, !P0 ;  /* 0x00000001ff4a6807 */ /* 0x008fe20004000000 */
[----:B-1----:R-:W-:Y:S06]  /*8430*/  @!P6 BRA `(.L_x_133) ;  /* 0x00000000004ce947 */ /* 0x002fec0003800000 */
        /* <DEDUP_REMOVED lines=9> */
[----:B------:R-:W-:Y:S04]  /*84d0*/  SHF.L.U32 R5, RZ, 0x1f, RZ ;  /* 0x0000001fff057819 */ /* 0x000fe800000006ff */
[----:B------:R-:W1:Y:S02]  /*84e0*/  SYNCS.PHASECHK.TRANS64.TRYWAIT P0, [R6+URZ+0x50], R5 ;  /* 0x00005005060075a7 */ /* 0x000e6400080011ff */
[----:B-1----:R-:W-:Y:S05]  /*84f0*/  @!P0 BRA `(.L_x_136) ;  /* 0x0000004800c88947 */ /* 0x002fea0003800000 */
.L_x_135:
[----:B------:R-:W-:Y:S05]  /*8500*/  BSYNC B0 ;  /* 0x0000000000007941 */ /* 0x000fea0003800000 */
.L_x_134:
[----:B------:R-:W-:Y:S02]  /*8510*/  ISETP.NE.AND P0, PT, R75, RZ, PT ;  /* 0x000000ff4b00720c */ /* 0x000fe40003f05270 */
[----:B------:R-:W-:Y:S11]  /*8520*/  IADD3 R73, PT, PT, R73, 0x1, RZ ;  /* 0x0000000149497810 */ /* 0x000ff60007ffe0ff */
[----:B------:R3:W1:Y:S04]  /*8530*/  @P0 LDS.128 R44, [R4] ;  /* 0x00000000042c0984 */ /* 0x0006680000000c00 */
[----:B------:R3:W1:Y:S04]  /*8540*/  @P0 LDS.128 R40, [R3+0x10] ;  /* 0x0000100003280984 */ /* 0x0006680000000c00 */
[----:B------:R3:W1:Y:S04]  /*8550*/  @P0 LDS.128 R32, [R2+0x20] ;  /* 0x0000200002200984 */ /* 0x0006680000000c00 */
[----:B------:R3:W1:Y:S02]  /*8560*/  @P0 LDS.128 R36, [R0+0x30] ;  /* 0x0000300000240984 */ /* 0x0006640000000c00 */
.L_x_133:
[----:B------:R-:W-:Y:S05]  /*8570*/  BSYNC B1 ;  /* 0x0000000000017941 */ /* 0x000fea0003800000 */
.L_x_132:
[----:B---3--:R-:W-:Y:S05]  /*8580*/  VIADD R0, R25, 0x20 ;  /* 0x0000002019007836 */ /* 0x008fea0000000000 */
[----:B------:R-:W-:Y:S04]  /*8590*/  SHF.R.U32.HI R0, RZ, 0x15, R0 ;  /* 0x00000015ff007819 */ /* 0x000fe80000011600 */
[----:B------:R-:W-:Y:S11]  /*85a0*/  LOP3.LUT P0, RZ, R0, 0x3, R53, 0x48, !PT ;  /* 0x0000000300ff7812 */ /* 0x000ff60007804835 */
[----:B------:R-:W-:Y:S02]  /*85b0*/  @!UPT UIADD3 URZ, UPT, UPT, URZ, URZ, URZ ;  /* 0x000000fffffff290 */ /* 0x000fe4000fffe0ff */
[----:B------:R-:W-:Y:S05]  /*85c0*/  @!P0 BRA `(.L_x_137) ;  /* 0x0000000000408947 */ /* 0x000fea0003800000 */
[----:B------:R-:W1:Y:S01]  /*85d0*/  LDCU.64 UR8, c[0x4][0x70] ;  /* 0x01000e00ff0877ac */ /* 0x000e620008000a00 */
[----:B------:R-:W-:Y:S01]  /*85e0*/  MOV R3, 0x0 ;  /* 0x0000000000037802 */ /* 0x000fe20000000f00 */
[----:B------:R-:W-:Y:S02]  /*85f0*/  HFMA2 R12, -RZ, RZ, 0, 5.9604644775390625e-08 ;  /* 0x00000001ff0c7431 */ /* 0x000fe400000001ff */
[----:B----4-:R-:W-:Y:S02]  /*8600*/  IMAD.MOV.U32 R8, RZ, RZ, 0x192 ;  /* 0x00000192ff087424 */ /* 0x010fe400078e00ff */
[----:B------:R-:W-:Y:S01]  /*8610*/  IMAD.MOV.U32 R13, RZ, RZ, RZ ;  /* 0x000000ffff0d7224 */ /* 0x000fe200078e00ff */
[----:B------:R-:W3:Y:S01]  /*8620*/  LDCU.64 UR6, c[0x4][0x78] ;  /* 0x01000f00ff0677ac */ /* 0x000ee20008000a00 */
[----:B------:R-:W4:Y:S01]  /*8630*/  LDC.64 R2, c[0x4][R3] ;  /* 0x0100000003027b82 */ /* 0x000f220000000a00 */
        /* <DEDUP_REMOVED lines=9> */
.L_x_137:
[----:B-1----:R-:W-:Y:S01]  /*86d0*/  LOP3.LUT R3, R44, 0xffffe000, RZ, 0xc0, !PT ;  /* 0xffffe0002c037812 */ /* 0x002fe200078ec0ff */
[----:B------:R-:W-:Y:S05]  /*86e0*/  WARPSYNC.ALL ;  /* 0x0000000000007948 */ /* 0x000fea0003800000 */
[----:B------:R-:W-:Y:S01]  /*86f0*/  R2UR UR4, R25 ;  /* 0x00000000190472ca */ /* 0x000fe200000e0000 */
[----:B------:R-:W-:Y:S01]  /*8700*/  BSSY.RECONVERGENT B0, `(.L_x_138) ;  /* 0x0000063000007945 */ /* 0x000fe20003800200 */
[----:B------:R-:W-:Y:S02]  /*8710*/  LOP3.LUT R20, R40, 0xffffe000, RZ, 0xc0, !PT ;  /* 0xffffe00028147812 */ /* 0x000fe400078ec0ff */
[----:B------:R-:W-:Y:S02]  /*8720*/  LOP3.LUT R21, R41, 0xffffe000, RZ, 0xc0, !PT ;  /* 0xffffe00029157812 */ /* 0x000fe400078ec0ff */
[----:B------:R-:W-:Y:S02]  /*8730*/  LOP3.LUT R26, R42, 0xffffe000, RZ, 0xc0, !PT ;  /* 0xffffe0002a1a7812 */ /* 0x000fe400078ec0ff */
[----:B------:R-:W-:Y:S02]  /*8740*/  ISETP.NE.AND P6, PT, R71, RZ, PT ;  /* 0x000000ff4700720c */ /* 0x000fe40003fc5270 */
[----:B------:R-:W-:Y:S03]  /*8750*/  ISETP.NE.AND P0, PT, R67, RZ, PT ;  /* 0x000000ff4300720c */ /* 0x000fe60003f05270 */
[----:B----4-:R-:W1:Y:S02]  /*8760*/  LDTM.x16 R4, tmem[UR4+0x20] ;  /* 0x00002004000479ee */ /* 0x010e640008240000 */
[C---:B-1----:R-:W-:Y:S01]  /*8770*/  FMUL R0, R24.reuse, R4 ;  /* 0x0000000418007220 */ /* 0x042fe20000400000 */
        /* <DEDUP_REMOVED lines=13> */
[C---:B------:R-:W-:Y:S01]  /*8850*/  FFMA R31, R27.reuse, R4, R2 ;  /* 0x000000041b1f7223 */ /* 0x040fe20000000002 */
[C---:B------:R-:W-:Y:S01]  /*8860*/  FMUL R2, R24.reuse, R9 ;  /* 0x0000000918027220 */ /* 0x040fe20000400000 */
[C---:B------:R-:W-:Y:S01]  /*8870*/  FMUL R9, R24.reuse, R16 ;  /* 0x0000001018097220 */ /* 0x040fe20000400000 */
[----:B------:R-:W-:Y:S01]  /*8880*/  F2FP.TF32.F32.PACK_B R30, R30 ;  /* 0x0000001eff1e723e */ /* 0x000fe200024050ff */
[----:B------:R-:W-:Y:S01]  /*8890*/  FFMA R16, R27, R20, R0 ;  /* 0x000000141b107223 */ /* 0x000fe20000000000 */
[----:B------:R-:W-:Y:S01]  /*88a0*/  LOP3.LUT R0, R43, 0xffffe000, RZ, 0xc0, !PT ;  /* 0xffffe0002b007812 */ /* 0x000fe200078ec0ff */
[C---:B------:R-:W-:Y:S01]  /*88b0*/  FMUL R3, R24.reuse, R10 ;  /* 0x0000000a18037220 */ /* 0x040fe20000400000 */
[----:B------:R-:W-:Y:S01]  /*88c0*/  F2FP.TF32.F32.PACK_B R31, R31 ;  /* 0x0000001fff1f723e */ /* 0x000fe200024050ff */
[C---:B------:R-:W-:Y:S01]  /*88d0*/  FMUL R4, R24.reuse, R11 ;  /* 0x0000000b18047220 */ /* 0x040fe20000400000 */
[----:B------:R-:W-:Y:S01]  /*88e0*/  F2FP.TF32.F32.PACK_B R16, R16 ;  /* 0x00000010ff10723e */ /* 0x000fe200024050ff */
[----:B------:R-:W-:Y:S01]  /*88f0*/  FMUL R10, R24, R17 ;  /* 0x00000011180a7220 */ /* 0x000fe20000400000 */
[C---:B------:R-:W-:Y:S01]  /*8900*/  FFMA R17, R27.reuse, R21, R2 ;  /* 0x000000151b117223 */ /* 0x040fe20000000002 */
[----:B------:R-:W-:Y:S01]  /*8910*/  LOP3.LUT R2, R32, 0xffffe000, RZ, 0xc0, !PT ;  /* 0xffffe00020027812 */ /* 0x000fe200078ec0ff */
[----:B------:R1:W-:Y:S01]  /*8920*/  STS.128 [R65+0x4000], R28 ;  /* 0x0040001c41007388 */ /* 0x0003e20000000c00 */
[C---:B------:R-:W-:Y:S01]  /*8930*/  FMUL R11, R24.reuse, R18 ;  /* 0x00000012180b7220 */ /* 0x040fe20000400000 */
[----:B------:R-:W-:Y:S01]  /*8940*/  FFMA R18, R27, R26, R3 ;  /* 0x0000001a1b127223 */ /* 0x000fe20000000003 */
[----:B------:R-:W-:Y:S01]  /*8950*/  LOP3.LUT R3, R33, 0xffffe000, RZ, 0xc0, !PT ;  /* 0xffffe00021037812 */ /* 0x000fe200078ec0ff */
[C---:B------:R-:W-:Y:S01]  /*8960*/  FMUL R12, R24.reuse, R19 ;  /* 0x00000013180c7220 */ /* 0x040fe20000400000 */
[----:B------:R-:W-:Y:S01]  /*8970*/  F2FP.TF32.F32.PACK_B R17, R17 ;  /* 0x00000011ff11723e */ /* 0x000fe200024050ff */
[----:B------:R-:W-:Y:S01]  /*8980*/  FFMA R19, R27, R0, R4 ;  /* 0x000000001b137223 */ /* 0x000fe20000000004 */
[----:B------:R-:W-:Y:S01]  /*8990*/  F2FP.TF32.F32.PACK_B R18, R18 ;  /* 0x00000012ff12723e */ /* 0x000fe200024050ff */
[----:B------:R-:W-:Y:S01]  /*89a0*/  FMUL R6, R24, R13 ;  /* 0x0000000d18067220 */ /* 0x000fe20000400000 */
[----:B------:R-:W-:Y:S01]  /*89b0*/  LOP3.LUT R13, R34, 0xffffe000, RZ, 0xc0, !PT ;  /* 0xffffe000220d7812 */ /* 0x000fe200078ec0ff */
[C---:B------:R-:W-:Y:S01]  /*89c0*/  FMUL R7, R24.reuse, R14 ;  /* 0x0000000e18077220 */ /* 0x040fe20000400000 */
[----:B------:R-:W-:Y:S01]  /*89d0*/  LOP3.LUT R14, R35, 0xffffe000, RZ, 0xc0, !PT ;  /* 0xffffe000230e7812 */ /* 0x000fe200078ec0ff */
[----:B------:R-:W-:Y:S01]  /*89e0*/  FMUL R8, R24, R15 ;  /* 0x0000000f18087220 */ /* 0x000fe20000400000 */
[----:B------:R-:W-:Y:S01]  /*89f0*/  F2FP.TF32.F32.PACK_B R19, R19 ;  /* 0x00000013ff13723e */ /* 0x000fe200024050ff */
[C---:B------:R-:W-:Y:S01]  /*8a00*/  FFMA R4, R27.reuse, R2, R5 ;  /* 0x000000021b047223 */ /* 0x040fe20000000005 */
[C---:B------:R-:W-:Y:S01]  /*8a10*/  FFMA R5, R27.reuse, R3, R6 ;  /* 0x000000031b057223 */ /* 0x040fe20000000006 */
[C---:B------:R-:W-:Y:S01]  /*8a20*/  FFMA R6, R27.reuse, R13, R7 ;  /* 0x0000000d1b067223 */ /* 0x040fe20000000007 */
[----:B------:R-:W-:Y:S01]  /*8a30*/  FFMA R7, R27, R14, R8 ;  /* 0x0000000e1b077223 */ /* 0x000fe20000000008 */
[----:B------:R1:W-:Y:S01]  /*8a40*/  STS.128 [R64+0x4010], R16 ;  /* 0x0040101040007388 */ /* 0x0003e20000000c00 */
[----:B------:R-:W-:Y:S01]  /*8a50*/  LOP3.LUT R0, R36, 0xffffe000, RZ, 0xc0, !PT ;  /* 0xffffe00024007812 */ /* 0x000fe200078ec0ff */
[----:B------:R-:W-:Y:S01]  /*8a60*/  IMAD.U32 R14, RZ, RZ, UR46 ;  /* 0x0000002eff0e7e24 */ /* 0x000fe2000f8e00ff */
[----:B------:R-:W-:Y:S02]  /*8a70*/  LOP3.LUT R2, R37, 0xffffe000, RZ, 0xc0, !PT ;  /* 0xffffe00025027812 */ /* 0x000fe400078ec0ff */
        /* <DEDUP_REMOVED lines=14> */
[----:B------:R-:W-:Y:S02]  /*8b60*/  F2FP.TF32.F32.PACK_B R11, R11 ;  /* 0x0000000bff0b723e */ /* 0x000fe400024050ff */
[----:B------:R-:W-:Y:S02]  /*8b70*/  @P6 LEA R14, R14, UR43, 0x3 ;  /* 0x0000002b0e0e6c11 */ /* 0x000fe4000f8e18ff */
[----:B------:R-:W-:Y:S01]  /*8b80*/  LEA R0, R73, UR43, 0x3 ;  /* 0x0000002b49007c11 */ /* 0x000fe2000f8e18ff */
[----:B------:R1:W-:Y:S01]  /*8b90*/  STS.128 [R60+0x4030], R8 ;  /* 0x004030083c007388 */ /* 0x0003e20000000c00 */
[----:B------:R-:W-:Y:S01]  /*8ba0*/  @P6 SHF.L.U32 R2, RZ, 0x1f, RZ ;  /* 0x0000001fff026819 */ /* 0x000fe200000006ff */
[----:B------:R-:W-:Y:S05]  /*8bb0*/  @P6 VIADD R14, R14, 0x70 ;  /* 0x000000700e0e6836 */ /* 0x000fea0000000000 */
[----:B------:R-:W-:Y:S01]  /*8bc0*/  @P6 PRMT R14, R76, 0x654, R14 ;  /* 0x000006544c0e6816 */ /* 0x000fe2000000000e */
[----:B------:R-:W-:Y:S01]  /*8bd0*/  @!PT LDS RZ, [RZ] ;  /* 0x00000000fffff984 */ /* 0x000fe20000000800 */
[----:B------:R-:W-:Y:S01]  /*8be0*/  @!PT LDS RZ, [RZ] ;  /* 0x00000000fffff984 */ /* 0x000fe20000000800 */
[----:B------:R-:W-:Y:S01]  /*8bf0*/  @!PT LDS RZ, [RZ] ;  /* 0x00000000fffff984 */ /* 0x000fe20000000800 */
[----:B------:R-:W-:Y:S01]  /*8c00*/  @!PT LDS RZ, [RZ] ;  /* 0x00000000fffff984 */ /* 0x000fe20000000800 */
[----:B------:R3:W-:Y:S06]  /*8c10*/  MEMBAR.ALL.CTA ;  /* 0x0000000000007992 */ /* 0x0007ec0000008000 */
[----:B---3--:R-:W3:Y:S02]  /*8c20*/  FENCE.VIEW.ASYNC.S ;  /* 0x00000000000073c6 */ /* 0x008ee40000000000 */
[----:B---3--:R-:W-:Y:S06]  /*8c30*/  BAR.SYNC.DEFER_BLOCKING 0x1, 0x80 ;  /* 0x0042000000007b1d */ /* 0x008fec0000010000 */
        /* <DEDUP_REMOVED lines=14> */
[----:B---3--:R-:W-:Y:S04]  /*8d20*/  DEPBAR.LE SB0, 0x1 ;  /* 0x000080400000791a */ /* 0x008fe80000000000 */
.L_x_139:
[----:B------:R-:W-:Y:S05]  /*8d30*/  BSYNC.RECONVERGENT B0 ;  /* 0x0000000000007941 */ /* 0x000fea0003800200 */
.L_x_138:
[----:B------:R-:W-:Y:S01]  /*8d40*/  BAR.SYNC.DEFER_BLOCKING 0x1, 0x80 ;  /* 0x0042000000007b1d */ /* 0x000fe20000010000 */
[----:B------:R-:W-:Y:S01]  /*8d50*/  UIADD3 UR4, UPT, UPT, UR46, 0x1, URZ ;  /* 0x000000012e047890 */ /* 0x000fe2000fffe0ff */
[----:B------:R-:W-:Y:S03]  /*8d60*/  HFMA2 R77, -RZ, RZ, 0, 0 ;  /* 0x00000000ff4d7431 */ /* 0x000fe600000001ff */
[----:B------:R-:W-:Y:S04]  /*8d70*/  UISETP.NE.AND UP0, UPT, UR4, 0x4, UPT ;  /* 0x000000040400788c */ /* 0x000fe8000bf05270 */
[----:B------:R-:W-:Y:S01]  /*8d80*/  USEL UR44, UR4, URZ, UP0 ;  /* 0x000000ff042c7287 */ /* 0x000fe20008000000 */
[----:B------:R3:W-:Y:S01]  /*8d90*/  @P6 SYNCS.ARRIVE.TRANS64.RED.A1T0 RZ, [R14+URZ], RZ ;  /* 0x000000ff0eff69a7 */ /* 0x0007e200081004ff */
[----:B------:R-:W-:Y:S01]  /*8da0*/  BSSY B1, `(.L_x_140) ;  /* 0x000001b000017945 */ /* 0x000fe20003800000 */
[----:B------:R-:W4:Y:S02]  /*8db0*/  @P6 SYNCS.PHASECHK.TRANS64.TRYWAIT P0, [R0+URZ+0x50], R2 ;  /* 0x00005002000065a7 */ /* 0x000f2400080011ff */
[----:B----4-:R-:W-:Y:S01]  /*8dc0*/  @P6 SEL R74, RZ, 0x1, !P0 ;  /* 0x00000001ff4a6807 */ /* 0x010fe20004000000 */
[----:B---3--:R-:W-:Y:S06]  /*8dd0*/  @!P6 BRA `(.L_x_141) ;  /* 0x00000000005ce947 */ /* 0x008fec0003800000 */
[----:B------:R-:W-:Y:S01]  /*8de0*/  ISETP.NE.AND P0, PT, R74, RZ, PT ;  /* 0x000000ff4a00720c */ /* 0x000fe20003f05270 */
[----:B------:R-:W-:Y:S01]  /*8df0*/  BSSY B0, `(.L_x_142) ;  /* 0x000000b000007945 */ /* 0x000fe20003800000 */
[----:B------:R-:W-:Y:S11]  /*8e00*/  ISETP.NE.AND P1, PT, R75, RZ, PT ;  /* 0x000000ff4b00720c */ /* 0x000ff60003f25270 */
[----:B------:R-:W-:Y:S02]  /*8e10*/  @!UPT UIADD3 URZ, UPT, UPT, URZ, URZ, URZ ;  /* 0x000000fffffff290 */ /* 0x000fe4000fffe0ff */
[C---:B-1----:R-:W-:Y:S01]  /*8e20*/  @P1 IMAD R5, R73.reuse, 0x2000, R65 ;  /* 0x0000200049051824 */ /* 0x042fe200078e0241 */
[C---:B------:R-:W-:Y:S01]  /*8e30*/  @P1 LEA R3, R73.reuse, R63, 0xd ;  /* 0x0000003f49031211 */ /* 0x040fe200078e68ff */
[C---:B------:R-:W-:Y:S02]  /*8e40*/  @P1 IMAD R4, R73.reuse, 0x2000, R64 ;  /* 0x0000200049041824 */ /* 0x040fe400078e0240 */
[----:B------:R-:W-:Y:S01]  /*8e50*/  @P1 IMAD R2, R73, 0x2000, R60 ;  /* 0x0000200049021824 */ /* 0x000fe200078e023c */
[----:B------:R-:W-:Y:S06]  /*8e60*/  @P0 BRA `(.L_x_143) ;  /* 0x00000000000c0947 */ /* 0x000fec0003800000 */
[----:B------:R-:W-:Y:S04]  /*8e70*/  SHF.L.U32 R6, RZ, 0x1f, RZ ;  /* 0x0000001fff067819 */ /* 0x000fe800000006ff */
[----:B------:R-:W1:Y:S02]  /*8e80*/  SYNCS.PHASECHK.TRANS64.TRYWAIT P0, [R0+URZ+0x50], R6 ;  /* 0x00005006000075a7 */ /* 0x000e6400080011ff */
[----:B-1----:R-:W-:Y:S05]  /*8e90*/  @!P0 BRA `(.L_x_144) ;  /* 0x0000004000748947 */ /* 0x002fea0003800000 */
.L_x_143:
[----:B------:R-:W-:Y:S05]  /*8ea0*/  BSYNC B0 ;  /* 0x0000000000007941 */ /* 0x000fea0003800000 */
.L_x_142:
[----:B------:R-:W-:Y:S01]  /*8eb0*/  ISETP.NE.AND P0, PT, R75, RZ, PT ;  /* 0x000000ff4b00720c */ /* 0x000fe20003f05270 */
[----:B------:R-:W-:Y:S11]  /*8ec0*/  VIADD R73, R73, 0x1 ;  /* 0x0000000149497836 */ /* 0x000ff60000000000 */
[----:B------:R-:W-:Y:S01]  /*8ed0*/  @!UPT UIADD3 URZ, UPT, UPT, URZ, URZ, URZ ;  /* 0x000000fffffff290 */ /* 0x000fe2000fffe0ff */
[----:B------:R3:W4:Y:S04]  /*8ee0*/  @P0 LDS.128 R44, [R5] ;  /* 0x00000000052c0984 */ /* 0x0007280000000c00 */
[----:B------:R3:W1:Y:S04]  /*8ef0*/  @P0 LDS.128 R40, [R4+0x10] ;  /* 0x0000100004280984 */ /* 0x0006680000000c00 */
[----:B------:R3:W1:Y:S04]  /*8f00*/  @P0 LDS.128 R32, [R3+0x20] ;  /* 0x0000200003200984 */ /* 0x0006680000000c00 */
[----:B------:R3:W1:Y:S01]  /*8f10*/  @P0 LDS.128 R36, [R2+0x30] ;  /* 0x0000300002240984 */ /* 0x0006620000000c00 */
[C---:B------:R-:W-:Y:S04]  /*8f20*/  ISETP.NE.AND P0, PT, R73.reuse, 0x4, PT ;  /* 0x000000044900780c */ /* 0x040fe80003f05270 */
[----:B------:R-:W-:Y:S02]  /*8f30*/  SEL R73, R73, RZ, P0 ;  /* 0x000000ff49497207 */ /* 0x000fe40000000000 */
[----:B------:R-:W-:Y:S02]  /*8f40*/  SEL R77, RZ, 0x1, P0 ;  /* 0x00000001ff4d7807 */ /* 0x000fe40000000000 */
.L_x_141:
[----:B------:R-:W-:Y:S05]  /*8f50*/  BSYNC B1 ;  /* 0x0000000000017941 */ /* 0x000fea0003800000 */
.L_x_140:
        /* <DEDUP_REMOVED lines=21> */
.L_x_145:
[----:B---34-:R-:W-:Y:S01]  /*90b0*/  LOP3.LUT R3, R44, 0xffffe000, RZ, 0xc0, !PT ;  /* 0xffffe0002c037812 */ /* 0x018fe200078ec0ff */
        /* <DEDUP_REMOVED lines=8> */
[----:B------:R-:W1:Y:S02]  /*9140*/  LDTM.x16 R4, tmem[UR4+0x30] ;  /* 0x00003004000479ee */ /* 0x000e640008240000 */
        /* <DEDUP_REMOVED lines=27> */
[----:B------:R-:W-:Y:S01]  /*9300*/  STS.128 [R65+0x6000], R28 ;  /* 0x0060001c41007388 */ /* 0x000fe20000000c00 */
        /* <DEDUP_REMOVED lines=17> */
[----:B------:R-:W-:Y:S01]  /*9420*/  STS.128 [R64+0x6010], R16 ;  /* 0x0060101040007388 */ /* 0x000fe20000000c00 */
        /* <DEDUP_REMOVED lines=19> */
[----:B------:R-:W-:Y:S01]  /*9560*/  @P6 SHF.L.U32 R0, R77, 0x1f, RZ ;  /* 0x0000001f4d006819 */ /* 0x000fe200000006ff */
[----:B------:R3:W-:Y:S02]  /*9570*/  STS.128 [R60+0x6030], R8 ;  /* 0x006030083c007388 */ /* 0x0007e40000000c00 */
[----:B------:R-:W-:Y:S05]  /*9580*/  @P6 VIADD R14, R14, 0x70 ;  /* 0x000000700e0e6836 */ /* 0x000fea0000000000 */
[----:B------:R-:W-:Y:S01]  /*9590*/  @P6 PRMT R14, R76, 0x654, R14 ;  /* 0x000006544c0e6816 */ /* 0x000fe2000000000e */
[----:B------:R-:W-:Y:S01]  /*95a0*/  @!PT LDS RZ, [RZ] ;  /* 0x00000000fffff984 */ /* 0x000fe20000000800 */
[----:B------:R-:W-:Y:S01]  /*95b0*/  @!PT LDS RZ, [RZ] ;  /* 0x00000000fffff984 */ /* 0x000fe20000000800 */
[----:B------:R-:W-:Y:S01]  /*95c0*/  @!PT LDS RZ, [RZ] ;  /* 0x00000000fffff984 */ /* 0x000fe20000000800 */
[----:B------:R-:W-:Y:S01]  /*95d0*/  @!PT LDS RZ, [RZ] ;  /* 0x00000000fffff984 */ /* 0x000fe20000000800 */
[----:B------:R4:W-:Y:S06]  /*95e0*/  MEMBAR.ALL.CTA ;  /* 0x0000000000007992 */ /* 0x0009ec0000008000 */
[----:B----4-:R-:W4:Y:S01]  /*95f0*/  FENCE.VIEW.ASYNC.S ;  /* 0x00000000000073c6 */ /* 0x010f220000000000 */
[----:B-1----:R-:W-:Y:S01]  /*9600*/  LEA R6, R73, UR43, 0x3 ;  /* 0x0000002b49067c11 */ /* 0x002fe2000f8e18ff */
[----:B----4-:R-:W-:Y:S06]  /*9610*/  BAR.SYNC.DEFER_BLOCKING 0x1, 0x80 ;  /* 0x0042000000007b1d */ /* 0x010fec0000010000 */
        /* <DEDUP_REMOVED lines=15> */
.L_x_147:
[----:B------:R-:W-:Y:S05]  /*9710*/  BSYNC.RECONVERGENT B0 ;  /* 0x0000000000007941 */ /* 0x000fea0003800200 */
.L_x_146:
[----:B------:R-:W-:Y:S01]  /*9720*/  BAR.SYNC.DEFER_BLOCKING 0x1, 0x80 ;  /* 0x0042000000007b1d */ /* 0x000fe20000010000 */
[----:B------:R-:W-:Y:S04]  /*9730*/  UIADD3 UR4, UPT, UPT, UR44, 0x1, URZ ;  /* 0x000000012c047890 */ /* 0x000fe8000fffe0ff */
[----:B------:R-:W-:Y:S04]  /*9740*/  UISETP.NE.AND UP0, UPT, UR4, 0x4, UPT ;  /* 0x000000040400788c */ /* 0x000fe8000bf05270 */
[----:B------:R-:W-:Y:S01]  /*9750*/  USEL UR47, UR4, URZ, UP0 ;  /* 0x000000ff042f7287 */ /* 0x000fe20008000000 */
[----:B------:R1:W-:Y:S01]  /*9760*/  @P6 SYNCS.ARRIVE.TRANS64.RED.A1T0 RZ, [R14+URZ], RZ ;  /* 0x000000ff0eff69a7 */ /* 0x0003e200081004ff */
[----:B------:R-:W-:Y:S01]  /*9770*/  BSSY B1, `(.L_x_148) ;  /* 0x000001c000017945 */ /* 0x000fe20003800000 */
[----:B------:R-:W4:Y:S02]  /*9780*/  @P6 SYNCS.PHASECHK.TRANS64.TRYWAIT P0, [R6+URZ+0x50], R0 ;  /* 0x00005000060065a7 */ /* 0x000f2400080011ff */
[----:B----4-:R-:W-:Y:S01]  /*9790*/  @P6 SEL R74, RZ, 0x1, !P0 ;  /* 0x00000001ff4a6807 */ /* 0x010fe20004000000 */
        /* <DEDUP_REMOVED lines=10> */
[----:B------:R-:W-:Y:S04]  /*9840*/  SHF.L.U32 R5, R77, 0x1f, RZ ;  /* 0x0000001f4d057819 */ /* 0x000fe800000006ff */
[----:B------:R-:W1:Y:S02]  /*9850*/  SYNCS.PHASECHK.TRANS64.TRYWAIT P0, [R6+URZ+0x50], R5 ;  /* 0x00005005060075a7 */ /* 0x000e6400080011ff */
[----:B-1----:R-:W-:Y:S05]  /*9860*/  @!P0 BRA `(.L_x_152) ;  /* 0x0000003800148947 */ /* 0x002fea0003800000 */
.L_x_151:
[----:B------:R-:W-:Y:S05]  /*9870*/  BSYNC B0 ;  /* 0x0000000000007941 */ /* 0x000fea0003800000 */
.L_x_150:
[----:B------:R-:W-:Y:S01]  /*9880*/  ISETP.NE.AND P0, PT, R75, RZ, PT ;  /* 0x000000ff4b00720c */ /* 0x000fe20003f05270 */
[----:B------:R-:W-:Y:S11]  /*9890*/  VIADD R73, R73, 0x1 ;  /* 0x0000000149497836 */ /* 0x000ff60000000000 */
[----:B------:R-:W-:Y:S01]  /*98a0*/  @!UPT UIADD3 URZ, UPT, UPT, URZ, URZ, URZ ;  /* 0x000000fffffff290 */ /* 0x000fe2000fffe0ff */
[----:B------:R-:W4:Y:S04]  /*98b0*/  @P0 LDS.128 R44, [R4] ;  /* 0x00000000042c0984 */ /* 0x000f280000000c00 */
[----:B------:R-:W1:Y:S04]  /*98c0*/  @P0 LDS.128 R40, [R3+0x10] ;  /* 0x0000100003280984 */ /* 0x000e680000000c00 */
[----:B------:R-:W1:Y:S04]  /*98d0*/  @P0 LDS.128 R32, [R2+0x20] ;  /* 0x0000200002200984 */ /* 0x000e680000000c00 */
[----:B------:R5:W1:Y:S01]  /*98e0*/  @P0 LDS.128 R36, [R0+0x30] ;  /* 0x0000300000240984 */ /* 0x000a620000000c00 */
[C---:B------:R-:W-:Y:S04]  /*98f0*/  ISETP.NE.AND P0, PT, R73.reuse, 0x4, PT ;  /* 0x000000044900780c */ /* 0x040fe80003f05270 */
[----:B------:R-:W-:Y:S02]  /*9900*/  SEL R73, R73, RZ, P0 ;  /* 0x000000ff49497207 */ /* 0x000fe40000000000 */
[----:B-----5:R-:W-:Y:S04]  /*9910*/  SEL R0, RZ, 0x1, P0 ;  /* 0x00000001ff007807 */ /* 0x020fe80000000000 */
[----:B------:R-:W-:Y:S02]  /*9920*/  LOP3.LUT R77, R77, R0, RZ, 0x3c, !PT ;  /* 0x000000004d4d7212 */ /* 0x000fe400078e3cff */
.L_x_149:
[----:B------:R-:W-:Y:S05]  /*9930*/  BSYNC B1 ;  /* 0x0000000000017941 */ /* 0x000fea0003800000 */
.L_x_148:
[----:B------:R-:W-:Y:S05]  /*9940*/  VIADD R0, R25, 0x40 ;  /* 0x0000004019007836 */ /* 0x000fea0000000000 */
[----:B------:R-:W-:Y:S04]  /*9950*/  SHF.R.U32.HI R0, RZ, 0x15, R0 ;  /* 0x00000015ff007819 */ /* 0x000fe80000011600 */
[----:B------:R-:W-:Y:S11]  /*9960*/  LOP3.LUT P0, RZ, R0, 0x3, R53, 0x48, !PT ;  /* 0x0000000300ff7812 */ /* 0x000ff60007804835 */
[----:B------:R-:W-:Y:S02]  /*9970*/  @!UPT UIADD3 URZ, UPT, UPT, URZ, URZ, URZ ;  /* 0x000000fffffff290 */ /* 0x000fe4000fffe0ff */
[----:B------:R-:W-:Y:S05]  /*9980*/  @!P0 BRA `(.L_x_153) ;  /* 0x0000000000408947 */ /* 0x000fea0003800000 */
[----:B------:R-:W1:Y:S01]  /*9990*/  LDCU.64 UR8, c[0x4][0x70] ;  /* 0x01000e00ff0877ac */ /* 0x000e620008000a00 */
[----:B------:R-:W-:Y:S01]  /*99a0*/  MOV R3, 0x0 ;  /* 0x0000000000037802 */ /* 0x000fe20000000f00 */
[----:B------:R-:W-:Y:S02]  /*99b0*/  HFMA2 R12, -RZ, RZ, 0, 5.9604644775390625e-08 ;  /* 0x00000001ff0c7431 */ /* 0x000fe400000001ff */
[----:B---3--:R-:W-:Y:S02]  /*99c0*/  IMAD.MOV.U32 R8, RZ, RZ, 0x192 ;  /* 0x00000192ff087424 */ /* 0x008fe400078e00ff */
        /* <DEDUP_REMOVED lines=12> */
.L_x_153:
[----:B----4-:R-:W-:Y:S01]  /*9a90*/  LOP3.LUT R3, R44, 0xffffe000, RZ, 0xc0, !PT ;  /* 0xffffe0002c037812 */ /* 0x010fe200078ec0ff */
[----:B------:R-:W-:Y:S05]  /*9aa0*/  WARPSYNC.ALL ;  /* 0x0000000000007948 */ /* 0x000fea0003800000 */
[----:B------:R-:W-:Y:S01]  /*9ab0*/  R2UR UR4, R25 ;  /* 0x00000000190472ca */ /* 0x000fe200000e0000 */
[----:B------:R-:W-:Y:S01]  /*9ac0*/  BSSY.RECONVERGENT B0, `(.L_x_154) ;  /* 0x0000065000007945 */ /* 0x000fe20003800200 */
[----:B-1----:R-:W-:Y:S02]  /*9ad0*/  LOP3.LUT R20, R40, 0xffffe000, RZ, 0xc0, !PT ;  /* 0xffffe00028147812 */ /* 0x002fe400078ec0ff */
[----:B------:R-:W-:Y:S02]  /*9ae0*/  LOP3.LUT R21, R41, 0xffffe000, RZ, 0xc0, !PT ;  /* 0xffffe00029157812 */ /* 0x000fe400078ec0ff */
[----:B------:R-:W-:Y:S02]  /*9af0*/  LOP3.LUT R26, R42, 0xffffe000, RZ, 0xc0, !PT ;  /* 0xffffe0002a1a7812 */ /* 0x000fe400078ec0ff */
[----:B------:R-:W-:Y:S02]  /*9b00*/  ISETP.NE.AND P6, PT, R71, RZ, PT ;  /* 0x000000ff4700720c */ /* 0x000fe40003fc5270 */
[----:B------:R-:W-:Y:S03]  /*9b10*/  ISETP.NE.AND P0, PT, R67, RZ, PT ;  /* 0x000000ff4300720c */ /* 0x000fe60003f05270 */
[----:B---3--:R-:W1:Y:S02]  /*9b20*/  LDTM.x16 R4, tmem[UR4+0x40] ;  /* 0x00004004000479ee */ /* 0x008e640008240000 */
        /* <DEDUP_REMOVED lines=27> */
[----:B------:R-:W-:Y:S01]  /*9ce0*/  STS.128 [R65], R28 ;  /* 0x0000001c41007388 */ /* 0x000fe20000000c00 */
        /* <DEDUP_REMOVED lines=50> */
[----:B------:R-:W-:Y:S02]  /*a010*/  UIADD3 UR4, UPT, UPT, UR43, 0x200, URZ ;  /* 0x000002002b047890 */ /* 0x000fe4000fffe0ff */
[----:B------:R-:W-:Y:S01]  /*a020*/  UIADD3 UR9, UPT, UPT, UR49, 0x40, URZ ;  /* 0x0000004031097890 */ /* 0x000fe2000fffe0ff */
[----:B------:R-:W-:Y:S01]  /*a030*/  UMOV UR10, UR50 ;  /* 0x00000032000a7c82 */ /* 0x000fe20008000000 */
[----:B------:R-:W-:Y:S02]  /*a040*/  UMOV UR11, UR36 ;  /* 0x00000024000b7c82 */ /* 0x000fe40008000000 */
[----:B------:R-:W-:Y:S01]  /*a050*/  MOV R57, UR4 ;  /* 0x0000000400397c02 */ /* 0x000fe20008000f00 */
[----:B------:R-:W-:Y:S02]  /*a060*/  UIADD3 UR4, UP0, UPT, UR54, 0x680, URZ ;  /* 0x0000068036047890 */ /* 0x000fe4000ff1e0ff */
[----:B------:R-:W-:Y:S01]  /*a070*/  UIADD3 UR13, UPT, UPT, UR49, 0xc0, URZ ;  /* 0x000000c0310d7890 */ /* 0x000fe2000fffe0ff */
[----:B------:R-:W-:Y:S01]  /*a080*/  R2UR UR8, R57 ;  /* 0x00000000390872ca */ /* 0x000fe200000e0000 */
[----:B------:R-:W-:Y:S02]  /*a090*/  UIADD3.X UR5, UPT, UPT, URZ, UR55, URZ, UP0, !UPT ;  /* 0x00000037ff057290 */ /* 0x000fe400087fe4ff */
[----:B------:R-:W-:Y:S01]  /*a0a0*/  UIADD3 UR12, UPT, UPT, UR43, 0x1200, URZ ;  /* 0x000012002b0c7890 */ /* 0x000fe2000fffe0ff */
[----:B------:R-:W-:Y:S01]  /*a0b0*/  UMOV UR14, UR50 ;  /* 0x00000032000e7c82 */ /* 0x000fe20008000000 */
[----:B------:R-:W-:Y:S08]  /*a0c0*/  UMOV UR15, UR36 ;  /* 0x00000024000f7c82 */ /* 0x000ff00008000000 */
[----:B------:R1:W-:Y:S01]  /*a0d0*/  UTMASTG.3D [UR8], [UR4] ;  /* 0x00000008040073b5 */ /* 0x0003e20008010000 */
[----:B------:R1:W-:Y:S01]  /*a0e0*/  UTMASTG.3D [UR12], [UR4] ;  /* 0x0000000c040073b5 */ /* 0x0003e20008010000 */
[----:B------:R0:W-:Y:S01]  /*a0f0*/  UTMACMDFLUSH ;  /* 0x00000000000079b7 */ /* 0x0001e20000000000 */
[----:B-1----:R-:W-:Y:S04]  /*a100*/  DEPBAR.LE SB0, 0x1 ;  /* 0x000080400000791a */ /* 0x002fe80000000000 */
.L_x_155:
[----:B------:R-:W-:Y:S05]  /*a110*/  BSYNC.RECONVERGENT B0 ;  /* 0x0000000000007941 */ /* 0x000fea0003800200 */
.L_x_154:
        /* <DEDUP_REMOVED lines=21> */
.L_x_159:
[----:B------:R-:W-:Y:S05]  /*a270*/  BSYNC B0 ;  /* 0x0000000000007941 */ /* 0x000fea0003800000 */
.L_x_158:
        /* <DEDUP_REMOVED lines=11> */
.L_x_157:
[----:B------:R-:W-:Y:S05]  /*a330*/  BSYNC B1 ;  /* 0x0000000000017941 */ /* 0x000fea0003800000 */
.L_x_156:
        /* <DEDUP_REMOVED lines=21> */
.L_x_161:
        /* <DEDUP_REMOVED lines=102> */
.L_x_163:
[----:B------:R-:W-:Y:S05]  /*aaf0*/  BSYNC.RECONVERGENT B0 ;  /* 0x0000000000007941 */ /* 0x000fea0003800200 */
.L_x_162:
        /* <DEDUP_REMOVED lines=21> */
.L_x_167:
[----:B------:R-:W-:Y:S05]  /*ac50*/  BSYNC B0 ;  /* 0x0000000000007941 */ /* 0x000fea0003800000 */
.L_x_166:
        /* <DEDUP_REMOVED lines=11> */
.L_x_165:
[----:B------:R-:W-:Y:S05]  /*ad10*/  BSYNC B1 ;  /* 0x0000000000017941 */ /* 0x000fea0003800000 */
.L_x_164:
        /* <DEDUP_REMOVED lines=21> */
.L_x_169:
        /* <DEDUP_REMOVED lines=77> */
[----:B------:R-:W-:Y:S01]  /*b340*/  @P6 SHF.L.U32 R2, R77, 0x1f, RZ ;  /* 0x0000001f4d026819 */ /* 0x000fe200000006ff */
        /* <DEDUP_REMOVED lines=24> */
.L_x_171:
[----:B------:R-:W-:Y:S05]  /*b4d0*/  BSYNC.RECONVERGENT B0 ;  /* 0x0000000000007941 */ /* 0x000fea0003800200 */
.L_x_170:
        /* <DEDUP_REMOVED lines=18> */
[----:B------:R-:W-:Y:S04]  /*b600*/  SHF.L.U32 R77, R77, 0x1f, RZ ;  /* 0x0000001f4d4d7819 */ /* 0x000fe800000006ff */
[----:B------:R-:W1:Y:S02]  /*b610*/  SYNCS.PHASECHK.TRANS64.TRYWAIT P0, [R0+URZ+0x50], R77 ;  /* 0x0000504d000075a7 */ /* 0x000e6400080011ff */
[----:B-1----:R-:W-:Y:S05]  /*b620*/  @!P0 BRA `(.L_x_176) ;  /* 0x0000001800e08947 */ /* 0x002fea0003800000 */
.L_x_175:
[----:B------:R-:W-:Y:S05]  /*b630*/  BSYNC B0 ;  /* 0x0000000000007941 */ /* 0x000fea0003800000 */
.L_x_174:
[----:B------:R-:W-:Y:S11]  /*b640*/  ISETP.NE.AND P0, PT, R75, RZ, PT ;  /* 0x000000ff4b00720c */ /* 0x000ff60003f05270 */
[----:B------:R-:W-:Y:S02]  /*b650*/  @!UPT UIADD3 URZ, UPT, UPT, URZ, URZ, URZ ;  /* 0x000000fffffff290 */ /* 0x000fe4000fffe0ff */
[----:B------:R3:W4:Y:S04]  /*b660*/  @P0 LDS.128 R44, [R4] ;  /* 0x00000000042c0984 */ /* 0x0007280000000c00 */
[----:B------:R3:W1:Y:S04]  /*b670*/  @P0 LDS.128 R40, [R3+0x10] ;  /* 0x0000100003280984 */ /* 0x0006680000000c00 */
[----:B------:R3:W1:Y:S04]  /*b680*/  @P0 LDS.128 R32, [R2+0x20] ;  /* 0x0000200002200984 */ /* 0x0006680000000c00 */
[----:B------:R3:W1:Y:S02]  /*b690*/  @P0 LDS.128 R36, [R73+0x30] ;  /* 0x0000300049240984 */ /* 0x0006640000000c00 */
.L_x_173:
[----:B------:R-:W-:Y:S05]  /*b6a0*/  BSYNC B1 ;  /* 0x0000000000017941 */ /* 0x000fea0003800000 */
.L_x_172:
        /* <DEDUP_REMOVED lines=21> */
.L_x_177:
[----:B------:R-:W-:Y:S01]  /*b800*/  ISETP.NE.AND P0, PT, R67, RZ, PT ;  /* 0x000000ff4300720c */ /* 0x000fe20003f05270 */
[----:B------:R-:W-:Y:S05]  /*b810*/  WARPSYNC.ALL ;  /* 0x0000000000007948 */ /* 0x000fea0003800000 */
[----:B------:R-:W-:Y:S01]  /*b820*/  R2UR UR4, R25 ;  /* 0x00000000190472ca */ /* 0x000fe200000e0000 */
[----:B------:R-:W-:Y:S01]  /*b830*/  VIADD R72, R72, 0xe0 ;  /* 0x000000e048487836 */ /* 0x000fe20000000000 */
[----:B----4-:R-:W-:Y:S01]  /*b840*/  LOP3.LUT R0, R44, 0xffffe000, RZ, 0xc0, !PT ;  /* 0xffffe0002c007812 */ /* 0x010fe200078ec0ff */
[----:B------:R-:W-:Y:S01]  /*b850*/  BSSY.RECONVERGENT B0, `(.L_x_178) ;  /* 0x000005e000007945 */ /* 0x000fe20003800200 */
[----:B---3--:R-:W-:Y:S02]  /*b860*/  LOP3.LUT R2, R45, 0xffffe000, RZ, 0xc0, !PT ;  /* 0xffffe0002d027812 */ /* 0x008fe400078ec0ff */
[----:B------:R-:W-:Y:S02]  /*b870*/  LOP3.LUT R3, R46, 0xffffe000, RZ, 0xc0, !PT ;  /* 0xffffe0002e037812 */ /* 0x000fe400078ec0ff */
[----:B------:R-:W-:Y:S02]  /*b880*/  LOP3.LUT R20, R47, 0xffffe000, RZ, 0xc0, !PT ;  /* 0xffffe0002f147812 */ /* 0x000fe400078ec0ff */
[----:B------:R-:W-:Y:S02]  /*b890*/  LOP3.LUT R21, R40, 0xffffe000, RZ, 0xc0, !PT ;  /* 0xffffe00028157812 */ /* 0x000fe400078ec0ff */
[----:B------:R-:W-:Y:S01]  /*b8a0*/  LOP3.LUT R25, R41, 0xffffe000, RZ, 0xc0, !PT ;  /* 0xffffe00029197812 */ /* 0x000fe200078ec0ff */
[----:B------:R-:W1:Y:S01]  /*b8b0*/  LDTM.x16 R4, tmem[UR4+0x70] ;  /* 0x00007004000479ee */ /* 0x000e620008240000 */
[----:B------:R-:W-:Y:S01]  /*b8c0*/  LOP3.LUT R26, R42, 0xffffe000, RZ, 0xc0, !PT ;  /* 0xffffe0002a1a7812 */ /* 0x000fe200078ec0ff */
[----:B------:R-:W-:Y:S01]  /*b8d0*/  NOP ;  /* 0x0000000000007918 */ /* 0x000fe20000000000 */
[----:B------:R-:W-:Y:S02]  /*b8e0*/  LOP3.LUT R28, R43, 0xffffe000, RZ, 0xc0, !PT ;  /* 0xffffe0002b1c7812 */ /* 0x000fe400078ec0ff */
[----:B------:R-:W-:Y:S02]  /*b8f0*/  LOP3.LUT R72, R72, 0xfefffff8, RZ, 0xc0, !PT ;  /* 0xfefffff848487812 */ /* 0x000fe400078ec0ff */
[----:B------:R-:W-:Y:S02]  /*b900*/  LOP3.LUT R29, R32, 0xffffe000, RZ, 0xc0, !PT ;  /* 0xffffe000201d7812 */ /* 0x000fe400078ec0ff */
[----:B------:R-:W-:Y:S01]  /*b910*/  LOP3.LUT R30, R33, 0xffffe000, RZ, 0xc0, !PT ;  /* 0xffffe000211e7812 */ /* 0x000fe200078ec0ff */
[----:B-1----:R1:W-:Y:S01]  /*b920*/  SYNCS.ARRIVE.TRANS64.RED.A1T0 RZ, [R72+URZ], RZ ;  /* 0x000000ff48ff79a7 */ /* 0x0023e200081004ff */
[----:B------:R-:W-:Y:S02]  /*b930*/  LOP3.LUT R31, R34, 0xffffe000, RZ, 0xc0, !PT ;  /* 0xffffe000221f7812 */ /* 0x000fe400078ec0ff */
[----:B------:R-:W-:Y:S02]  /*b940*/  LOP3.LUT R32, R35, 0xffffe000, RZ, 0xc0, !PT ;  /* 0xffffe00023207812 */ /* 0x000fe400078ec0ff */
[----:B------:R-:W-:Y:S02]  /*b950*/  LOP3.LUT R33, R36, 0xffffe000, RZ, 0xc0, !PT ;  /* 0xffffe00024217812 */ /* 0x000fe400078ec0ff */
[----:B------:R-:W-:Y:S02]  /*b960*/  LOP3.LUT R34, R37, 0xffffe000, RZ, 0xc0, !PT ;  /* 0xffffe00025227812 */ /* 0x000fe400078ec0ff */
[----:B------:R-:W-:Y:S02]  /*b970*/  LOP3.LUT R35, R38, 0xffffe000, RZ, 0xc0, !PT ;  /* 0xffffe00026237812 */ /* 0x000fe400078ec0ff */
[----:B------:R-:W-:Y:S01]  /*b980*/  LOP3.LUT R36, R39, 0xffffe000, RZ, 0xc0, !PT ;  /* 0xffffe00027247812 */ /* 0x000fe200078ec0ff */
[C---:B------:R-:W-:Y:S01]  /*b990*/  FMUL R4, R24.reuse, R4 ;  /* 0x0000000418047220 */ /* 0x040fe20000400000 */
[C---:B------:R-:W-:Y:S01]  /*b9a0*/  FMUL R5, R24.reuse, R5 ;  /* 0x0000000518057220 */ /* 0x040fe20000400000 */
[C---:B------:R-:W-:Y:S01]  /*b9b0*/  FMUL R6, R24.reuse, R6 ;  /* 0x0000000618067220 */ /* 0x040fe20000400000 */
[C---:B------:R-:W-:Y:S01]  /*b9c0*/  FMUL R7, R24.reuse, R7 ;  /* 0x0000000718077220 */ /* 0x040fe20000400000 */
[C---:B------:R-:W-:Y:S01]  /*b9d0*/  FFMA R4, R27.reuse, R0, R4 ;  /* 0x000000001b047223 */ /* 0x040fe20000000004 */
[C---:B------:R-:W-:Y:S01]  /*b9e0*/  FFMA R5, R27.reuse, R2, R5 ;  /* 0x000000021b057223 */ /* 0x040fe20000000005 */
[C---:B------:R-:W-:Y:S01]  /*b9f0*/  FFMA R6, R27.reuse, R3, R6 ;  /* 0x000000031b067223 */ /* 0x040fe20000000006 */
[C---:B------:R-:W-:Y:S01]  /*ba00*/  FFMA R7, R27.reuse, R20, R7 ;  /* 0x000000141b077223 */ /* 0x040fe20000000007 */
[C---:B------:R-:W-:Y:S01]  /*ba10*/  FMUL R8, R24.reuse, R8 ;  /* 0x0000000818087220 */ /* 0x040fe20000400000 */
[C---:B------:R-:W-:Y:S01]  /*ba20*/  FMUL R9, R24.reuse, R9 ;  /* 0x0000000918097220 */ /* 0x040fe20000400000 */
[C---:B------:R-:W-:Y:S01]  /*ba30*/  FMUL R10, R24.reuse, R10 ;  /* 0x0000000a180a7220 */ /* 0x040fe20000400000 */
[C---:B------:R-:W-:Y:S01]  /*ba40*/  FMUL R11, R24.reuse, R11 ;  /* 0x0000000b180b7220 */ /* 0x040fe20000400000 */
[----:B------:R-:W-:Y:S01]  /*ba50*/  F2FP.TF32.F32.PACK_B R4, R4 ;  /* 0x00000004ff04723e */ /* 0x000fe200024050ff */
[C---:B------:R-:W-:Y:S01]  /*ba60*/  FFMA R8, R27.reuse, R21, R8 ;  /* 0x000000151b087223 */ /* 0x040fe20000000008 */
[----:B------:R-:W-:Y:S01]  /*ba70*/  F2FP.TF32.F32.PACK_B R5, R5 ;  /* 0x00000005ff05723e */ /* 0x000fe200024050ff */
[C---:B------:R-:W-:Y:S01]  /*ba80*/  FFMA R9, R27.reuse, R25, R9 ;  /* 0x000000191b097223 */ /* 0x040fe20000000009 */
[----:B------:R-:W-:Y:S01]  /*ba90*/  F2FP.TF32.F32.PACK_B R6, R6 ;  /* 0x00000006ff06723e */ /* 0x000fe200024050ff */
[C---:B------:R-:W-:Y:S01]  /*baa0*/  FFMA R10, R27.reuse, R26, R10 ;  /* 0x0000001a1b0a7223 */ /* 0x040fe2000000000a */
[----:B------:R-:W-:Y:S01]  /*bab0*/  F2FP.TF32.F32.PACK_B R7, R7 ;  /* 0x00000007ff07723e */ /* 0x000fe200024050ff */
[C---:B------:R-:W-:Y:S01]  /*bac0*/  FFMA R11, R27.reuse, R28, R11 ;  /* 0x0000001c1b0b7223 */ /* 0x040fe2000000000b */
[C---:B------:R-:W-:Y:S01]  /*bad0*/  FMUL R12, R24.reuse, R12 ;  /* 0x0000000c180c7220 */ /* 0x040fe20000400000 */
[----:B------:R-:W-:Y:S01]  /*bae0*/  F2FP.TF32.F32.PACK_B R8, R8 ;  /* 0x00000008ff08723e */ /* 0x000fe200024050ff */
[C---:B------:R-:W-:Y:S01]  /*baf0*/  FMUL R13, R24.reuse, R13 ;  /* 0x0000000d180d7220 */ /* 0x040fe20000400000 */
[----:B------:R1:W-:Y:S01]  /*bb00*/  STS.128 [R65+0x6000], R4 ;  /* 0x0060000441007388 */ /* 0x0003e20000000c00 */
        /* <DEDUP_REMOVED lines=8> */
[C---:B------:R-:W-:Y:S01]  /*bb90*/  FFMA R15, R27.reuse, R32, R15 ;  /* 0x000000201b0f7223 */ /* 0x040fe2000000000f */
[C---:B------:R-:W-:Y:S01]  /*bba0*/  FMUL R16, R24.reuse, R16 ;  /* 0x0000001018107220 */ /* 0x040fe20000400000 */
[----:B------:R-:W-:Y:S01]  /*bbb0*/  F2FP.TF32.F32.PACK_B R12, R12 ;  /* 0x0000000cff0c723e */ /* 0x000fe200024050ff */
[----:B------:R1:W-:Y:S01]  /*bbc0*/  STS.128 [R64+0x6010], R8 ;  /* 0x0060100840007388 */ /* 0x0003e20000000c00 */
[C---:B------:R-:W-:Y:S01]  /*bbd0*/  FMUL R17, R24.reuse, R17 ;  /* 0x0000001118117220 */ /* 0x040fe20000400000 */
[C---:B------:R-:W-:Y:S01]  /*bbe0*/  FMUL R18, R24.reuse, R18 ;  /* 0x0000001218127220 */ /* 0x040fe20000400000 */
[----:B------:R-:W-:Y:S01]  /*bbf0*/  FMUL R19, R24, R19 ;  /* 0x0000001318137220 */ /* 0x000fe20000400000 */
[----:B------:R-:W-:Y:S01]  /*bc00*/  F2FP.TF32.F32.PACK_B R13, R13 ;  /* 0x0000000dff0d723e */ /* 0x000fe200024050ff */
[C---:B------:R-:W-:Y:S01]  /*bc10*/  FFMA R16, R27.reuse, R33, R16 ;  /* 0x000000211b107223 */ /* 0x040fe20000000010 */
[----:B------:R-:W-:Y:S01]  /*bc20*/  F2FP.TF32.F32.PACK_B R14, R14 ;  /* 0x0000000eff0e723e */ /* 0x000fe200024050ff */
[C---:B------:R-:W-:Y:S01]  /*bc30*/  FFMA R17, R27.reuse, R34, R17 ;  /* 0x000000221b117223 */ /* 0x040fe20000000011 */
[----:B------:R-:W-:Y:S01]  /*bc40*/  F2FP.TF32.F32.PACK_B R15, R15 ;  /* 0x0000000fff0f723e */ /* 0x000fe200024050ff */
[C---:B------:R-:W-:Y:S01]  /*bc50*/  FFMA R18, R27.reuse, R35, R18 ;  /* 0x000000231b127223 */ /* 0x040fe20000000012 */
[----:B------:R-:W-:Y:S01]  /*bc60*/  FFMA R19, R27, R36, R19 ;  /* 0x000000241b137223 */ /* 0x000fe20000000013 */
[----:B------:R-:W-:Y:S02]  /*bc70*/  F2FP.TF32.F32.PACK_B R16, R16 ;  /* 0x00000010ff10723e */ /* 0x000fe400024050ff */
[----:B------:R1:W-:Y:S01]  /*bc80*/  STS.128 [R63+0x6020], R12 ;  /* 0x0060200c3f007388 */ /* 0x0003e20000000c00 */
[----:B------:R-:W-:Y:S02]  /*bc90*/  F2FP.TF32.F32.PACK_B R17, R17 ;  /* 0x00000011ff11723e */ /* 0x000fe400024050ff */
        /* <DEDUP_REMOVED lines=25> */
.L_x_179:
[----:B------:R-:W-:Y:S05]  /*be30*/  BSYNC.RECONVERGENT B0 ;  /* 0x0000000000007941 */ /* 0x000fea0003800200 */
.L_x_178:
[----:B------:R-:W-:Y:S01]  /*be40*/  BAR.SYNC.DEFER_BLOCKING 0x1, 0x80 ;  /* 0x0042000000007b1d */ /* 0x000fe20000010000 */
[----:B------:R-:W-:Y:S01]  /*be50*/  UISETP.NE.AND UP0, UPT, UR52, -0x8, UPT ;  /* 0xfffffff83400788c */ /* 0x000fe2000bf05270 */
[----:B------:R-:W-:Y:S08]  /*be60*/  IADD3 R22, PT, PT, R22, 0x1, RZ ;  /* 0x0000000116167810 */ /* 0x000ff00007ffe0ff */
[----:B------:R-:W-:Y:S05]  /*be70*/  BRA.U !UP0, `(.L_x_180) ;  /* 0x0000000108247547 */ /* 0x000fea000b800000 */
[----:B------:R-:W-:Y:S01]  /*be80*/  ISETP.NE.AND P0, PT, R71, RZ, PT ;  /* 0x000000ff4700720c */ /* 0x000fe20003f05270 */
[----:B------:R-:W-:Y:S01]  /*be90*/  IMAD.U32 R0, RZ, RZ, UR47 ;  /* 0x0000002fff007e24 */ /* 0x000fe2000f8e00ff */
[----:B------:R-:W-:Y:S04]  /*bea0*/  UIADD3 UR4, UPT, UPT, UR47, 0x1, URZ ;  /* 0x000000012f047890 */ /* 0x000fe8000fffe0ff */
[----:B------:R-:W-:Y:S04]  /*beb0*/  UISETP.NE.AND UP0, UPT, UR4, 0x4, UPT ;  /* 0x000000040400788c */ /* 0x000fe8000bf05270 */
[----:B------:R-:W-:Y:S03]  /*bec0*/  USEL UR47, UR4, URZ, UP0 ;  /* 0x000000ff042f7287 */ /* 0x000fe60008000000 */
[----:B------:R-:W-:Y:S05]  /*bed0*/  @P0 LEA R0, R0, UR43, 0x3 ;  /* 0x0000002b00000c11 */ /* 0x000fea000f8e18ff */
[----:B------:R-:W-:Y:S05]  /*bee0*/  @P0 VIADD R0, R0, 0x70 ;  /* 0x0000007000000836 */ /* 0x000fea0000000000 */
[----:B------:R-:W-:Y:S04]  /*bef0*/  @P0 PRMT R0, R76, 0x654, R0 ;  /* 0x000006544c000816 */ /* 0x000fe80000000000 */
[----:B------:R3:W-:Y:S03]  /*bf00*/  @P0 SYNCS.ARRIVE.TRANS64.RED.A1T0 RZ, [R0+URZ], RZ ;  /* 0x000000ff00ff09a7 */ /* 0x0007e600081004ff */
.L_x_180:
[----:B------:R-:W-:Y:S01]  /*bf10*/  R2UR UR6, R70 ;  /* 0x00000000460672ca */ /* 0x000fe200000e0000 */
[----:B------:R-:W-:Y:S01]  /*bf20*/  UIADD3 UR52, UPT, UPT, UR52, 0x8, URZ ;  /* 0x0000000834347890 */ /* 0x000fe2000fffe0ff */
[----:B------:R-:W-:Y:S01]  /*bf30*/  R2UR UR5, R54 ;  /* 0x00000000360572ca */ /* 0x000fe200000e0000 */
[----:B------:R-:W-:Y:S01]  /*bf40*/  UMOV UR36, UR63 ;  /* 0x0000003f00247c82 */ /* 0x000fe20008000000 */
[----:B------:R-:W-:Y:S02]  /*bf50*/  R2UR UR4, R55 ;  /* 0x00000000370472ca */ /* 0x000fe400000e0000 */
[----:B------:R-:W-:Y:S02]  /*bf60*/  ISETP.NE.AND P0, PT, R59, 0x2, PT ;  /* 0x000000023b00780c */ /* 0x000fe40003f05270 */
[----:B------:R-:W-:Y:S02]  /*bf70*/  ISETP.NE.AND P1, PT, R22, 0x4, PT ;  /* 0x000000041600780c */ /* 0x000fe40003f25270 */
[----:B------:R-:W-:Y:S02]  /*bf80*/  SEL R2, RZ, 0x1, P0 ;  /* 0x00000001ff027807 */ /* 0x000fe40000000000 */
[----:B---3--:R-:W-:Y:S01]  /*bf90*/  SEL R0, RZ, 0x1, P1 ;  /* 0x00000001ff007807 */ /* 0x008fe20000800000 */
[----:B------:R-:W-:Y:S01]  /*bfa0*/  UISETP.NE.AND UP0, UPT, UR6, URZ, UPT ;  /* 0x000000ff0600728c */ /* 0x000fe2000bf05270 */
[----:B------:R-:W-:Y:S01]  /*bfb0*/  LOP3.LUT R61, R61, R2, RZ, 0x3c, !PT ;  /* 0x000000023d3d7212 */ /* 0x000fe200078e3cff */
[----:B------:R-:W-:Y:S01]  /*bfc0*/  UIADD3 UR32, UPT, UPT, UR37, UR5, URZ ;  /* 0x0000000525207290 */ /* 0x000fe2000fffe0ff */
[----:B------:R-:W-:Y:S01]  /*bfd0*/  LOP3.LUT R62, R62, R0, RZ, 0x3c, !PT ;  /* 0x000000003e3e7212 */ /* 0x000fe200078e3cff */
[----:B------:R-:W-:Y:S01]  /*bfe0*/  UIADD3 UR20, UPT, UPT, UR38, UR4, URZ ;  /* 0x0000000426147290 */ /* 0x000fe2000fffe0ff */
[----:B------:R-:W-:Y:S02]  /*bff0*/  SEL R59, R59, RZ, P0 ;  /* 0x000000ff3b3b7207 */ /* 0x000fe40000000000 */
[----:B------:R-:W-:Y:S02]  /*c000*/  SEL R22, R22, RZ, P1 ;  /* 0x000000ff16167207 */ /* 0x000fe40000800000 */
[----:B------:R-:W-:Y:S07]  /*c010*/  BRA.U UP0, `(.L_x_181) ;  /* 0xffffffa100bc7547 */ /* 0x000fee000b83ffff */
[----:B------:R-:W-:-:S13]  /*c020*/  R2UR UR4, R56 ;  /* 0x00000000380472ca */ /* 0x000fda00000e0000 */
[----:B------:R-:W-:-:S09]  /*c030*/  UISETP.NE.AND UP0, UPT, UR4, URZ, UPT ;  /* 0x000000ff0400728c */ /* 0x000fd2000bf05270 */
[----:B------:R-:W-:Y:S05]  /*c040*/  BRA.U !UP0, `(.L_x_182) ;  /* 0x0000000108487547 */ /* 0x000fea000b800000 */
[----:B------:R-:W3:Y:S02]  /*c050*/  LDCU.64 UR4, c[0x0][0x890] ;  /* 0x00011200ff0477ac */ /* 0x000ee40008000a00 */
[----:B---3--:R-:W-:-:S04]  /*c060*/  UISETP.NE.U32.AND UP0, UPT, UR4, URZ, UPT ;  /* 0x000000ff0400728c */ /* 0x008fc8000bf05070 */
[----:B------:R-:W-:-:S09]  /*c070*/  UISETP.NE.AND.EX UP0, UPT, UR5, URZ, UPT, UP0 ;  /* 0x000000ff0500728c */ /* 0x000fd2000bf05300 */
[----:B------:R-:W-:Y:S05]  /*c080*/  BRA.U UP0, `(.L_x_183) ;  /* 0x00000001000c7547 */ /* 0x000fea000b800000 */
[----:B------:R-:W-:-:S13]  /*c090*/  FSETP.NEU.AND P0, PT, R27, RZ, PT ;  /* 0x000000ff1b00720b */ /* 0x000fda0003f0d000 */
[----:B------:R-:W-:Y:S05]  /*c0a0*/  @!P0 EXIT ;  /* 0x000000000000894d */ /* 0x000fea0003800000 */
[----:B------:R-:W-:Y:S05]  /*c0b0*/  BRA `(.L_x_182) ;  /* 0x00000000002c7947 */ /* 0x000fea0003800000 */
.L_x_183:
[----:B------:R-:W-:Y:S01]  /*c0c0*/  ISETP.NE.AND P0, PT, R58, RZ, PT ;  /* 0x000000ff3a00720c */ /* 0x000fe20003f05270 */
[----:B------:R-:W-:-:S12]  /*c0d0*/  BSSY.RECONVERGENT B0, `(.L_x_182) ;  /* 0x0000009000007945 */ /* 0x000fd80003800200 */
[----:B------:R-:W-:Y:S05]  /*c0e0*/  @P0 BRA `(.L_x_184) ;  /* 0x0000000000140947 */ /* 0x000fea0003800000 */
[----:B------:R-:W3:Y:S02]  /*c0f0*/  LDCU.64 UR4, c[0x0][0x888] ;  /* 0x00011100ff0477ac */ /* 0x000ee40008000a00 */
[----:B---3--:R-:W-:-:S04]  /*c100*/  ISETP.NE.U32.AND P0, PT, RZ, UR4, PT ;  /* 0x00000004ff007c0c */ /* 0x008fc8000bf05070 */
[----:B------:R-:W-:-:S13]  /*c110*/  ISETP.NE.AND.EX P0, PT, RZ, UR5, PT, P0 ;  /* 0x00000005ff007c0c */ /* 0x000fda000bf05300 */
[----:B------:R-:W-:Y:S05]  /*c120*/  @!P0 EXIT ;  /* 0x000000000000894d */ /* 0x000fea0003800000 */
[----:B------:R-:W-:Y:S05]  /*c130*/  BRA `(.L_x_185) ;  /* 0x0000000000087947 */ /* 0x000fea0003800000 */
.L_x_184:
[----:B------:R-:W-:-:S13]  /*c140*/  FSETP.NEU.AND P0, PT, R27, RZ, PT ;  /* 0x000000ff1b00720b */ /* 0x000fda0003f0d000 */
[----:B------:R-:W-:Y:S05]  /*c150*/  @!P0 EXIT ;  /* 0x000000000000894d */ /* 0x000fea0003800000 */
.L_x_185:
[----:B------:R-:W-:Y:S05]  /*c160*/  BSYNC.RECONVERGENT B0 ;  /* 0x0000000000007941 */ /* 0x000fea0003800200 */
.L_x_182:
[----:B------:R-:W3:Y:S01]  /*c170*/  S2UR UR5, SR_CgaCtaId ;  /* 0x00000000000579c3 */ /* 0x000ee20000008800 */
[----:B------:R-:W-:Y:S01]  /*c180*/  ULEA UR4, UR47, UR43, 0x3 ;  /* 0x0000002b2f047291 */ /* 0x000fe2000f8e18ff */
[----:B------:R-:W-:-:S04]  /*c190*/  DEPBAR.LE SB0, 0x0 ;  /* 0x000080000000791a */ /* 0x000fc80000000000 */
[----:B------:R-:W-:-:S04]  /*c1a0*/  UIADD3 UR4, UPT, UPT, UR4, 0x70, URZ ;  /* 0x0000007004047890 */ /* 0x000fc8000fffe0ff */
[----:B---3--:R-:W-:-:S09]  /*c1b0*/  UPRMT UR4, UR5, 0x654, UR4 ;  /* 0x0000065405047896 */ /* 0x008fd20008000004 */
[----:B------:R-:W-:Y:S01]  /*c1c0*/  SYNCS.ARRIVE.TRANS64.RED.A1T0 RZ, [UR4], RZ ;  /* 0x000000ffffff79a7 */ /* 0x000fe20008100404 */
[----:B------:R-:W-:Y:S05]  /*c1d0*/  EXIT ;  /* 0x000000000000794d */ /* 0x000fea0003800000 */
.L_x_24:
[----:B-1----:R1:W2:Y:S02]  /*c1e0*/  SYNCS.PHASECHK.TRANS64.TRYWAIT P0, [R0+URZ+0x110], R2 ;  /* 0x00011002000075a7 */ /* 0x0022a400080011ff */
[----:B--2---:R-:W-:Y:S05]  /*c1f0*/  @!P0 NANOSLEEP.SYNCS 0x989680 ;  /* 0x009896800000895d */ /* 0x004fea0003900000 */
[----:B------:R-:W2:Y:S02]  /*c200*/  @!P0 SYNCS.PHASECHK.TRANS64 P0, [R0+URZ+0x110], R2 ;  /* 0x00011002000085a7 */ /* 0x000ea400080010ff */
[----:B--2---:R-:W-:Y:S05]  /*c210*/  @!P0 BRA `(.L_x_24) ;  /* 0xfffffffc00f08947 */ /* 0x004fea000383ffff */
[----:B------:R-:W-:Y:S05]  /*c220*/  BRA `(.L_x_186) ;  /* 0xffffff58003c7947 */ /* 0x000fea000383ffff */
.L_x_27:
[----:B-1----:R-:W-:-:S07]  /*c230*/  MOV R0, UR33 ;  /* 0x0000002100007c02 */ /* 0x002fce0008000f00 */
.L_x_187:
[----:B-1----:R1:W2:Y:S02]  /*c240*/  SYNCS.PHASECHK.TRANS64.TRYWAIT P0, [R0+URZ+0x28], R3 ;  /* 0x00002803000075a7 */ /* 0x0022a400080011ff */
[----:B--2---:R-:W-:Y:S05]  /*c250*/  @!P0 NANOSLEEP.SYNCS 0x989680 ;  /* 0x009896800000895d */ /* 0x004fea0003900000 */
[----:B------:R-:W2:Y:S02]  /*c260*/  @!P0 SYNCS.PHASECHK.TRANS64 P0, [R0+URZ+0x28], R3 ;  /* 0x00002803000085a7 */ /* 0x000ea400080010ff */
[----:B--2---:R-:W-:Y:S05]  /*c270*/  @!P0 BRA `(.L_x_187) ;  /* 0xfffffffc00f08947 */ /* 0x004fea000383ffff */
[----:B------:R-:W-:Y:S05]  /*c280*/  BRA `(.L_x_26) ;  /* 0xffffff58008c7947 */ /* 0x000fea000383ffff */
.L_x_34:
[----:B-1----:R-:W-:-:S07]  /*c290*/  MOV R0, UR17 ;  /* 0x0000001100007c02 */ /* 0x002fce0008000f00 */
.L_x_188:
[----:B-1----:R1:W2:Y:S02]  /*c2a0*/  SYNCS.PHASECHK.TRANS64.TRYWAIT P0, [R0+URZ+0x28], R3 ;  /* 0x00002803000075a7 */ /* 0x0022a400080011ff */
[----:B--2---:R-:W-:Y:S05]  /*c2b0*/  @!P0 NANOSLEEP.SYNCS 0x989680 ;  /* 0x009896800000895d */ /* 0x004fea0003900000 */
[----:B------:R-:W2:Y:S02]  /*c2c0*/  @!P0 SYNCS.PHASECHK.TRANS64 P0, [R0+URZ+0x28], R3 ;  /* 0x00002803000085a7 */ /* 0x000ea400080010ff */
[----:B--2---:R-:W-:Y:S05]  /*c2d0*/  @!P0 BRA `(.L_x_188) ;  /* 0xfffffffc00f08947 */ /* 0x004fea000383ffff */
[----:B------:R-:W-:Y:S05]  /*c2e0*/  BRA `(.L_x_33) ;  /* 0xffffff5c00507947 */ /* 0x000fea000383ffff */
.L_x_39:
[----:B-1----:R1:W2:Y:S02]  /*c2f0*/  SYNCS.PHASECHK.TRANS64.TRYWAIT P0, [R3+URZ+0xa0], R0 ;  /* 0x0000a000030075a7 */ /* 0x0022a400080011ff */
[----:B--2---:R-:W-:Y:S05]  /*c300*/  @!P0 NANOSLEEP.SYNCS 0x989680 ;  /* 0x009896800000895d */ /* 0x004fea0003900000 */
[----:B------:R-:W2:Y:S02]  /*c310*/  @!P0 SYNCS.PHASECHK.TRANS64 P0, [R3+URZ+0xa0], R0 ;  /* 0x0000a000030085a7 */ /* 0x000ea400080010ff */
[----:B--2---:R-:W-:Y:S05]  /*c320*/  @!P0 BRA `(.L_x_39) ;  /* 0xfffffffc00f08947 */ /* 0x004fea000383ffff */
[----:B------:R-:W-:Y:S05]  /*c330*/  BRA `(.L_x_189) ;  /* 0xffffff5c00f47947 */ /* 0x000fea000383ffff */
.L_x_43:
[----:B------:R-:W-:-:S07]  /*c340*/  MOV R0, UR4 ;  /* 0x0000000400007c02 */ /* 0x000fce0008000f00 */
.L_x_190:
[----:B-1----:R1:W2:Y:S02]  /*c350*/  SYNCS.PHASECHK.TRANS64.TRYWAIT P0, [R0+URZ], R2 ;  /* 0x00000002000075a7 */ /* 0x0022a400080011ff */
[----:B--2---:R-:W-:Y:S05]  /*c360*/  @!P0 NANOSLEEP.SYNCS 0x989680 ;  /* 0x009896800000895d */ /* 0x004fea0003900000 */
[----:B------:R-:W2:Y:S02]  /*c370*/  @!P0 SYNCS.PHASECHK.TRANS64 P0, [R0+URZ], R2 ;  /* 0x00000002000085a7 */ /* 0x000ea400080010ff */
[----:B--2---:R-:W-:Y:S05]  /*c380*/  @!P0 BRA `(.L_x_190) ;  /* 0xfffffffc00f08947 */ /* 0x004fea000383ffff */
[----:B------:R-:W-:Y:S05]  /*c390*/  BRA `(.L_x_191) ;  /* 0xffffff6400a07947 */ /* 0x000fea000383ffff */
.L_x_44:
[----:B------:R-:W-:-:S07]  /*c3a0*/  MOV R0, UR5 ;  /* 0x0000000500007c02 */ /* 0x000fce0008000f00 */
.L_x_192:
[----:B-1----:R1:W2:Y:S02]  /*c3b0*/  SYNCS.PHASECHK.TRANS64.TRYWAIT P0, [R0+URZ], R3 ;  /* 0x00000003000075a7 */ /* 0x0022a400080011ff */
[----:B--2---:R-:W-:Y:S05]  /*c3c0*/  @!P0 NANOSLEEP.SYNCS 0x989680 ;  /* 0x009896800000895d */ /* 0x004fea0003900000 */
[----:B------:R-:W2:Y:S02]  /*c3d0*/  @!P0 SYNCS.PHASECHK.TRANS64 P0, [R0+URZ], R3 ;  /* 0x00000003000085a7 */ /* 0x000ea400080010ff */
[----:B--2---:R-:W-:Y:S05]  /*c3e0*/  @!P0 BRA `(.L_x_192) ;  /* 0xfffffffc00f08947 */ /* 0x004fea000383ffff */
[----:B------:R-:W-:Y:S05]  /*c3f0*/  BRA `(.L_x_193) ;  /* 0xffffff6400ac7947 */ /* 0x000fea000383ffff */
.L_x_45:
[----:B------:R-:W-:-:S07]  /*c400*/  MOV R0, UR5 ;  /* 0x0000000500007c02 */ /* 0x000fce0008000f00 */
.L_x_194:
[----:B-1----:R1:W2:Y:S02]  /*c410*/  SYNCS.PHASECHK.TRANS64.TRYWAIT P0, [R0+URZ], R3 ;  /* 0x00000003000075a7 */ /* 0x0022a400080011ff */
[----:B--2---:R-:W-:Y:S05]  /*c420*/  @!P0 NANOSLEEP.SYNCS 0x989680 ;  /* 0x009896800000895d */ /* 0x004fea0003900000 */
[----:B------:R-:W2:Y:S02]  /*c430*/  @!P0 SYNCS.PHASECHK.TRANS64 P0, [R0+URZ], R3 ;  /* 0x00000003000085a7 */ /* 0x000ea400080010ff */
[----:B--2---:R-:W-:Y:S05]  /*c440*/  @!P0 BRA `(.L_x_194) ;  /* 0xfffffffc00f08947 */ /* 0x004fea000383ffff */
[----:B------:R-:W-:Y:S05]  /*c450*/  BRA `(.L_x_195) ;  /* 0xffffff6400b87947 */ /* 0x000fea000383ffff */
.L_x_46:
[----:B------:R-:W-:-:S07]  /*c460*/  MOV R0, UR5 ;  /* 0x0000000500007c02 */ /* 0x000fce0008000f00 */
.L_x_196:
[----:B-1----:R1:W2:Y:S02]  /*c470*/  SYNCS.PHASECHK.TRANS64.TRYWAIT P0, [R0+URZ], R3 ;  /* 0x00000003000075a7 */ /* 0x0022a400080011ff */
[----:B--2---:R-:W-:Y:S05]  /*c480*/  @!P0 NANOSLEEP.SYNCS 0x989680 ;  /* 0x009896800000895d */ /* 0x004fea0003900000 */
[----:B------:R-:W2:Y:S02]  /*c490*/  @!P0 SYNCS.PHASECHK.TRANS64 P0, [R0+URZ], R3 ;  /* 0x00000003000085a7 */ /* 0x000ea400080010ff */
[----:B--2---:R-:W-:Y:S05]  /*c4a0*/  @!P0 BRA `(.L_x_196) ;  /* 0xfffffffc00f08947 */ /* 0x004fea000383ffff */
[----:B------:R-:W-:Y:S05]  /*c4b0*/  BRA `(.L_x_197) ;  /* 0xffffff6400c47947 */ /* 0x000fea000383ffff */
.L_x_49:
[----:B-1----:R1:W2:Y:S02]  /*c4c0*/  SYNCS.PHASECHK.TRANS64.TRYWAIT P0, [R0+URZ+0x100], R4 ;  /* 0x00010004000075a7 */ /* 0x0022a400080011ff */
[----:B--2---:R-:W-:Y:S05]  /*c4d0*/  @!P0 NANOSLEEP.SYNCS 0x989680 ;  /* 0x009896800000895d */ /* 0x004fea0003900000 */
[----:B------:R-:W2:Y:S02]  /*c4e0*/  @!P0 SYNCS.PHASECHK.TRANS64 P0, [R0+URZ+0x100], R4 ;  /* 0x00010004000085a7 */ /* 0x000ea400080010ff */
[----:B--2---:R-:W-:Y:S05]  /*c4f0*/  @!P0 BRA `(.L_x_49) ;  /* 0xfffffffc00f08947 */ /* 0x004fea000383ffff */
[----:B------:R-:W-:Y:S05]  /*c500*/  BRA `(.L_x_198) ;  /* 0xffffff6800287947 */ /* 0x000fea000383ffff */
.L_x_50:
[----:B------:R-:W-:-:S07]  /*c510*/  MOV R0, UR4 ;  /* 0x0000000400007c02 */ /* 0x000fce0008000f00 */
.L_x_199:
[----:B-1----:R1:W2:Y:S02]  /*c520*/  SYNCS.PHASECHK.TRANS64.TRYWAIT P0, [R0+URZ+0xb0], R5 ;  /* 0x0000b005000075a7 */ /* 0x0022a400080011ff */
[----:B--2---:R-:W-:Y:S05]  /*c530*/  @!P0 NANOSLEEP.SYNCS 0x989680 ;  /* 0x009896800000895d */ /* 0x004fea0003900000 */
[----:B------:R-:W2:Y:S02]  /*c540*/  @!P0 SYNCS.PHASECHK.TRANS64 P0, [R0+URZ+0xb0], R5 ;  /* 0x0000b005000085a7 */ /* 0x000ea400080010ff */
[----:B--2---:R-:W-:Y:S05]  /*c550*/  @!P0 BRA `(.L_x_199) ;  /* 0xfffffffc00f08947 */ /* 0x004fea000383ffff */
[----:B------:R-:W-:Y:S05]  /*c560*/  BRA `(.L_x_200) ;  /* 0xffffff6800387947 */ /* 0x000fea000383ffff */
.L_x_51:
[----:B-1----:R1:W2:Y:S02]  /*c570*/  SYNCS.PHASECHK.TRANS64.TRYWAIT P1, [R0+URZ+0xa0], R4 ;  /* 0x0000a004000075a7 */ /* 0x0022a400080211ff */
[----:B--2---:R-:W-:Y:S05]  /*c580*/  @!P1 NANOSLEEP.SYNCS 0x989680 ;  /* 0x009896800000995d */ /* 0x004fea0003900000 */
[----:B------:R-:W2:Y:S02]  /*c590*/  @!P1 SYNCS.PHASECHK.TRANS64 P1, [R0+URZ+0xa0], R4 ;  /* 0x0000a004000095a7 */ /* 0x000ea400080210ff */
[----:B--2---:R-:W-:Y:S05]  /*c5a0*/  @!P1 BRA `(.L_x_51) ;  /* 0xfffffffc00f09947 */ /* 0x004fea000383ffff */
[----:B------:R-:W-:Y:S05]  /*c5b0*/  BRA `(.L_x_201) ;  /* 0xffffff6800687947 */ /* 0x000fea000383ffff */
.L_x_54:
[----:B------:R-:W-:-:S07]  /*c5c0*/  MOV R0, UR4 ;  /* 0x0000000400007c02 */ /* 0x000fce0008000f00 */
.L_x_202:
[----:B-1----:R1:W2:Y:S02]  /*c5d0*/  SYNCS.PHASECHK.TRANS64.TRYWAIT P0, [R0+URZ+0xb0], R2 ;  /* 0x0000b002000075a7 */ /* 0x0022a400080011ff */
[----:B--2---:R-:W-:Y:S05]  /*c5e0*/  @!P0 NANOSLEEP.SYNCS 0x989680 ;  /* 0x009896800000895d */ /* 0x004fea0003900000 */
[----:B------:R-:W2:Y:S02]  /*c5f0*/  @!P0 SYNCS.PHASECHK.TRANS64 P0, [R0+URZ+0xb0], R2 ;  /* 0x0000b002000085a7 */ /* 0x000ea400080010ff */
[----:B--2---:R-:W-:Y:S05]  /*c600*/  @!P0 BRA `(.L_x_202) ;  /* 0xfffffffc00f08947 */ /* 0x004fea000383ffff */
[----:B------:R-:W-:Y:S05]  /*c610*/  BRA `(.L_x_53) ;  /* 0xffffff6800bc7947 */ /* 0x000fea000383ffff */
.L_x_63:
[----:B-1----:R-:W-:-:S04]  /*c620*/  MOV R5, UR5 ;  /* 0x0000000500057c02 */ /* 0x002fc80008000f00 */
[----:B------:R1:W2:Y:S03]  /*c630*/  SYNCS.PHASECHK.TRANS64.TRYWAIT P0, [R5+URZ+0x8], R6 ;  /* 0x00000806050075a7 */ /* 0x0002a600080011ff */
[----:B--2---:R-:W-:Y:S05]  /*c640*/  @!P0 NANOSLEEP.SYNCS 0x989680 ;  /* 0x009896800000895d */ /* 0x004fea0003900000 */
[----:B------:R-:W2:Y:S02]  /*c650*/  @!P0 SYNCS.PHASECHK.TRANS64 P0, [R5+URZ+0x8], R6 ;  /* 0x00000806050085a7 */ /* 0x000ea400080010ff */
[----:B--2---:R-:W-:Y:S05]  /*c660*/  @!P0 BRA `(.L_x_63) ;  /* 0xfffffffc00ec8947 */ /* 0x004fea000383ffff */
[----:B------:R-:W-:Y:S05]  /*c670*/  BRA `(.L_x_62) ;  /* 0xffffff6c00747947 */ /* 0x000fea000383ffff */
.L_x_65:
[----:B------:R-:W-:Y:S01]  /*c680*/  BSSY B0, `(.L_x_203) ;  /* 0x0000006000007945 */ /* 0x000fe20003800000 */
[----:B------:R-:W-:-:S07]  /*c690*/  MOV R15, 0xffffffff ;  /* 0xffffffff000f7802 */ /* 0x000fce0000000f00 */
[----:B-1---5:R-:W-:Y:S05]  /*c6a0*/  WARPSYNC.COLLECTIVE R15, `(.L_x_204) ;  /* 0x000000000f0c7348 */ /* 0x022fea0003c00000 */
[----:B------:R-:W-:Y:S02]  /*c6b0*/  ELECT P6, UR79, PT ;  /* 0x00000000004f782f */ /* 0x000fe400038c0000 */
[----:B------:R-:W-:Y:S01]  /*c6c0*/  MOV R14, UR79 ;  /* 0x0000004f000e7c02 */ /* 0x000fe20008000f00 */
[----:B-1---5:R-:W-:Y:S10]  /*c6d0*/  ENDCOLLECTIVE ;  /* 0x000000000000791b */ /* 0x022ff40003800000 */
.L_x_204:
[----:B------:R-:W-:Y:S05]  /*c6e0*/  BSYNC B0 ;  /* 0x0000000000007941 */ /* 0x000fea0003800000 */
.L_x_203:
[----:B------:R-:W-:Y:S01]  /*c6f0*/  PLOP3.LUT P0, PT, P6, PT, PT, 0x80, 0x8 ;  /* 0x000000000008781c */ /* 0x000fe2000370f070 */
[----:B------:R-:W-:-:S12]  /*c700*/  BRA `(.L_x_205) ;  /* 0xffffff6c00a07947 */ /* 0x000fd8000383ffff */
.L_x_67:
[----:B-1----:R-:W-:-:S04]  /*c710*/  MOV R3, UR5 ;  /* 0x0000000500037c02 */ /* 0x002fc80008000f00 */
[----:B------:R1:W2:Y:S03]  /*c720*/  SYNCS.PHASECHK.TRANS64.TRYWAIT P0, [R3+URZ+0x8], R4 ;  /* 0x00000804030075a7 */ /* 0x0002a600080011ff */
[----:B--2---:R-:W-:Y:S05]  /*c730*/  @!P0 NANOSLEEP.SYNCS 0x989680 ;  /* 0x009896800000895d */ /* 0x004fea0003900000 */
[----:B------:R-:W2:Y:S02]  /*c740*/  @!P0 SYNCS.PHASECHK.TRANS64 P0, [R3+URZ+0x8], R4 ;  /* 0x00000804030085a7 */ /* 0x000ea400080010ff */
[----:B--2---:R-:W-:Y:S05]  /*c750*/  @!P0 BRA `(.L_x_67) ;  /* 0xfffffffc00ec8947 */ /* 0x004fea000383ffff */
[----:B------:R-:W-:Y:S05]  /*c760*/  BRA `(.L_x_66) ;  /* 0xffffff6c00a47947 */ /* 0x000fea000383ffff */
.L_x_68:
[----:B-1----:R1:W2:Y:S02]  /*c770*/  SYNCS.PHASECHK.TRANS64.TRYWAIT P0, [R0+URZ+0xa0], R4 ;  /* 0x0000a004000075a7 */ /* 0x0022a400080011ff */
[----:B--2---:R-:W-:Y:S05]  /*c780*/  @!P0 NANOSLEEP.SYNCS 0x989680 ;  /* 0x009896800000895d */ /* 0x004fea0003900000 */
[----:B------:R-:W2:Y:S02]  /*c790*/  @!P0 SYNCS.PHASECHK.TRANS64 P0, [R0+URZ+0xa0], R4 ;  /* 0x0000a004000085a7 */ /* 0x000ea400080010ff */
[----:B--2---:R-:W-:Y:S05]  /*c7a0*/  @!P0 BRA `(.L_x_68) ;  /* 0xfffffffc00f08947 */ /* 0x004fea000383ffff */
[----:B------:R-:W-:Y:S05]  /*c7b0*/  BRA `(.L_x_206) ;  /* 0xffffff7000907947 */ /* 0x000fea000383ffff */
.L_x_70:
[----:B------:R-:W-:-:S07]  /*c7c0*/  MOV R0, UR31 ;  /* 0x0000001f00007c02 */ /* 0x000fce0008000f00 */
.L_x_207:
[----:B-1----:R1:W2:Y:S02]  /*c7d0*/  SYNCS.PHASECHK.TRANS64.TRYWAIT P0, [R0+URZ+0xe0], R4 ;  /* 0x0000e004000075a7 */ /* 0x0022a400080011ff */
[----:B--2---:R-:W-:Y:S05]  /*c7e0*/  @!P0 NANOSLEEP.SYNCS 0x989680 ;  /* 0x009896800000895d */ /* 0x004fea0003900000 */
[----:B------:R-:W2:Y:S02]  /*c7f0*/  @!P0 SYNCS.PHASECHK.TRANS64 P0, [R0+URZ+0xe0], R4 ;  /* 0x0000e004000085a7 */ /* 0x000ea400080010ff */
[----:B--2---:R-:W-:Y:S05]  /*c800*/  @!P0 BRA `(.L_x_207) ;  /* 0xfffffffc00f08947 */ /* 0x004fea000383ffff */
[----:B------:R-:W-:Y:S05]  /*c810*/  BRA `(.L_x_208) ;  /* 0xffffff7000dc7947 */ /* 0x000fea000383ffff */
.L_x_73:
[----:B------:R-:W-:Y:S07]  /*c820*/  MOV R0, UR5 ;  /* 0x0000000500007c02 */ /* 0x000fee0008000f00 */
.L_x_209:
[----:B-1----:R1:W2:Y:S02]  /*c830*/  SYNCS.PHASECHK.TRANS64.TRYWAIT P0, [R0+URZ], R4 ;  /* 0x00000004000075a7 */ /* 0x0022a400080011ff */
[----:B--2---:R-:W-:Y:S05]  /*c840*/  @!P0 NANOSLEEP.SYNCS 0x989680 ;  /* 0x009896800000895d */ /* 0x004fea0003900000 */
[----:B------:R-:W2:Y:S02]  /*c850*/  @!P0 SYNCS.PHASECHK.TRANS64 P0, [R0+URZ], R4 ;  /* 0x00000004000085a7 */ /* 0x000ea400080010ff */
[----:B--2---:R-:W-:Y:S05]  /*c860*/  @!P0 BRA `(.L_x_209) ;  /* 0xfffffffc00f08947 */ /* 0x004fea000383ffff */
[----:B------:R-:W-:Y:S05]  /*c870*/  BRA `(.L_x_72) ;  /* 0xffffff7000f07947 */ /* 0x000fea000383ffff */
.L_x_77:
[----:B-1----:R-:W-:-:S07]  /*c880*/  MOV R0, UR4 ;  /* 0x0000000400007c02 */ /* 0x002fce0008000f00 */
.L_x_210:
[----:B-1----:R1:W2:Y:S02]  /*c890*/  SYNCS.PHASECHK.TRANS64.TRYWAIT P0, [R0+URZ], R2 ;  /* 0x00000002000075a7 */ /* 0x0022a400080011ff */
[----:B--2---:R-:W-:Y:S05]  /*c8a0*/  @!P0 NANOSLEEP.SYNCS 0x989680 ;  /* 0x009896800000895d */ /* 0x004fea0003900000 */
[----:B------:R-:W2:Y:S02]  /*c8b0*/  @!P0 SYNCS.PHASECHK.TRANS64 P0, [R0+URZ], R2 ;  /* 0x00000002000085a7 */ /* 0x000ea400080010ff */
[----:B--2---:R-:W-:Y:S05]  /*c8c0*/  @!P0 BRA `(.L_x_210) ;  /* 0xfffffffc00f08947 */ /* 0x004fea000383ffff */
[----:B------:R-:W-:Y:S05]  /*c8d0*/  BRA `(.L_x_211) ;  /* 0xffffff7400e47947 */ /* 0x000fea000383ffff */
.L_x_78:
[----:B------:R-:W-:-:S07]  /*c8e0*/  MOV R0, UR5 ;  /* 0x0000000500007c02 */ /* 0x000fce0008000f00 */
.L_x_212:
[----:B-1----:R1:W2:Y:S02]  /*c8f0*/  SYNCS.PHASECHK.TRANS64.TRYWAIT P0, [R0+URZ], R3 ;  /* 0x00000003000075a7 */ /* 0x0022a400080011ff */
[----:B--2---:R-:W-:Y:S05]  /*c900*/  @!P0 NANOSLEEP.SYNCS 0x989680 ;  /* 0x009896800000895d */ /* 0x004fea0003900000 */
[----:B------:R-:W2:Y:S02]  /*c910*/  @!P0 SYNCS.PHASECHK.TRANS64 P0, [R0+URZ], R3 ;  /* 0x00000003000085a7 */ /* 0x000ea400080010ff */
[----:B--2---:R-:W-:Y:S05]  /*c920*/  @!P0 BRA `(.L_x_212) ;  /* 0xfffffffc00f08947 */ /* 0x004fea000383ffff */
[----:B------:R-:W-:Y:S05]  /*c930*/  BRA `(.L_x_213) ;  /* 0xffffff7400f07947 */ /* 0x000fea000383ffff */
.L_x_79:
[----:B------:R-:W-:-:S07]  /*c940*/  MOV R0, UR5 ;  /* 0x0000000500007c02 */ /* 0x000fce0008000f00 */
.L_x_214:
[----:B-1----:R1:W2:Y:S02]  /*c950*/  SYNCS.PHASECHK.TRANS64.TRYWAIT P0, [R0+URZ], R3 ;  /* 0x00000003000075a7 */ /* 0x0022a400080011ff */
[----:B--2---:R-:W-:Y:S05]  /*c960*/  @!P0 NANOSLEEP.SYNCS 0x989680 ;  /* 0x009896800000895d */ /* 0x004fea0003900000 */
[----:B------:R-:W2:Y:S02]  /*c970*/  @!P0 SYNCS.PHASECHK.TRANS64 P0, [R0+URZ], R3 ;  /* 0x00000003000085a7 */ /* 0x000ea400080010ff */
[----:B--2---:R-:W-:Y:S05]  /*c980*/  @!P0 BRA `(.L_x_214) ;  /* 0xfffffffc00f08947 */ /* 0x004fea000383ffff */
[----:B------:R-:W-:Y:S05]  /*c990*/  BRA `(.L_x_215) ;  /* 0xffffff7400fc7947 */ /* 0x000fea000383ffff */
.L_x_82:
[----:B------:R-:W-:-:S07]  /*c9a0*/  MOV R0, UR26 ;  /* 0x0000001a00007c02 */ /* 0x000fce0008000f00 */
.L_x_216:
[----:B-1----:R1:W2:Y:S02]  /*c9b0*/  SYNCS.PHASECHK.TRANS64.TRYWAIT P1, [R0+URZ+0x120], R2 ;  /* 0x00012002000075a7 */ /* 0x0022a400080211ff */
[----:B--2---:R-:W-:Y:S05]  /*c9c0*/  @!P1 NANOSLEEP.SYNCS 0x989680 ;  /* 0x009896800000995d */ /* 0x004fea0003900000 */
[----:B------:R-:W2:Y:S02]  /*c9d0*/  @!P1 SYNCS.PHASECHK.TRANS64 P1, [R0+URZ+0x120], R2 ;  /* 0x00012002000095a7 */ /* 0x000ea400080210ff */
[----:B--2---:R-:W-:Y:S05]  /*c9e0*/  @!P1 BRA `(.L_x_216) ;  /* 0xfffffffc00f09947 */ /* 0x004fea000383ffff */
[----:B------:R-:W-:Y:S05]  /*c9f0*/  BRA `(.L_x_217) ;  /* 0xffffff7800487947 */ /* 0x000fea000383ffff */
.L_x_87:
[----:B--2---:R2:W3:Y:S02]  /*ca00*/  SYNCS.PHASECHK.TRANS64.TRYWAIT P0, [R12+URZ+0xa0], R0 ;  /* 0x0000a0000c0075a7 */ /* 0x0044e400080011ff */
[----:B---3--:R-:W-:Y:S05]  /*ca10*/  @!P0 NANOSLEEP.SYNCS 0x989680 ;  /* 0x009896800000895d */ /* 0x008fea0003900000 */
[----:B------:R-:W3:Y:S02]  /*ca20*/  @!P0 SYNCS.PHASECHK.TRANS64 P0, [R12+URZ+0xa0], R0 ;  /* 0x0000a0000c0085a7 */ /* 0x000ee400080010ff */
[----:B---3--:R-:W-:Y:S05]  /*ca30*/  @!P0 BRA `(.L_x_87) ;  /* 0xfffffffc00f08947 */ /* 0x008fea000383ffff */
[----:B------:R-:W-:Y:S05]  /*ca40*/  BRA `(.L_x_218) ;  /* 0xffffff7c007c7947 */ /* 0x000fea000383ffff */
.L_x_90:
[----:B--2---:R-:W-:Y:S07]  /*ca50*/  MOV R0, UR21 ;  /* 0x0000001500007c02 */ /* 0x004fee0008000f00 */
.L_x_219:
[----:B--2---:R2:W3:Y:S02]  /*ca60*/  SYNCS.PHASECHK.TRANS64.TRYWAIT P2, [R0+URZ+0x98], R6 ;  /* 0x00009806000075a7 */ /* 0x0044e400080411ff */
[----:B---3--:R-:W-:Y:S05]  /*ca70*/  @!P2 NANOSLEEP.SYNCS 0x989680 ;  /* 0x009896800000a95d */ /* 0x008fea0003900000 */
[----:B------:R-:W3:Y:S02]  /*ca80*/  @!P2 SYNCS.PHASECHK.TRANS64 P2, [R0+URZ+0x98], R6 ;  /* 0x000098060000a5a7 */ /* 0x000ee400080410ff */
[----:B---3--:R-:W-:Y:S05]  /*ca90*/  @!P2 BRA `(.L_x_219) ;  /* 0xfffffffc00f0a947 */ /* 0x008fea000383ffff */
[----:B------:R-:W-:Y:S05]  /*caa0*/  BRA `(.L_x_89) ;  /* 0xffffff8000e87947 */ /* 0x000fea000383ffff */
.L_x_93:
[----:B------:R-:W-:Y:S07]  /*cab0*/  MOV R0, UR21 ;  /* 0x0000001500007c02 */ /* 0x000fee0008000f00 */
.L_x_220:
[----:B--2---:R2:W3:Y:S02]  /*cac0*/  SYNCS.PHASECHK.TRANS64.TRYWAIT P0, [R0+URZ+0x70], R10 ;  /* 0x0000700a000075a7 */ /* 0x0044e400080011ff */
[----:B---3--:R-:W-:Y:S05]  /*cad0*/  @!P0 NANOSLEEP.SYNCS 0x989680 ;  /* 0x009896800000895d */ /* 0x008fea0003900000 */
[----:B------:R-:W3:Y:S02]  /*cae0*/  @!P0 SYNCS.PHASECHK.TRANS64 P0, [R0+URZ+0x70], R10 ;  /* 0x0000700a000085a7 */ /* 0x000ee400080010ff */
[----:B---3--:R-:W-:Y:S05]  /*caf0*/  @!P0 BRA `(.L_x_220) ;  /* 0xfffffffc00f08947 */ /* 0x008fea000383ffff */
[----:B------:R-:W-:Y:S05]  /*cb00*/  BRA `(.L_x_221) ;  /* 0xffffff8400447947 */ /* 0x000fea000383ffff */
.L_x_94:
[----:B------:R-:W-:Y:S07]  /*cb10*/  MOV R0, UR21 ;  /* 0x0000001500007c02 */ /* 0x000fee0008000f00 */
.L_x_222:
[----:B--2---:R2:W3:Y:S02]  /*cb20*/  SYNCS.PHASECHK.TRANS64.TRYWAIT P0, [R0+URZ+0x78], R10 ;  /* 0x0000780a000075a7 */ /* 0x0044e400080011ff */
[----:B---3--:R-:W-:Y:S05]  /*cb30*/  @!P0 NANOSLEEP.SYNCS 0x989680 ;  /* 0x009896800000895d */ /* 0x008fea0003900000 */
[----:B------:R-:W3:Y:S02]  /*cb40*/  @!P0 SYNCS.PHASECHK.TRANS64 P0, [R0+URZ+0x78], R10 ;  /* 0x0000780a000085a7 */ /* 0x000ee400080010ff */
[----:B---3--:R-:W-:Y:S05]  /*cb50*/  @!P0 BRA `(.L_x_222) ;  /* 0xfffffffc00f08947 */ /* 0x008fea000383ffff */
[----:B------:R-:W-:Y:S05]  /*cb60*/  BRA `(.L_x_223) ;  /* 0xffffff8400987947 */ /* 0x000fea000383ffff */
.L_x_95:
[----:B------:R-:W-:Y:S07]  /*cb70*/  MOV R0, UR21 ;  /* 0x0000001500007c02 */ /* 0x000fee0008000f00 */
.L_x_224:
[----:B--2---:R2:W3:Y:S02]  /*cb80*/  SYNCS.PHASECHK.TRANS64.TRYWAIT P0, [R0+URZ+0x80], R10 ;  /* 0x0000800a000075a7 */ /* 0x0044e400080011ff */
[----:B---3--:R-:W-:Y:S05]  /*cb90*/  @!P0 NANOSLEEP.SYNCS 0x989680 ;  /* 0x009896800000895d */ /* 0x008fea0003900000 */
[----:B------:R-:W3:Y:S02]  /*cba0*/  @!P0 SYNCS.PHASECHK.TRANS64 P0, [R0+URZ+0x80], R10 ;  /* 0x0000800a000085a7 */ /* 0x000ee400080010ff */
[----:B---3--:R-:W-:Y:S05]  /*cbb0*/  @!P0 BRA `(.L_x_224) ;  /* 0xfffffffc00f08947 */ /* 0x008fea000383ffff */
[----:B------:R-:W-:Y:S05]  /*cbc0*/  BRA `(.L_x_225) ;  /* 0xffffff8400f47947 */ /* 0x000fea000383ffff */
.L_x_96:
[----:B------:R-:W-:Y:S07]  /*cbd0*/  MOV R0, UR21 ;  /* 0x0000001500007c02 */ /* 0x000fee0008000f00 */
.L_x_226:
[----:B--2---:R2:W3:Y:S02]  /*cbe0*/  SYNCS.PHASECHK.TRANS64.TRYWAIT P0, [R0+URZ+0x88], R10 ;  /* 0x0000880a000075a7 */ /* 0x0044e400080011ff */
[----:B---3--:R-:W-:Y:S05]  /*cbf0*/  @!P0 NANOSLEEP.SYNCS 0x989680 ;  /* 0x009896800000895d */ /* 0x008fea0003900000 */
[----:B------:R-:W3:Y:S02]  /*cc00*/  @!P0 SYNCS.PHASECHK.TRANS64 P0, [R0+URZ+0x88], R10 ;  /* 0x0000880a000085a7 */ /* 0x000ee400080010ff */
[----:B---3--:R-:W-:Y:S05]  /*cc10*/  @!P0 BRA `(.L_x_226) ;  /* 0xfffffffc00f08947 */ /* 0x008fea000383ffff */
[----:B------:R-:W-:Y:S05]  /*cc20*/  BRA `(.L_x_227) ;  /* 0xffffff88004c7947 */ /* 0x000fea000383ffff */
.L_x_97:
[----:B------:R-:W-:Y:S07]  /*cc30*/  MOV R0, UR21 ;  /* 0x0000001500007c02 */ /* 0x000fee0008000f00 */
.L_x_228:
[----:B--2---:R2:W3:Y:S02]  /*cc40*/  SYNCS.PHASECHK.TRANS64.TRYWAIT P0, [R0+URZ+0x70], R9 ;  /* 0x00007009000075a7 */ /* 0x0044e400080011ff */
[----:B---3--:R-:W-:Y:S05]  /*cc50*/  @!P0 NANOSLEEP.SYNCS 0x989680 ;  /* 0x009896800000895d */ /* 0x008fea0003900000 */
[----:B------:R-:W3:Y:S02]  /*cc60*/  @!P0 SYNCS.PHASECHK.TRANS64 P0, [R0+URZ+0x70], R9 ;  /* 0x00007009000085a7 */ /* 0x000ee400080010ff */
[----:B---3--:R-:W-:Y:S05]  /*cc70*/  @!P0 BRA `(.L_x_228) ;  /* 0xfffffffc00f08947 */ /* 0x008fea000383ffff */
[----:B------:R-:W-:Y:S05]  /*cc80*/  BRA `(.L_x_229) ;  /* 0xffffff8800ac7947 */ /* 0x000fea000383ffff */
.L_x_98:
[----:B------:R-:W-:Y:S07]  /*cc90*/  MOV R0, UR21 ;  /* 0x0000001500007c02 */ /* 0x000fee0008000f00 */
.L_x_230:
[----:B--2---:R2:W3:Y:S02]  /*cca0*/  SYNCS.PHASECHK.TRANS64.TRYWAIT P0, [R0+URZ+0x78], R9 ;  /* 0x00007809000075a7 */ /* 0x0044e400080011ff */
[----:B---3--:R-:W-:Y:S05]  /*ccb0*/  @!P0 NANOSLEEP.SYNCS 0x989680 ;  /* 0x009896800000895d */ /* 0x008fea0003900000 */
[----:B------:R-:W3:Y:S02]  /*ccc0*/  @!P0 SYNCS.PHASECHK.TRANS64 P0, [R0+URZ+0x78], R9 ;  /* 0x00007809000085a7 */ /* 0x000ee400080010ff */
[----:B---3--:R-:W-:Y:S05]  /*ccd0*/  @!P0 BRA `(.L_x_230) ;  /* 0xfffffffc00f08947 */ /* 0x008fea000383ffff */
[----:B------:R-:W-:Y:S05]  /*cce0*/  BRA `(.L_x_231) ;  /* 0xffffff8c000c7947 */ /* 0x000fea000383ffff */
.L_x_99:
[----:B------:R-:W-:Y:S07]  /*ccf0*/  MOV R0, UR21 ;  /* 0x0000001500007c02 */ /* 0x000fee0008000f00 */
.L_x_232:
[----:B--2---:R2:W3:Y:S02]  /*cd00*/  SYNCS.PHASECHK.TRANS64.TRYWAIT P0, [R0+URZ+0x80], R9 ;  /* 0x00008009000075a7 */ /* 0x0044e400080011ff */
[----:B---3--:R-:W-:Y:S05]  /*cd10*/  @!P0 NANOSLEEP.SYNCS 0x989680 ;  /* 0x009896800000895d */ /* 0x008fea0003900000 */
[----:B------:R-:W3:Y:S02]  /*cd20*/  @!P0 SYNCS.PHASECHK.TRANS64 P0, [R0+URZ+0x80], R9 ;  /* 0x00008009000085a7 */ /* 0x000ee400080010ff */
[----:B---3--:R-:W-:Y:S05]  /*cd30*/  @!P0 BRA `(.L_x_232) ;  /* 0xfffffffc00f08947 */ /* 0x008fea000383ffff */
[----:B------:R-:W-:Y:S05]  /*cd40*/  BRA `(.L_x_233) ;  /* 0xffffff8c006c7947 */ /* 0x000fea000383ffff */
.L_x_100:
[----:B------:R-:W-:Y:S07]  /*cd50*/  MOV R0, UR21 ;  /* 0x0000001500007c02 */ /* 0x000fee0008000f00 */
.L_x_234:
[----:B--2---:R2:W3:Y:S02]  /*cd60*/  SYNCS.PHASECHK.TRANS64.TRYWAIT P0, [R0+URZ+0x88], R9 ;  /* 0x00008809000075a7 */ /* 0x0044e400080011ff */
[----:B---3--:R-:W-:Y:S05]  /*cd70*/  @!P0 NANOSLEEP.SYNCS 0x989680 ;  /* 0x009896800000895d */ /* 0x008fea0003900000 */
[----:B------:R-:W3:Y:S02]  /*cd80*/  @!P0 SYNCS.PHASECHK.TRANS64 P0, [R0+URZ+0x88], R9 ;  /* 0x00008809000085a7 */ /* 0x000ee400080010ff */
[----:B---3--:R-:W-:Y:S05]  /*cd90*/  @!P0 BRA `(.L_x_234) ;  /* 0xfffffffc00f08947 */ /* 0x008fea000383ffff */
[----:B------:R-:W-:Y:S05]  /*cda0*/  BRA `(.L_x_235) ;  /* 0xffffff8c00c87947 */ /* 0x000fea000383ffff */
.L_x_102:
[----:B------:R-:W-:-:S07]  /*cdb0*/  MOV R0, UR21 ;  /* 0x0000001500007c02 */ /* 0x000fce0008000f00 */
.L_x_236:
[----:B--2---:R2:W4:Y:S02]  /*cdc0*/  SYNCS.PHASECHK.TRANS64.TRYWAIT P0, [R0+URZ+0x70], R10 ;  /* 0x0000700a000075a7 */ /* 0x00452400080011ff */
[----:B----4-:R-:W-:Y:S05]  /*cdd0*/  @!P0 NANOSLEEP.SYNCS 0x989680 ;  /* 0x009896800000895d */ /* 0x010fea0003900000 */
[----:B------:R-:W4:Y:S02]  /*cde0*/  @!P0 SYNCS.PHASECHK.TRANS64 P0, [R0+URZ+0x70], R10 ;  /* 0x0000700a000085a7 */ /* 0x000f2400080010ff */
[----:B----4-:R-:W-:Y:S05]  /*cdf0*/  @!P0 BRA `(.L_x_236) ;  /* 0xfffffffc00f08947 */ /* 0x010fea000383ffff */
[----:B------:R-:W-:Y:S05]  /*ce00*/  BRA `(.L_x_237) ;  /* 0xffffff9000507947 */ /* 0x000fea000383ffff */
.L_x_103:
[----:B--2---:R-:W-:-:S07]  /*ce10*/  MOV R0, UR21 ;  /* 0x0000001500007c02 */ /* 0x004fce0008000f00 */
.L_x_238:
[----:B--2---:R2:W4:Y:S02]  /*ce20*/  SYNCS.PHASECHK.TRANS64.TRYWAIT P0, [R0+URZ+0x78], R10 ;  /* 0x0000780a000075a7 */ /* 0x00452400080011ff */
[----:B----4-:R-:W-:Y:S05]  /*ce30*/  @!P0 NANOSLEEP.SYNCS 0x989680 ;  /* 0x009896800000895d */ /* 0x010fea0003900000 */
[----:B------:R-:W4:Y:S02]  /*ce40*/  @!P0 SYNCS.PHASECHK.TRANS64 P0, [R0+URZ+0x78], R10 ;  /* 0x0000780a000085a7 */ /* 0x000f2400080010ff */
[----:B----4-:R-:W-:Y:S05]  /*ce50*/  @!P0 BRA `(.L_x_238) ;  /* 0xfffffffc00f08947 */ /* 0x010fea000383ffff */
[----:B------:R-:W-:Y:S05]  /*ce60*/  BRA `(.L_x_239) ;  /* 0xffffff9000407947 */ /* 0x000fea000383ffff */
.L_x_104:
[----:B------:R-:W-:-:S07]  /*ce70*/  MOV R2, UR21 ;  /* 0x0000001500027c02 */ /* 0x000fce0008000f00 */
.L_x_240:
[----:B--2---:R2:W4:Y:S02]  /*ce80*/  SYNCS.PHASECHK.TRANS64.TRYWAIT P0, [R2+URZ+0x80], R10 ;  /* 0x0000800a020075a7 */ /* 0x00452400080011ff */
[----:B----4-:R-:W-:Y:S05]  /*ce90*/  @!P0 NANOSLEEP.SYNCS 0x989680 ;  /* 0x009896800000895d */ /* 0x010fea0003900000 */
[----:B------:R-:W4:Y:S02]  /*cea0*/  @!P0 SYNCS.PHASECHK.TRANS64 P0, [R2+URZ+0x80], R10 ;  /* 0x0000800a020085a7 */ /* 0x000f2400080010ff */
[----:B----4-:R-:W-:Y:S05]  /*ceb0*/  @!P0 BRA `(.L_x_240) ;  /* 0xfffffffc00f08947 */ /* 0x010fea000383ffff */
[----:B------:R-:W-:Y:S05]  /*cec0*/  BRA `(.L_x_241) ;  /* 0xffffff9000347947 */ /* 0x000fea000383ffff */
.L_x_106:
[----:B-1----:R1:W2:Y:S02]  /*ced0*/  SYNCS.PHASECHK.TRANS64.TRYWAIT P0, [R3+URZ+0xa0], R0 ;  /* 0x0000a000030075a7 */ /* 0x0022a400080011ff */
[----:B--2---:R-:W-:Y:S05]  /*cee0*/  @!P0 NANOSLEEP.SYNCS 0x989680 ;  /* 0x009896800000895d */ /* 0x004fea0003900000 */
[----:B------:R-:W2:Y:S02]  /*cef0*/  @!P0 SYNCS.PHASECHK.TRANS64 P0, [R3+URZ+0xa0], R0 ;  /* 0x0000a000030085a7 */ /* 0x000ea400080010ff */
[----:B--2---:R-:W-:Y:S05]  /*cf00*/  @!P0 BRA `(.L_x_106) ;  /* 0xfffffffc00f08947 */ /* 0x004fea000383ffff */
[----:B------:R-:W-:Y:S05]  /*cf10*/  BRA `(.L_x_242) ;  /* 0xffffff9400107947 */ /* 0x000fea000383ffff */
.L_x_117:
[----:B-1----:R-:W-:Y:S04]  /*cf20*/  MOV R2, UR43 ;  /* 0x0000002b00027c02 */ /* 0x002fe80008000f00 */
[----:B------:R1:W2:Y:S03]  /*cf30*/  SYNCS.PHASECHK.TRANS64.TRYWAIT P1, [R2+URZ+0x50], R3 ;  /* 0x00005003020075a7 */ /* 0x0002a600080211ff */
[----:B--2---:R-:W-:Y:S05]  /*cf40*/  @!P1 NANOSLEEP.SYNCS 0x989680 ;  /* 0x009896800000995d */ /* 0x004fea0003900000 */
[----:B------:R-:W2:Y:S02]  /*cf50*/  @!P1 SYNCS.PHASECHK.TRANS64 P1, [R2+URZ+0x50], R3 ;  /* 0x00005003020095a7 */ /* 0x000ea400080210ff */
[----:B--2---:R-:W-:Y:S05]  /*cf60*/  @!P1 BRA `(.L_x_117) ;  /* 0xfffffffc00ec9947 */ /* 0x004fea000383ffff */
[----:B------:R-:W-:Y:S05]  /*cf70*/  BRA `(.L_x_116) ;  /* 0xffffffa0007c7947 */ /* 0x000fea000383ffff */
.L_x_119:
[----:B-1----:R1:W4:Y:S02]  /*cf80*/  SYNCS.PHASECHK.TRANS64.TRYWAIT P0, [R72+URZ+0xc0], R0 ;  /* 0x0000c000480075a7 */ /* 0x00232400080011ff */
[----:B----4-:R-:W-:Y:S05]  /*cf90*/  @!P0 NANOSLEEP.SYNCS 0x989680 ;  /* 0x009896800000895d */ /* 0x010fea0003900000 */
[----:B------:R-:W4:Y:S02]  /*cfa0*/  @!P0 SYNCS.PHASECHK.TRANS64 P0, [R72+URZ+0xc0], R0 ;  /* 0x0000c000480085a7 */ /* 0x000f2400080010ff */
[----:B----4-:R-:W-:Y:S05]  /*cfb0*/  @!P0 BRA `(.L_x_119) ;  /* 0xfffffffc00f08947 */ /* 0x010fea000383ffff */
[----:B------:R-:W-:Y:S05]  /*cfc0*/  BRA `(.L_x_118) ;  /* 0xffffffa000a47947 */ /* 0x000fea000383ffff */
.L_x_128:
[----:B-1----:R1:W3:Y:S02]  /*cfd0*/  SYNCS.PHASECHK.TRANS64.TRYWAIT P0, [R2+URZ+0x50], R0 ;  /* 0x00005000020075a7 */ /* 0x0022e400080011ff */
[----:B---3--:R-:W-:Y:S05]  /*cfe0*/  @!P0 NANOSLEEP.SYNCS 0x989680 ;  /* 0x009896800000895d */ /* 0x008fea0003900000 */
[----:B------:R-:W3:Y:S02]  /*cff0*/  @!P0 SYNCS.PHASECHK.TRANS64 P0, [R2+URZ+0x50], R0 ;  /* 0x00005000020085a7 */ /* 0x000ee400080010ff */
[----:B---3--:R-:W-:Y:S05]  /*d000*/  @!P0 BRA `(.L_x_128) ;  /* 0xfffffffc00f08947 */ /* 0x008fea000383ffff */
[----:B------:R-:W-:Y:S05]  /*d010*/  BRA `(.L_x_127) ;  /* 0xffffffa800d07947 */ /* 0x000fea000383ffff */
.L_x_136:
[----:B-1----:R1:W3:Y:S02]  /*d020*/  SYNCS.PHASECHK.TRANS64.TRYWAIT P0, [R6+URZ+0x50], R5 ;  /* 0x00005005060075a7 */ /* 0x0022e400080011ff */
[----:B---3--:R-:W-:Y:S05]  /*d030*/  @!P0 NANOSLEEP.SYNCS 0x989680 ;  /* 0x009896800000895d */ /* 0x008fea0003900000 */
[----:B------:R-:W3:Y:S02]  /*d040*/  @!P0 SYNCS.PHASECHK.TRANS64 P0, [R6+URZ+0x50], R5 ;  /* 0x00005005060085a7 */ /* 0x000ee400080010ff */
[----:B---3--:R-:W-:Y:S05]  /*d050*/  @!P0 BRA `(.L_x_136) ;  /* 0xfffffffc00f08947 */ /* 0x008fea000383ffff */
[----:B------:R-:W-:Y:S05]  /*d060*/  BRA `(.L_x_135) ;  /* 0xffffffb400247947 */ /* 0x000fea000383ffff */
.L_x_144:
[----:B-1----:R1:W3:Y:S02]  /*d070*/  SYNCS.PHASECHK.TRANS64.TRYWAIT P0, [R0+URZ+0x50], R6 ;  /* 0x00005006000075a7 */ /* 0x0022e400080011ff */
[----:B---3--:R-:W-:Y:S05]  /*d080*/  @!P0 NANOSLEEP.SYNCS 0x989680 ;  /* 0x009896800000895d */ /* 0x008fea0003900000 */
[----:B------:R-:W3:Y:S02]  /*d090*/  @!P0 SYNCS.PHASECHK.TRANS64 P0, [R0+URZ+0x50], R6 ;  /* 0x00005006000085a7 */ /* 0x000ee400080010ff */
[----:B---3--:R-:W-:Y:S05]  /*d0a0*/  @!P0 BRA `(.L_x_144) ;  /* 0xfffffffc00f08947 */ /* 0x008fea000383ffff */
[----:B------:R-:W-:Y:S05]  /*d0b0*/  BRA `(.L_x_143) ;  /* 0xffffffbc00787947 */ /* 0x000fea000383ffff */
.L_x_152:
[----:B-1----:R1:W4:Y:S02]  /*d0c0*/  SYNCS.PHASECHK.TRANS64.TRYWAIT P0, [R6+URZ+0x50], R5 ;  /* 0x00005005060075a7 */ /* 0x00232400080011ff */
[----:B----4-:R-:W-:Y:S05]  /*d0d0*/  @!P0 NANOSLEEP.SYNCS 0x989680 ;  /* 0x009896800000895d */ /* 0x010fea0003900000 */
[----:B------:R-:W4:Y:S02]  /*d0e0*/  @!P0 SYNCS.PHASECHK.TRANS64 P0, [R6+URZ+0x50], R5 ;  /* 0x00005005060085a7 */ /* 0x000f2400080010ff */
[----:B----4-:R-:W-:Y:S05]  /*d0f0*/  @!P0 BRA `(.L_x_152) ;  /* 0xfffffffc00f08947 */ /* 0x010fea000383ffff */
[----:B------:R-:W-:Y:S05]  /*d100*/  BRA `(.L_x_151) ;  /* 0xffffffc400d87947 */ /* 0x000fea000383ffff */
.L_x_160:
[----:B-1----:R1:W4:Y:S02]  /*d110*/  SYNCS.PHASECHK.TRANS64.TRYWAIT P0, [R6+URZ+0x50], R5 ;  /* 0x00005005060075a7 */ /* 0x00232400080011ff */
[----:B----4-:R-:W-:Y:S05]  /*d120*/  @!P0 NANOSLEEP.SYNCS 0x989680 ;  /* 0x009896800000895d */ /* 0x010fea0003900000 */
[----:B------:R-:W4:Y:S02]  /*d130*/  @!P0 SYNCS.PHASECHK.TRANS64 P0, [R6+URZ+0x50], R5 ;  /* 0x00005005060085a7 */ /* 0x000f2400080010ff */
[----:B----4-:R-:W-:Y:S05]  /*d140*/  @!P0 BRA `(.L_x_160) ;  /* 0xfffffffc00f08947 */ /* 0x010fea000383ffff */
[----:B------:R-:W-:Y:S05]  /*d150*/  BRA `(.L_x_159) ;  /* 0xffffffd000447947 */ /* 0x000fea000383ffff */
.L_x_168:
[----:B-1----:R1:W4:Y:S02]  /*d160*/  SYNCS.PHASECHK.TRANS64.TRYWAIT P0, [R6+URZ+0x50], R5 ;  /* 0x00005005060075a7 */ /* 0x00232400080011ff */
[----:B----4-:R-:W-:Y:S05]  /*d170*/  @!P0 NANOSLEEP.SYNCS 0x989680 ;  /* 0x009896800000895d */ /* 0x010fea0003900000 */
[----:B------:R-:W4:Y:S02]  /*d180*/  @!P0 SYNCS.PHASECHK.TRANS64 P0, [R6+URZ+0x50], R5 ;  /* 0x00005005060085a7 */ /* 0x000f2400080010ff */
[----:B----4-:R-:W-:Y:S05]  /*d190*/  @!P0 BRA `(.L_x_168) ;  /* 0xfffffffc00f08947 */ /* 0x010fea000383ffff */
[----:B------:R-:W-:Y:S05]  /*d1a0*/  BRA `(.L_x_167) ;  /* 0xffffffd800a87947 */ /* 0x000fea000383ffff */
.L_x_176:
[----:B-1----:R1:W3:Y:S02]  /*d1b0*/  SYNCS.PHASECHK.TRANS64.TRYWAIT P0, [R0+URZ+0x50], R77 ;  /* 0x0000504d000075a7 */ /* 0x0022e400080011ff */
[----:B---3--:R-:W-:Y:S05]  /*d1c0*/  @!P0 NANOSLEEP.SYNCS 0x989680 ;  /* 0x009896800000895d */ /* 0x008fea0003900000 */
[----:B------:R-:W3:Y:S02]  /*d1d0*/  @!P0 SYNCS.PHASECHK.TRANS64 P0, [R0+URZ+0x50], R77 ;  /* 0x0000504d000085a7 */ /* 0x000ee400080010ff */
[----:B---3--:R-:W-:Y:S05]  /*d1e0*/  @!P0 BRA `(.L_x_176) ;  /* 0xfffffffc00f08947 */ /* 0x008fea000383ffff */
[----:B------:R-:W-:Y:S05]  /*d1f0*/  BRA `(.L_x_175) ;  /* 0xffffffe4000c7947 */ /* 0x000fea000383ffff */
        .weak           $__internal_0_$__cuda_sm10x_tcgen05_guardrail_trap_col_being_dealloced_not_returned_by_alloc
        .type           $__internal_0_$__cuda_sm10x_tcgen05_guardrail_trap_col_being_dealloced_not_returned_by_alloc,@function
        .size           $__internal_0_$__cuda_sm10x_tcgen05_guardrail_trap_col_being_dealloced_not_returned_by_alloc,($__internal_1_$__cuda_sm10x_tcgen05_guardrail_trap_phase_invalid_during_alloc - $__internal_0_$__cuda_sm10x_tcgen05_guardrail_trap_col_being_dealloced_not_returned_by_alloc)
$__internal_0_$__cuda_sm10x_tcgen05_guardrail_trap_col_being_dealloced_not_returned_by_alloc:
[----:B------:R-:W-:Y:S05]  /*d200*/  BPT.TRAP 0x1 ;  /* 0x000000040000795c */ /* 0x000fea0000300000 */
[----:B------:R-:W-:-:S04]  /*d210*/  HFMA2 R3, -RZ, RZ, 0, 0 ;  /* 0x00000000ff037431 */ /* 0x000fc800000001ff */
[----:B------:R-:W-:Y:S05]  /*d220*/  RET.REL.NODEC R2 `(_ZN7cutlass13device_kernelINS_4gemm6kernel13GemmUniversalIN4cute5tupleIJiiiiEEENS1_10collective13CollectiveMmaINS1_35MainloopSm100TmaUmmaWarpSpecializedILi5ELi2ELi4ENS5_IJNS4_1CILi2EEESB_NSA_ILi1EEEEEEEENS5_IJNSA_ILi128EEENSA_ILi256EEENSA_ILi32EEEEEENS_10tfloat32_tENS5_IJlSC_lEEESJ_SK_NS4_8TiledMMAINS4_8MMA_AtomIJNS4_23SM100_MMA_TF32_2x1SM_SSISJ_SJ_fLi128ELi256ELNS4_4UMMA5MajorE0ELSP_0ELNSO_7ScaleInE0ELSQ_0EEEEEENS4_6LayoutINS5_IJSC_SC_SC_EEENS5_IJNSA_ILi0EEESV_SV_EEEEENS5_IJNS4_10UnderscoreESY_SY_EEEEENS4_28SM100_TMA_2SM_LOAD_MULTICASTENS4_14ComposedLayoutINS4_7SwizzleILi3ELi4ELi3EEENS4_18smem_ptr_flag_bitsILi32EEENST_INS5_IJNSA_ILi8EEESH_EEENS5_IJSH_SC_EEEEEEEvNS4_8identityENS4_18SM100_TMA_2SM_LOADES1B_vS1C_EENS_8epilogue10collective18CollectiveEpilogueINS1F_23Sm100TmaWarpSpecializedILi4ELi2ELi16ELb1ELb0EEEJNS5_IJNSA_ILi64EEESG_SH_EEENS5_IJNST_IS1K_SC_EENST_INS5_IJNSA_ILi16EEESB_EEENS5_IJSC_SF_EEEEEEEESJ_SK_SJ_SK_NS1F_6fusion15FusionCallbacksIS1J_NS1S_17LinearCombinationISJ_fSJ_fLNS_15FloatRoundStyleE2EEES1L_S1R_JEEENS4_5SM1004TMEM4LOAD26SM100_TMEM_LOAD_32dp32b16xENS4_13SM90_TMA_LOADENS12_INS13_ILi2ELi4ELi3EEES16_NST_INS5_IJS17_S1N_EEENS5_IJS1N_SC_EEEEEEENS4_39AutoVectorizingCopyWithAssumedAlignmentILi128EEENS4_14SM90_TMA_STOREES27_S29_S29_EEEvvEEEEvNT_6ParamsE) ;  /* 0xffffff2c02747950 */ /* 0x000fea0003c3ffff */
        .weak           $__internal_1_$__cuda_sm10x_tcgen05_guardrail_trap_phase_invalid_during_alloc
        .type           $__internal_1_$__cuda_sm10x_tcgen05_guardrail_trap_phase_invalid_during_alloc,@function
        .size           $__internal_1_$__cuda_sm10x_tcgen05_guardrail_trap_phase_invalid_during_alloc,($__internal_2_$__cuda_sm10x_tcgen05_guardrail_trap_unallocated_columns_being_dealloced - $__internal_1_$__cuda_sm10x_tcgen05_guardrail_trap_phase_invalid_during_alloc)
$__internal_1_$__cuda_sm10x_tcgen05_guardrail_trap_phase_invalid_during_alloc:
[----:B------:R-:W-:Y:S05]  /*d230*/  BPT.TRAP 0x1 ;  /* 0x000000040000795c */ /* 0x000fea0000300000 */
[----:B------:R-:W-:-:S04]  /*d240*/  MOV R5, 0x0 ;  /* 0x0000000000057802 */ /* 0x000fc80000000f00 */
[----:B------:R-:W-:Y:S05]  /*d250*/  RET.REL.NODEC R4 `(_ZN7cutlass13device_kernelINS_4gemm6kernel13GemmUniversalIN4cute5tupleIJiiiiEEENS1_10collective13CollectiveMmaINS1_35MainloopSm100TmaUmmaWarpSpecializedILi5ELi2ELi4ENS5_IJNS4_1CILi2EEESB_NSA_ILi1EEEEEEEENS5_IJNSA_ILi128EEENSA_ILi256EEENSA_ILi32EEEEEENS_10tfloat32_tENS5_IJlSC_lEEESJ_SK_NS4_8TiledMMAINS4_8MMA_AtomIJNS4_23SM100_MMA_TF32_2x1SM_SSISJ_SJ_fLi128ELi256ELNS4_4UMMA5MajorE0ELSP_0ELNSO_7ScaleInE0ELSQ_0EEEEEENS4_6LayoutINS5_IJSC_SC_SC_EEENS5_IJNSA_ILi0EEESV_SV_EEEEENS5_IJNS4_10UnderscoreESY_SY_EEEEENS4_28SM100_TMA_2SM_LOAD_MULTICASTENS4_14ComposedLayoutINS4_7SwizzleILi3ELi4ELi3EEENS4_18smem_ptr_flag_bitsILi32EEENST_INS5_IJNSA_ILi8EEESH_EEENS5_IJSH_SC_EEEEEEEvNS4_8identityENS4_18SM100_TMA_2SM_LOADES1B_vS1C_EENS_8epilogue10collective18CollectiveEpilogueINS1F_23Sm100TmaWarpSpecializedILi4ELi2ELi16ELb1ELb0EEEJNS5_IJNSA_ILi64EEESG_SH_EEENS5_IJNST_IS1K_SC_EENST_INS5_IJNSA_ILi16EEESB_EEENS5_IJSC_SF_EEEEEEEESJ_SK_SJ_SK_NS1F_6fusion15FusionCallbacksIS1J_NS1S_17LinearCombinationISJ_fSJ_fLNS_15FloatRoundStyleE2EEES1L_S1R_JEEENS4_5SM1004TMEM4LOAD26SM100_TMEM_LOAD_32dp32b16xENS4_13SM90_TMA_LOADENS12_INS13_ILi2ELi4ELi3EEES16_NST_INS5_IJS17_S1N_EEENS5_IJS1N_SC_EEEEEEENS4_39AutoVectorizingCopyWithAssumedAlignmentILi128EEENS4_14SM90_TMA_STOREES27_S29_S29_EEEvvEEEEvNT_6ParamsE) ;  /* 0xffffff2c04687950 */ /* 0x000fea0003c3ffff */
        .weak           $__internal_2_$__cuda_sm10x_tcgen05_guardrail_trap_unallocated_columns_being_dealloced
        .type           $__internal_2_$__cuda_sm10x_tcgen05_guardrail_trap_unallocated_columns_being_dealloced,@function
        .size           $__internal_2_$__cuda_sm10x_tcgen05_guardrail_trap_unallocated_columns_being_dealloced,(.L_x_244 - $__internal_2_$__cuda_sm10x_tcgen05_guardrail_trap_unallocated_columns_being_dealloced)
$__internal_2_$__cuda_sm10x_tcgen05_guardrail_trap_unallocated_columns_being_dealloced:
[----:B------:R-:W-:Y:S05]  /*d260*/  BPT.TRAP 0x1 ;  /* 0x000000040000795c */ /* 0x000fea0000300000 */
[----:B------:R-:W-:-:S04]  /*d270*/  HFMA2 R3, -RZ, RZ, 0, 0 ;  /* 0x00000000ff037431 */ /* 0x000fc800000001ff */
[----:B------:R-:W-:Y:S05]  /*d280*/  RET.REL.NODEC R2 `(_ZN7cutlass13device_kernelINS_4gemm6kernel13GemmUniversalIN4cute5tupleIJiiiiEEENS1_10collective13CollectiveMmaINS1_35MainloopSm100TmaUmmaWarpSpecializedILi5ELi2ELi4ENS5_IJNS4_1CILi2EEESB_NSA_ILi1EEEEEEEENS5_IJNSA_ILi128EEENSA_ILi256EEENSA_ILi32EEEEEENS_10tfloat32_tENS5_IJlSC_lEEESJ_SK_NS4_8TiledMMAINS4_8MMA_AtomIJNS4_23SM100_MMA_TF32_2x1SM_SSISJ_SJ_fLi128ELi256ELNS4_4UMMA5MajorE0ELSP_0ELNSO_7ScaleInE0ELSQ_0EEEEEENS4_6LayoutINS5_IJSC_SC_SC_EEENS5_IJNSA_ILi0EEESV_SV_EEEEENS5_IJNS4_10UnderscoreESY_SY_EEEEENS4_28SM100_TMA_2SM_LOAD_MULTICASTENS4_14ComposedLayoutINS4_7SwizzleILi3ELi4ELi3EEENS4_18smem_ptr_flag_bitsILi32EEENST_INS5_IJNSA_ILi8EEESH_EEENS5_IJSH_SC_EEEEEEEvNS4_8identityENS4_18SM100_TMA_2SM_LOADES1B_vS1C_EENS_8epilogue10collective18CollectiveEpilogueINS1F_23Sm100TmaWarpSpecializedILi4ELi2ELi16ELb1ELb0EEEJNS5_IJNSA_ILi64EEESG_SH_EEENS5_IJNST_IS1K_SC_EENST_INS5_IJNSA_ILi16EEESB_EEENS5_IJSC_SF_EEEEEEEESJ_SK_SJ_SK_NS1F_6fusion15FusionCallbacksIS1J_NS1S_17LinearCombinationISJ_fSJ_fLNS_15FloatRoundStyleE2EEES1L_S1R_JEEENS4_5SM1004TMEM4LOAD26SM100_TMEM_LOAD_32dp32b16xENS4_13SM90_TMA_LOADENS12_INS13_ILi2ELi4ELi3EEES16_NST_INS5_IJS17_S1N_EEENS5_IJS1N_SC_EEEEEEENS4_39AutoVectorizingCopyWithAssumedAlignmentILi128EEENS4_14SM90_TMA_STOREES27_S29_S29_EEEvvEEEEvNT_6ParamsE) ;  /* 0xffffff2c025c7950 */ /* 0x000fea0003c3ffff */
.L_x_243:
[----:B------:R-:W-:-:S00]  /*d290*/  BRA `(.L_x_243) ;  /* 0xfffffffc00fc7947 */ /* 0x000fc0000383ffff */
[----:B------:R-:W-:-:S00]  /*d2a0*/  NOP ;  /* 0x0000000000007918 */ /* 0x000fc00000000000 */
        /* <DEDUP_REMOVED lines=13> */
.L_x_244:


//--------------------- .nv.global.init           --------------------------
	.section	.nv.global.init,"aw",@progbits
.nv.global.init:
	.type		$str$27,@object
	.size		$str$27,($str$28 - $str$27)
$str$27:
        /*0000*/ 	.byte	0x28, 0x61, 0x64, 0x64, 0x72, 0x65, 0x73, 0x73, 0x20, 0x26, 0x20, 0x6d, 0x61, 0x73, 0x6b, 0x29
        /*0010*/ 	.byte	0x20, 0x3d, 0x3d, 0x20, 0x30, 0x00
	.type		$str$28,@object
	.size		$str$28,($str$26 - $str$28)
$str$28:
        /*0016*/ 	.byte	0x2f, 0x74, 0x6d, 0x70, 0x2f, 0x63, 0x75, 0x74, 0x6c, 0x61, 0x73, 0x73, 0x5f, 0x73, 0x77, 0x65
        /*0026*/ 	.byte	0x65, 0x70, 0x5f, 0x73, 0x72, 0x63, 0x2f, 0x69, 0x6e, 0x63, 0x6c, 0x75, 0x64, 0x65, 0x2f, 0x63
        /*0036*/ 	.byte	0x75, 0x74, 0x65, 0x2f, 0x70, 0x6f, 0x69, 0x6e, 0x74, 0x65, 0x72, 0x5f, 0x66, 0x6c, 0x61, 0x67
        /*0046*/ 	.byte	0x67, 0x65, 0x64, 0x2e, 0x68, 0x70, 0x70, 0x00
	.type		$str$26,@object
	.size		$str$26,($str$25 - $str$26)
$str$26:
        /*004e*/ 	.byte	0x2f, 0x74, 0x6d, 0x70, 0x2f, 0x63, 0x75, 0x74, 0x6c, 0x61, 0x73, 0x73, 0x5f, 0x73, 0x77, 0x65
        /*005e*/ 	.byte	0x65, 0x70, 0x5f, 0x73, 0x72, 0x63, 0x2f, 0x69, 0x6e, 0x63, 0x6c, 0x75, 0x64, 0x65, 0x2f, 0x63
        /*006e*/ 	.byte	0x75, 0x74, 0x65, 0x2f, 0x61, 0x74, 0x6f, 0x6d, 0x2f, 0x63, 0x6f, 0x70, 0x79, 0x5f, 0x74, 0x72
        /*007e*/ 	.byte	0x61, 0x69, 0x74, 0x73, 0x5f, 0x73, 0x6d, 0x31, 0x30, 0x30, 0x2e, 0x68, 0x70, 0x70, 0x00
	.type		$str$25,@object
	.size		$str$25,(__unnamed_1 - $str$25)
$str$25:
        /*008d*/ 	.byte	0x28, 0x28, 0x75, 0x69, 0x6e, 0x74, 0x33, 0x32, 0x5f, 0x74, 0x28, 0x74, 0x68, 0x72, 0x65, 0x61
        /*009d*/ 	.byte	0x64, 0x49, 0x64, 0x78, 0x2e, 0x78, 0x29, 0x20, 0x2f, 0x20, 0x33, 0x32, 0x29, 0x20, 0x25, 0x20
        /*00ad*/ 	.byte	0x34, 0x29, 0x20, 0x3d, 0x3d, 0x20, 0x28, 0x28, 0x28, 0x74, 0x6d, 0x65, 0x6d, 0x5f, 0x61, 0x64
        /*00bd*/ 	.byte	0x64, 0x72, 0x20, 0x3e, 0x3e, 0x20, 0x31, 0x36, 0x29, 0x20, 0x2f, 0x20, 0x33, 0x32, 0x29, 0x20
        /*00cd*/ 	.byte	0x25, 0x20, 0x34, 0x29, 0x00
	.type		__unnamed_1,@object
	.size		__unnamed_1,(__unnamed_2 - __unnamed_1)
__unnamed_1:
        /*00d2*/ 	.byte	0x61, 0x75, 0x74, 0x6f, 0x20, 0x63, 0x75, 0x74, 0x65, 0x3a, 0x3a, 0x61, 0x73, 0x5f, 0x70, 0x6f
        /* <DEDUP_REMOVED lines=24> */
        /*0262*/ 	.byte	0x43, 0x3c, 0x32, 0x30, 0x34, 0x38, 0x3e, 0x3e, 0x3e, 0x3e, 0x5d, 0x00
	.type		__unnamed_2,@object
	.size		__unnamed_2,(.L_2 - __unnamed_2)
__unnamed_2:
        /* <DEDUP_REMOVED lines=42> */
        /*050e*/ 	.byte	0x3e, 0x5d, 0x00
.L_2:


//--------------------- .nv.shared._ZN7cutlass13device_kernelINS_4gemm6kernel13GemmUniversalIN4cute5tupleIJiiiiEEENS1_10collective13CollectiveMmaINS1_35MainloopSm100TmaUmmaWarpSpecializedILi5ELi2ELi4ENS5_IJNS4_1CILi2EEESB_NSA_ILi1EEEEEEEENS5_IJNSA_ILi128EEENSA_ILi256EEENSA_ILi32EEEEEENS_10tfloat32_tENS5_IJlSC_lEEESJ_SK_NS4_8TiledMMAINS4_8MMA_AtomIJNS4_23SM100_MMA_TF32_2x1SM_SSISJ_SJ_fLi128ELi256ELNS4_4UMMA5MajorE0ELSP_0ELNSO_7ScaleInE0ELSQ_0EEEEEENS4_6LayoutINS5_IJSC_SC_SC_EEENS5_IJNSA_ILi0EEESV_SV_EEEEENS5_IJNS4_10UnderscoreESY_SY_EEEEENS4_28SM100_TMA_2SM_LOAD_MULTICASTENS4_14ComposedLayoutINS4_7SwizzleILi3ELi4ELi3EEENS4_18smem_ptr_flag_bitsILi32EEENST_INS5_IJNSA_ILi8EEESH_EEENS5_IJSH_SC_EEEEEEEvNS4_8identityENS4_18SM100_TMA_2SM_LOADES1B_vS1C_EENS_8epilogue10collective18CollectiveEpilogueINS1F_23Sm100TmaWarpSpecializedILi4ELi2ELi16ELb1ELb0EEEJNS5_IJNSA_ILi64EEESG_SH_EEENS5_IJNST_IS1K_SC_EENST_INS5_IJNSA_ILi16EEESB_EEENS5_IJSC_SF_EEEEEEEESJ_SK_SJ_SK_NS1F_6fusion15FusionCallbacksIS1J_NS1S_17LinearCombinationISJ_fSJ_fLNS_15FloatRoundStyleE2EEES1L_S1R_JEEENS4_5SM1004TMEM4LOAD26SM100_TMEM_LOAD_32dp32b16xENS4_13SM90_TMA_LOADENS12_INS13_ILi2ELi4ELi3EEES16_NST_INS5_IJS17_S1N_EEENS5_IJS1N_SC_EEEEEEENS4_39AutoVectorizingCopyWithAssumedAlignmentILi128EEENS4_14SM90_TMA_STOREES27_S29_S29_EEEvvEEEEvNT_6ParamsE --------------------------
	.section	.nv.shared._ZN7cutlass13device_kernelINS_4gemm6kernel13GemmUniversalIN4cute5tupleIJiiiiEEENS1_10collective13CollectiveMmaINS1_35MainloopSm100TmaUmmaWarpSpecializedILi5ELi2ELi4ENS5_IJNS4_1CILi2EEESB_NSA_ILi1EEEEEEEENS5_IJNSA_ILi128EEENSA_ILi256EEENSA_ILi32EEEEEENS_10tfloat32_tENS5_IJlSC_lEEESJ_SK_NS4_8TiledMMAINS4_8MMA_AtomIJNS4_23SM100_MMA_TF32_2x1SM_SSISJ_SJ_fLi128ELi256ELNS4_4UMMA5MajorE0ELSP_0ELNSO_7ScaleInE0ELSQ_0EEEEEENS4_6LayoutINS5_IJSC_SC_SC_EEENS5_IJNSA_ILi0EEESV_SV_EEEEENS5_IJNS4_10UnderscoreESY_SY_EEEEENS4_28SM100_TMA_2SM_LOAD_MULTICASTENS4_14ComposedLayoutINS4_7SwizzleILi3ELi4ELi3EEENS4_18smem_ptr_flag_bitsILi32EEENST_INS5_IJNSA_ILi8EEESH_EEENS5_IJSH_SC_EEEEEEEvNS4_8identityENS4_18SM100_TMA_2SM_LOADES1B_vS1C_EENS_8epilogue10collective18CollectiveEpilogueINS1F_23Sm100TmaWarpSpecializedILi4ELi2ELi16ELb1ELb0EEEJNS5_IJNSA_ILi64EEESG_SH_EEENS5_IJNST_IS1K_SC_EENST_INS5_IJNSA_ILi16EEESB_EEENS5_IJSC_SF_EEEEEEEESJ_SK_SJ_SK_NS1F_6fusion15FusionCallbacksIS1J_NS1S_17LinearCombinationISJ_fSJ_fLNS_15FloatRoundStyleE2EEES1L_S1R_JEEENS4_5SM1004TMEM4LOAD26SM100_TMEM_LOAD_32dp32b16xENS4_13SM90_TMA_LOADENS12_INS13_ILi2ELi4ELi3EEES16_NST_INS5_IJS17_S1N_EEENS5_IJS1N_SC_EEEEEEENS4_39AutoVectorizingCopyWithAssumedAlignmentILi128EEENS4_14SM90_TMA_STOREES27_S29_S29_EEEvvEEEEvNT_6ParamsE,"aw",@nobits
	.sectionflags	@""
	.align	16
	.zero		1024


//--------------------- .nv.shared.reserved.0     --------------------------
	.section	.nv.shared.reserved.0,"aw",@nobits
	.weak		__nv_reservedSMEM_offset_0_alias
	.size		__nv_reservedSMEM_offset_0_alias, 0, 64
	.other		__nv_reservedSMEM_offset_0_alias,@"STO_CUDA_RESERVED_SHARED STV_DEFAULT"
__nv_reservedSMEM_offset_0_alias:
	.zero		0
.nv.shared.reserved.0:
	.zero		64
	.weak		__nv_reservedSMEM_tcgen05_partition
	.type		__nv_reservedSMEM_tcgen05_partition,@object
	.size		__nv_reservedSMEM_tcgen05_partition,(.L_0 - __nv_reservedSMEM_tcgen05_partition)
__nv_reservedSMEM_tcgen05_partition:
	.zero		32
.L_0:


//--------------------- .nv.global                --------------------------
	.section	.nv.global,"aw",@nobits
.nv.global:
	.type		_ZN40_INTERNAL_35da63ce_4_k_cu_be65f936_105984cute1_E,@object
	.size		_ZN40_INTERNAL_35da63ce_4_k_cu_be65f936_105984cute1_E,(_ZN40_INTERNAL_35da63ce_4_k_cu_be65f936_105984cuda3std3__45__cpo6cbeginE - _ZN40_INTERNAL_35da63ce_4_k_cu_be65f936_105984cute1_E)
_ZN40_INTERNAL_35da63ce_4_k_cu_be65f936_105984cute1_E:
	.zero		1
	.type		_ZN40_INTERNAL_35da63ce_4_k_cu_be65f936_105984cuda3std3__45__cpo6cbeginE,@object
	.size		_ZN40_INTERNAL_35da63ce_4_k_cu_be65f936_105984cuda3std3__45__cpo6cbeginE,(_ZN40_INTERNAL_35da63ce_4_k_cu_be65f936_105984cuda3std3__48in_placeE - _ZN40_INTERNAL_35da63ce_4_k_cu_be65f936_105984cuda3std3__45__cpo6cbeginE)
_ZN40_INTERNAL_35da63ce_4_k_cu_be65f936_105984cuda3std3__45__cpo6cbeginE:
	.zero		1
	.type		_ZN40_INTERNAL_35da63ce_4_k_cu_be65f936_105984cuda3std3__48in_placeE,@object
	.size		_ZN40_INTERNAL_35da63ce_4_k_cu_be65f936_105984cuda3std3__48in_placeE,(_ZN40_INTERNAL_35da63ce_4_k_cu_be65f936_105984cuda3std6ranges3__45__cpo9iter_moveE - _ZN40_INTERNAL_35da63ce_4_k_cu_be65f936_105984cuda3std3__48in_placeE)
_ZN40_INTERNAL_35da63ce_4_k_cu_be65f936_105984cuda3std3__48in_placeE:
	.zero		1
	.type		_ZN40_INTERNAL_35da63ce_4_k_cu_be65f936_105984cuda3std6ranges3__45__cpo9iter_moveE,@object
	.size		_ZN40_INTERNAL_35da63ce_4_k_cu_be65f936_105984cuda3std6ranges3__45__cpo9iter_moveE,(_ZN40_INTERNAL_35da63ce_4_k_cu_be65f936_105984cuda3std3__45__cpo5beginE - _ZN40_INTERNAL_35da63ce_4_k_cu_be65f936_105984cuda3std6ranges3__45__cpo9iter_moveE)
_ZN40_INTERNAL_35da63ce_4_k_cu_be65f936_105984cuda3std6ranges3__45__cpo9iter_moveE:
	.zero		1
	.type		_ZN40_INTERNAL_35da63ce_4_k_cu_be65f936_105984cuda3std3__45__cpo5beginE,@object
	.size		_ZN40_INTERNAL_35da63ce_4_k_cu_be65f936_105984cuda3std3__45__cpo5beginE,(_ZN40_INTERNAL_35da63ce_4_k_cu_be65f936_105984cuda3std3__442_GLOBAL__N__35da63ce_4_k_cu_be65f936_105986ignoreE - _ZN40_INTERNAL_35da63ce_4_k_cu_be65f936_105984cuda3std3__45__cpo5beginE)
_ZN40_INTERNAL_35da63ce_4_k_cu_be65f936_105984cuda3std3__45__cpo5beginE:
	.zero		1
	.type		_ZN40_INTERNAL_35da63ce_4_k_cu_be65f936_105984cuda3std3__442_GLOBAL__N__35da63ce_4_k_cu_be65f936_105986ignoreE,@object
	.size		_ZN40_INTERNAL_35da63ce_4_k_cu_be65f936_105984cuda3std3__442_GLOBAL__N__35da63ce_4_k_cu_be65f936_105986ignoreE,(_ZN40_INTERNAL_35da63ce_4_k_cu_be65f936_105984cute7productE - _ZN40_INTERNAL_35da63ce_4_k_cu_be65f936_105984cuda3std3__442_GLOBAL__N__35da63ce_4_k_cu_be65f936_105986ignoreE)
_ZN40_INTERNAL_35da63ce_4_k_cu_be65f936_105984cuda3std3__442_GLOBAL__N__35da63ce_4_k_cu_be65f936_105986ignoreE:
	.zero		1
	.type		_ZN40_INTERNAL_35da63ce_4_k_cu_be65f936_105984cute7productE,@object
	.size		_ZN40_INTERNAL_35da63ce_4_k_cu_be65f936_105984cute7productE,(_ZN40_INTERNAL_35da63ce_4_k_cu_be65f936_105984cuda3std3__45__cpo3endE - _ZN40_INTERNAL_35da63ce_4_k_cu_be65f936_105984cute7productE)
_ZN40_INTERNAL_35da63ce_4_k_cu_be65f936_105984cute7productE:
	.zero		1
	.type		_ZN40_INTERNAL_35da63ce_4_k_cu_be65f936_105984cuda3std3__45__cpo3endE,@object
	.size		_ZN40_INTERNAL_35da63ce_4_k_cu_be65f936_105984cuda3std3__45__cpo3endE,(_ZN40_INTERNAL_35da63ce_4_k_cu_be65f936_105984cuda3std3__419piecewise_constructE - _ZN40_INTERNAL_35da63ce_4_k_cu_be65f936_105984cuda3std3__45__cpo3endE)
_ZN40_INTERNAL_35da63ce_4_k_cu_be65f936_105984cuda3std3__45__cpo3endE:
	.zero		1
	.type		_ZN40_INTERNAL_35da63ce_4_k_cu_be65f936_105984cuda3std3__419piecewise_constructE,@object
	.size		_ZN40_INTERNAL_35da63ce_4_k_cu_be65f936_105984cuda3std3__419piecewise_constructE,(_ZN40_INTERNAL_35da63ce_4_k_cu_be65f936_105984cuda3std3__45__cpo4cendE - _ZN40_INTERNAL_35da63ce_4_k_cu_be65f936_105984cuda3std3__419piecewise_constructE)
_ZN40_INTERNAL_35da63ce_4_k_cu_be65f936_105984cuda3std3__419piecewise_constructE:
	.zero		1
	.type		_ZN40_INTERNAL_35da63ce_4_k_cu_be65f936_105984cuda3std3__45__cpo4cendE,@object
	.size		_ZN40_INTERNAL_35da63ce_4_k_cu_be65f936_105984cuda3std3__45__cpo4cendE,(_ZN40_INTERNAL_35da63ce_4_k_cu_be65f936_105984cuda3std6ranges3__45__cpo4swapE - _ZN40_INTERNAL_35da63ce_4_k_cu_be65f936_105984cuda3std3__45__cpo4cendE)
_ZN40_INTERNAL_35da63ce_4_k_cu_be65f936_105984cuda3std3__45__cpo4cendE:
	.zero		1
	.type		_ZN40_INTERNAL_35da63ce_4_k_cu_be65f936_105984cuda3std6ranges3__45__cpo4swapE,@object
	.size		_ZN40_INTERNAL_35da63ce_4_k_cu_be65f936_105984cuda3std6ranges3__45__cpo4swapE,(.L_10 - _ZN40_INTERNAL_35da63ce_4_k_cu_be65f936_105984cuda3std6ranges3__45__cpo4swapE)
_ZN40_INTERNAL_35da63ce_4_k_cu_be65f936_105984cuda3std6ranges3__45__cpo4swapE:
	.zero		1
.L_10:


//--------------------- .nv.constant0._ZN7cutlass13device_kernelINS_4gemm6kernel13GemmUniversalIN4cute5tupleIJiiiiEEENS1_10collective13CollectiveMmaINS1_35MainloopSm100TmaUmmaWarpSpecializedILi5ELi2ELi4ENS5_IJNS4_1CILi2EEESB_NSA_ILi1EEEEEEEENS5_IJNSA_ILi128EEENSA_ILi256EEENSA_ILi32EEEEEENS_10tfloat32_tENS5_IJlSC_lEEESJ_SK_NS4_8TiledMMAINS4_8MMA_AtomIJNS4_23SM100_MMA_TF32_2x1SM_SSISJ_SJ_fLi128ELi256ELNS4_4UMMA5MajorE0ELSP_0ELNSO_7ScaleInE0ELSQ_0EEEEEENS4_6LayoutINS5_IJSC_SC_SC_EEENS5_IJNSA_ILi0EEESV_SV_EEEEENS5_IJNS4_10UnderscoreESY_SY_EEEEENS4_28SM100_TMA_2SM_LOAD_MULTICASTENS4_14ComposedLayoutINS4_7SwizzleILi3ELi4ELi3EEENS4_18smem_ptr_flag_bitsILi32EEENST_INS5_IJNSA_ILi8EEESH_EEENS5_IJSH_SC_EEEEEEEvNS4_8identityENS4_18SM100_TMA_2SM_LOADES1B_vS1C_EENS_8epilogue10collective18CollectiveEpilogueINS1F_23Sm100TmaWarpSpecializedILi4ELi2ELi16ELb1ELb0EEEJNS5_IJNSA_ILi64EEESG_SH_EEENS5_IJNST_IS1K_SC_EENST_INS5_IJNSA_ILi16EEESB_EEENS5_IJSC_SF_EEEEEEEESJ_SK_SJ_SK_NS1F_6fusion15FusionCallbacksIS1J_NS1S_17LinearCombinationISJ_fSJ_fLNS_15FloatRoundStyleE2EEES1L_S1R_JEEENS4_5SM1004TMEM4LOAD26SM100_TMEM_LOAD_32dp32b16xENS4_13SM90_TMA_LOADENS12_INS13_ILi2ELi4ELi3EEES16_NST_INS5_IJS17_S1N_EEENS5_IJS1N_SC_EEEEEEENS4_39AutoVectorizingCopyWithAssumedAlignmentILi128EEENS4_14SM90_TMA_STOREES27_S29_S29_EEEvvEEEEvNT_6ParamsE --------------------------
	.section	.nv.constant0._ZN7cutlass13device_kernelINS_4gemm6kernel13GemmUniversalIN4cute5tupleIJiiiiEEENS1_10collective13CollectiveMmaINS1_35MainloopSm100TmaUmmaWarpSpecializedILi5ELi2ELi4ENS5_IJNS4_1CILi2EEESB_NSA_ILi1EEEEEEEENS5_IJNSA_ILi128EEENSA_ILi256EEENSA_ILi32EEEEEENS_10tfloat32_tENS5_IJlSC_lEEESJ_SK_NS4_8TiledMMAINS4_8MMA_AtomIJNS4_23SM100_MMA_TF32_2x1SM_SSISJ_SJ_fLi128ELi256ELNS4_4UMMA5MajorE0ELSP_0ELNSO_7ScaleInE0ELSQ_0EEEEEENS4_6LayoutINS5_IJSC_SC_SC_EEENS5_IJNSA_ILi0EEESV_SV_EEEEENS5_IJNS4_10UnderscoreESY_SY_EEEEENS4_28SM100_TMA_2SM_LOAD_MULTICASTENS4_14ComposedLayoutINS4_7SwizzleILi3ELi4ELi3EEENS4_18smem_ptr_flag_bitsILi32EEENST_INS5_IJNSA_ILi8EEESH_EEENS5_IJSH_SC_EEEEEEEvNS4_8identityENS4_18SM100_TMA_2SM_LOADES1B_vS1C_EENS_8epilogue10collective18CollectiveEpilogueINS1F_23Sm100TmaWarpSpecializedILi4ELi2ELi16ELb1ELb0EEEJNS5_IJNSA_ILi64EEESG_SH_EEENS5_IJNST_IS1K_SC_EENST_INS5_IJNSA_ILi16EEESB_EEENS5_IJSC_SF_EEEEEEEESJ_SK_SJ_SK_NS1F_6fusion15FusionCallbacksIS1J_NS1S_17LinearCombinationISJ_fSJ_fLNS_15FloatRoundStyleE2EEES1L_S1R_JEEENS4_5SM1004TMEM4LOAD26SM100_TMEM_LOAD_32dp32b16xENS4_13SM90_TMA_LOADENS12_INS13_ILi2ELi4ELi3EEES16_NST_INS5_IJS17_S1N_EEENS5_IJS1N_SC_EEEEEEENS4_39AutoVectorizingCopyWithAssumedAlignmentILi128EEENS4_14SM90_TMA_STOREES27_S29_S29_EEEvvEEEEvNT_6ParamsE,"a",@progbits
	.sectionflags	@""
	.align	4
.nv.constant0._ZN7cutlass13device_kernelINS_4gemm6kernel13GemmUniversalIN4cute5tupleIJiiiiEEENS1_10collective13CollectiveMmaINS1_35MainloopSm100TmaUmmaWarpSpecializedILi5ELi2ELi4ENS5_IJNS4_1CILi2EEESB_NSA_ILi1EEEEEEEENS5_IJNSA_ILi128EEENSA_ILi256EEENSA_ILi32EEEEEENS_10tfloat32_tENS5_IJlSC_lEEESJ_SK_NS4_8TiledMMAINS4_8MMA_AtomIJNS4_23SM100_MMA_TF32_2x1SM_SSISJ_SJ_fLi128ELi256ELNS4_4UMMA5MajorE0ELSP_0ELNSO_7ScaleInE0ELSQ_0EEEEEENS4_6LayoutINS5_IJSC_SC_SC_EEENS5_IJNSA_ILi0EEESV_SV_EEEEENS5_IJNS4_10UnderscoreESY_SY_EEEEENS4_28SM100_TMA_2SM_LOAD_MULTICASTENS4_14ComposedLayoutINS4_7SwizzleILi3ELi4ELi3EEENS4_18smem_ptr_flag_bitsILi32EEENST_INS5_IJNSA_ILi8EEESH_EEENS5_IJSH_SC_EEEEEEEvNS4_8identityENS4_18SM100_TMA_2SM_LOADES1B_vS1C_EENS_8epilogue10collective18CollectiveEpilogueINS1F_23Sm100TmaWarpSpecializedILi4ELi2ELi16ELb1ELb0EEEJNS5_IJNSA_ILi64EEESG_SH_EEENS5_IJNST_IS1K_SC_EENST_INS5_IJNSA_ILi16EEESB_EEENS5_IJSC_SF_EEEEEEEESJ_SK_SJ_SK_NS1F_6fusion15FusionCallbacksIS1J_NS1S_17LinearCombinationISJ_fSJ_fLNS_15FloatRoundStyleE2EEES1L_S1R_JEEENS4_5SM1004TMEM4LOAD26SM100_TMEM_LOAD_32dp32b16xENS4_13SM90_TMA_LOADENS12_INS13_ILi2ELi4ELi3EEES16_NST_INS5_IJS17_S1N_EEENS5_IJS1N_SC_EEEEEEENS4_39AutoVectorizingCopyWithAssumedAlignmentILi128EEENS4_14SM90_TMA_STOREES27_S29_S29_EEEvvEEEEvNT_6ParamsE:
	.zero		2944


//--------------------- SYMBOLS --------------------------

	.type		.nv.reservedSmem.offset0,@object
	.size		.nv.reservedSmem.offset0,0x4
	.type		.nv.reservedSmem.cap,@object
	.size		.nv.reservedSmem.cap,0x4
	.type		__assertfail,@function
